def matmul_kernel(
    a_ptr,
    b_ptr,
    c_ptr,
    M,
    N,
    K,
    stride_am,
    stride_ak,
    stride_bk,
    stride_bn,
    stride_cm,
    stride_cn,
    BLOCK_M: tl.constexpr,
    BLOCK_N: tl.constexpr,
    BLOCK_K: tl.constexpr,
    GROUP_M: tl.constexpr,
):
    pid = tl.program_id(axis=0)
    num_pid_m = tl.cdiv(M, BLOCK_M)
    num_pid_n = tl.cdiv(N, BLOCK_N)
    num_pid_in_group = GROUP_M * num_pid_n
    group_id = pid // num_pid_in_group
    first_pid_m = group_id * GROUP_M
    group_size_m = min(num_pid_m - first_pid_m, GROUP_M)
    pid_m = first_pid_m + ((pid % num_pid_in_group) % group_size_m)
    pid_n = (pid % num_pid_in_group) // group_size_m

    offs_am = (pid_m * BLOCK_M + tl.arange(0, BLOCK_M)) % M
    offs_bn = (pid_n * BLOCK_N + tl.arange(0, BLOCK_N)) % N
    offs_k = tl.arange(0, BLOCK_K)
    a_ptrs = a_ptr + offs_am[:, None] * stride_am + offs_k[None, :] * stride_ak
    b_ptrs = b_ptr + offs_k[:, None] * stride_bk + offs_bn[None, :] * stride_bn

    acc = tl.zeros((BLOCK_M, BLOCK_N), dtype=tl.float32)
    for kk in range(0, tl.cdiv(K, BLOCK_K)):
        a = tl.load(a_ptrs, mask=offs_k[None, :] < K - kk * BLOCK_K, other=0.0)
        b = tl.load(b_ptrs, mask=offs_k[:, None] < K - kk * BLOCK_K, other=0.0)
        acc = tl.dot(a, b, acc)
        a_ptrs += BLOCK_K * stride_ak
        b_ptrs += BLOCK_K * stride_bk

    c = acc.to(c_ptr.dtype.element_ty)
    offs_cm = pid_m * BLOCK_M + tl.arange(0, BLOCK_M)
    offs_cn = pid_n * BLOCK_N + tl.arange(0, BLOCK_N)
    c_ptrs = c_ptr + offs_cm[:, None] * stride_cm + offs_cn[None, :] * stride_cn
    mask = (offs_cm[:, None] < M) & (offs_cn[None, :] < N)
    tl.store(c_ptrs, c, mask=mask)

# config = {"BLOCK_K": 128, "BLOCK_M": 256, "BLOCK_N": 256, "GROUP_M": 8, "arch": "sm_90", "dtype": "fp32", "num_ctas": 1, "num_stages": 4, "num_warps": 4}
# arch = sm_90


// ===== COMPILED SASS (sm_90a) =====

	.target	sm_90a

	.elftype	@"ET_EXEC"


//--------------------- .note.nv.tkinfo           --------------------------
	.section	.note.nv.tkinfo,"",@"SHT_NOTE"
	.sectionflags	@"SHF_NOTE_NV_TKINFO"
	.tkinfo
        /*0018*/ 	.word	0x00000002
        /*0030*/ 	.string	""
        /*0030*/ 	.string	"ptxas"
        /*0030*/ 	.string	"Cuda compilation tools, release 13.0, V13.0.88"
        /*0030*/ 	.string	"Build cuda_13.0.r13.0/compiler.36424714_0"
        /*0030*/ 	.string	"-v  -suppress-debug-info  -lineinfo  -arch sm_90a "



//--------------------- .note.nv.cuinfo           --------------------------
	.section	.note.nv.cuinfo,"",@"SHT_NOTE"
	.sectionflags	@"SHF_NOTE_NV_CUINFO"
        /*0018*/ 	.short	0x0002
        /*001a*/ 	.short	0x005a
        /*001c*/ 	.short	0x0082
	.zero		2


//--------------------- .nv.info                  --------------------------
	.section	.nv.info,"",@"SHT_CUDA_INFO"
	.align	4


	//----- nvinfo : EIATTR_REGCOUNT
	.align		4
        /*0000*/ 	.byte	0x04, 0x2f
        /*0002*/ 	.short	(.L_1 - .L_0)
	.align		4
.L_0:
        /*0004*/ 	.word	index@(matmul_kernel)
        /*0008*/ 	.word	0x000000ff


	//----- nvinfo : EIATTR_FRAME_SIZE
	.align		4
.L_1:
        /*000c*/ 	.byte	0x04, 0x11
        /*000e*/ 	.short	(.L_3 - .L_2)
	.align		4
.L_2:
        /*0010*/ 	.word	index@(matmul_kernel)
        /*0014*/ 	.word	0x00001da0


	//----- nvinfo : EIATTR_MIN_STACK_SIZE
	.align		4
.L_3:
        /*0018*/ 	.byte	0x04, 0x12
        /*001a*/ 	.short	(.L_5 - .L_4)
	.align		4
.L_4:
        /*001c*/ 	.word	index@(matmul_kernel)
        /*0020*/ 	.word	0x00001da0
.L_5:


//--------------------- .nv.compat                --------------------------
	.section	.nv.compat,"",@"SHT_CUDA_COMPAT_INFO"
	.align	4
        /*0000*/ 	.byte	0x02, 0x09, 0x01, 0x00, 0x02, 0x02, 0x04, 0x00, 0x02, 0x05, 0x05, 0x00, 0x03, 0x07, 0x01, 0x01
        /*0010*/ 	.byte	0x02, 0x03, 0x00, 0x00, 0x02, 0x06, 0x01, 0x00, 0x04, 0x0b, 0x08, 0x00, 0x00, 0x00, 0x00, 0x00
        /*0020*/ 	.byte	0x00, 0x00, 0x00, 0x00


//--------------------- .nv.info.matmul_kernel    --------------------------
	.section	.nv.info.matmul_kernel,"",@"SHT_CUDA_INFO"
	.sectionflags	@""
	.align	4


	//----- nvinfo : EIATTR_CUDA_API_VERSION
	.align		4
        /*0000*/ 	.byte	0x04, 0x37
        /*0002*/ 	.short	(.L_7 - .L_6)
.L_6:
        /*0004*/ 	.word	0x00000082


	//----- nvinfo : EIATTR_KPARAM_INFO
	.align		4
.L_7:
        /*0008*/ 	.byte	0x04, 0x17
        /*000a*/ 	.short	(.L_9 - .L_8)
.L_8:
        /*000c*/ 	.word	0x00000000
        /*0010*/ 	.short	0x000d
        /*0012*/ 	.short	0x0048
        /*0014*/ 	.byte	0x00, 0xf4, 0x21, 0x00


	//----- nvinfo : EIATTR_KPARAM_INFO
	.align		4
.L_9:
        /*0018*/ 	.byte	0x04, 0x17
        /*001a*/ 	.short	(.L_11 - .L_10)
.L_10:
        /*001c*/ 	.word	0x00000000
        /*0020*/ 	.short	0x000c
        /*0022*/ 	.short	0x0040
        /*0024*/ 	.byte	0x00, 0xf4, 0x21, 0x00


	//----- nvinfo : EIATTR_KPARAM_INFO
	.align		4
.L_11:
        /*0028*/ 	.byte	0x04, 0x17
        /*002a*/ 	.short	(.L_13 - .L_12)
.L_12:
        /*002c*/ 	.word	0x00000000
        /*0030*/ 	.short	0x000b
        /*0032*/ 	.short	0x0038
        /*0034*/ 	.byte	0x00, 0xf0, 0x11, 0x00


	//----- nvinfo : EIATTR_KPARAM_INFO
	.align		4
.L_13:
        /*0038*/ 	.byte	0x04, 0x17
        /*003a*/ 	.short	(.L_15 - .L_14)
.L_14:
        /*003c*/ 	.word	0x00000000
        /*0040*/ 	.short	0x000a
        /*0042*/ 	.short	0x0034
        /*0044*/ 	.byte	0x00, 0xf0, 0x11, 0x00


	//----- nvinfo : EIATTR_KPARAM_INFO
	.align		4
.L_15:
        /*0048*/ 	.byte	0x04, 0x17
        /*004a*/ 	.short	(.L_17 - .L_16)
.L_16:
        /*004c*/ 	.word	0x00000000
        /*0050*/ 	.short	0x0009
        /*0052*/ 	.short	0x0030
        /*0054*/ 	.byte	0x00, 0xf0, 0x11, 0x00


	//----- nvinfo : EIATTR_KPARAM_INFO
	.align		4
.L_17:
        /*0058*/ 	.byte	0x04, 0x17
        /*005a*/ 	.short	(.L_19 - .L_18)
.L_18:
        /*005c*/ 	.word	0x00000000
        /*0060*/ 	.short	0x0008
        /*0062*/ 	.short	0x002c
        /*0064*/ 	.byte	0x00, 0xf0, 0x11, 0x00


	//----- nvinfo : EIATTR_KPARAM_INFO
	.align		4
.L_19:
        /*0068*/ 	.byte	0x04, 0x17
        /*006a*/ 	.short	(.L_21 - .L_20)
.L_20:
        /*006c*/ 	.word	0x00000000
        /*0070*/ 	.short	0x0007
        /*0072*/ 	.short	0x0028
        /*0074*/ 	.byte	0x00, 0xf0, 0x11, 0x00


	//----- nvinfo : EIATTR_KPARAM_INFO
	.align		4
.L_21:
        /*0078*/ 	.byte	0x04, 0x17
        /*007a*/ 	.short	(.L_23 - .L_22)
.L_22:
        /*007c*/ 	.word	0x00000000
        /*0080*/ 	.short	0x0006
        /*0082*/ 	.short	0x0024
        /*0084*/ 	.byte	0x00, 0xf0, 0x11, 0x00


	//----- nvinfo : EIATTR_KPARAM_INFO
	.align		4
.L_23:
        /*0088*/ 	.byte	0x04, 0x17
        /*008a*/ 	.short	(.L_25 - .L_24)
.L_24:
        /*008c*/ 	.word	0x00000000
        /*0090*/ 	.short	0x0005
        /*0092*/ 	.short	0x0020
        /*0094*/ 	.byte	0x00, 0xf0, 0x11, 0x00


	//----- nvinfo : EIATTR_KPARAM_INFO
	.align		4
.L_25:
        /*0098*/ 	.byte	0x04, 0x17
        /*009a*/ 	.short	(.L_27 - .L_26)
.L_26:
        /*009c*/ 	.word	0x00000000
        /*00a0*/ 	.short	0x0004
        /*00a2*/ 	.short	0x001c
        /*00a4*/ 	.byte	0x00, 0xf0, 0x11, 0x00


	//----- nvinfo : EIATTR_KPARAM_INFO
	.align		4
.L_27:
        /*00a8*/ 	.byte	0x04, 0x17
        /*00aa*/ 	.short	(.L_29 - .L_28)
.L_28:
        /*00ac*/ 	.word	0x00000000
        /*00b0*/ 	.short	0x0003
        /*00b2*/ 	.short	0x0018
        /*00b4*/ 	.byte	0x00, 0xf0, 0x11, 0x00


	//----- nvinfo : EIATTR_KPARAM_INFO
	.align		4
.L_29:
        /*00b8*/ 	.byte	0x04, 0x17
        /*00ba*/ 	.short	(.L_31 - .L_30)
.L_30:
        /*00bc*/ 	.word	0x00000000
        /*00c0*/ 	.short	0x0002
        /*00c2*/ 	.short	0x0010
        /*00c4*/ 	.byte	0x00, 0xf4, 0x21, 0x00


	//----- nvinfo : EIATTR_KPARAM_INFO
	.align		4
.L_31:
        /*00c8*/ 	.byte	0x04, 0x17
        /*00ca*/ 	.short	(.L_33 - .L_32)
.L_32:
        /*00cc*/ 	.word	0x00000000
        /*00d0*/ 	.short	0x0001
        /*00d2*/ 	.short	0x0008
        /*00d4*/ 	.byte	0x00, 0xf4, 0x21, 0x00


	//----- nvinfo : EIATTR_KPARAM_INFO
	.align		4
.L_33:
        /*00d8*/ 	.byte	0x04, 0x17
        /*00da*/ 	.short	(.L_35 - .L_34)
.L_34:
        /*00dc*/ 	.word	0x00000000
        /*00e0*/ 	.short	0x0000
        /*00e2*/ 	.short	0x0000
        /*00e4*/ 	.byte	0x00, 0xf4, 0x21, 0x00


	//----- nvinfo : EIATTR_SPARSE_MMA_MASK
	.align		4
.L_35:
        /*00e8*/ 	.byte	0x03, 0x50
        /*00ea*/ 	.short	0x0000


	//----- nvinfo : EIATTR_MAXREG_COUNT
	.align		4
        /*00ec*/ 	.byte	0x03, 0x1b
        /*00ee*/ 	.short	0x00ff


	//----- nvinfo : EIATTR_NUM_BARRIERS
	.align		4
        /*00f0*/ 	.byte	0x02, 0x4c
        /*00f2*/ 	.byte	0x01
	.zero		1


	//----- nvinfo : EIATTR_ANNOTATIONS
	.align		4
        /*00f4*/ 	.byte	0x04, 0x55
        /*00f6*/ 	.short	(.L_37 - .L_36)


	//   ....[0]....
.L_36:
        /*00f8*/ 	.word	0x00000001
        /*00fc*/ 	.byte	0x80, 0x00, 0x00, 0x00, 0x01, 0x00, 0x00, 0x00, 0x70, 0x09, 0x00, 0x00, 0x01, 0x00, 0x00, 0x00
        /* <DEDUP_REMOVED lines=192> */
        /*0d0c*/ 	.byte	0x10, 0x19, 0x01, 0x00, 0x01, 0x00, 0x00, 0x00, 0x80, 0x19, 0x01, 0x00


	//----- nvinfo : EIATTR_MERCURY_ISA_VERSION
	.align		4
.L_37:
        /*0d18*/ 	.byte	0x03, 0x5f
        /*0d1a*/ 	.short	0x0101


	//----- nvinfo : EIATTR_EXIT_INSTR_OFFSETS
	.align		4
        /*0d1c*/ 	.byte	0x04, 0x1c
        /*0d1e*/ 	.short	(.L_39 - .L_38)


	//   ....[0]....
.L_38:
        /*0d20*/ 	.word	0x00062030


	//   ....[1]....
        /*0d24*/ 	.word	0x00062050


	//----- nvinfo : EIATTR_REQNTID
	.align		4
.L_39:
        /*0d28*/ 	.byte	0x04, 0x10
        /*0d2a*/ 	.short	(.L_41 - .L_40)
.L_40:
        /*0d2c*/ 	.word	0x00000080
        /*0d30*/ 	.word	0x00000001
        /*0d34*/ 	.word	0x00000001


	//----- nvinfo : EIATTR_CBANK_PARAM_SIZE
	.align		4
.L_41:
        /*0d38*/ 	.byte	0x03, 0x19
        /*0d3a*/ 	.short	0x0050


	//----- nvinfo : EIATTR_PARAM_CBANK
	.align		4
        /*0d3c*/ 	.byte	0x04, 0x0a
        /*0d3e*/ 	.short	(.L_43 - .L_42)
	.align		4
.L_42:
        /*0d40*/ 	.word	index@(.nv.constant0.matmul_kernel)
        /*0d44*/ 	.short	0x0210
        /*0d46*/ 	.short	0x0050


	//----- nvinfo : EIATTR_SW_WAR
	.align		4
.L_43:
        /*0d48*/ 	.byte	0x04, 0x36
        /*0d4a*/ 	.short	(.L_45 - .L_44)
.L_44:
        /*0d4c*/ 	.word	0x00000008
.L_45:


//--------------------- .nv.callgraph             --------------------------
	.section	.nv.callgraph,"",@"SHT_CUDA_CALLGRAPH"
	.align	4
	.sectionentsize	8
	.align		4
        /*0000*/ 	.word	0x00000000
	.align		4
        /*0004*/ 	.word	0xffffffff
	.align		4
        /*0008*/ 	.word	0x00000000
	.align		4
        /*000c*/ 	.word	0xfffffffe
	.align		4
        /*0010*/ 	.word	0x00000000
	.align		4
        /*0014*/ 	.word	0xfffffffd
	.align		4
        /*0018*/ 	.word	0x00000000
	.align		4
        /*001c*/ 	.word	0xfffffffc


//--------------------- .text.matmul_kernel       --------------------------
	.section	.text.matmul_kernel,"ax",@progbits
	.align	128
        .global         matmul_kernel
        .type           matmul_kernel,@function
        .size           matmul_kernel,(.L_x_3 - matmul_kernel)
        .other          matmul_kernel,@"STO_CUDA_ENTRY STV_DEFAULT"
matmul_kernel:
.text.matmul_kernel:
[----:B------:R-:W1:Y:S08]  /*0000*/  LDC R1, c[0x0][0x28] ;  /* 0x00000a00ff017b82 */ /* 0x000e700000000800 */
[----:B------:R-:W2:Y:S01]  /*0010*/  LDC.64 R2, c[0x0][0x228] ;  /* 0x00008a00ff027b82 */ /* 0x000ea20000000a00 */
[----:B-1----:R-:W-:Y:S01]  /*0020*/  VIADD R1, R1, 0xffffe260 ;  /* 0xffffe26001017836 */ /* 0x002fe20000000000 */
[----:B------:R-:W1:Y:S01]  /*0030*/  S2R R5, SR_CTAID.X ;  /* 0x0000000000057919 */ /* 0x000e620000002500 */
[----:B------:R-:W-:Y:S01]  /*0040*/  ULDC UR4, c[0x0][0x234] ;  /* 0x00008d0000047ab9 */ /* 0x000fe20000000800 */
[----:B------:R-:W-:Y:S01]  /*0050*/  ULDC.64 UR6, c[0x0][0x210] ;  /* 0x0000840000067ab9 */ /* 0x000fe20000000a00 */
[----:B------:R-:W3:Y:S01]  /*0060*/  S2R R18, SR_TID.X ;  /* 0x0000000000127919 */ /* 0x000ee20000002100 */
[----:B--2---:R-:W-:Y:S01]  /*0070*/  IMAD.MOV.U32 R13, RZ, RZ, R3 ;  /* 0x000000ffff0d7224 */ /* 0x004fe200078e0003 */
[----:B------:R2:W-:Y:S01]  /*0080*/  STL.64 [R1+0x1450], R2 ;  /* 0x0014500201007387 */ /* 0x0005e20000100a00 */
[----:B------:R-:W-:-:S03]  /*0090*/  IMAD.MOV.U32 R17, RZ, RZ, R2 ;  /* 0x000000ffff117224 */ /* 0x000fc600078e0002 */
[----:B------:R-:W-:Y:S02]  /*00a0*/  IADD3 R0, R13, 0xff, RZ ;  /* 0x000000ff0d007810 */ /* 0x000fe40007ffe0ff */
[----:B------:R-:W-:Y:S02]  /*00b0*/  IABS R24, R13 ;  /* 0x0000000d00187213 */ /* 0x000fe40000000000 */
[----:B-1----:R-:W-:Y:S02]  /*00c0*/  IABS R8, R5 ;  /* 0x0000000500087213 */ /* 0x002fe40000000000 */
[----:B--2---:R-:W-:Y:S02]  /*00d0*/  SHF.R.S32.HI R3, RZ, 0x1f, R0 ;  /* 0x0000001fff037819 */ /* 0x004fe40000011400 */
[----:B---3--:R-:W-:Y:S02]  /*00e0*/  LOP3.LUT R14, R18, 0x7f, RZ, 0xc0, !PT ;  /* 0x0000007f120e7812 */ /* 0x008fe400078ec0ff */
[----:B------:R-:W-:-:S04]  /*00f0*/  LEA.HI R3, R3, R0, RZ, 0x8 ;  /* 0x0000000003037211 */ /* 0x000fc800078f40ff */
[----:B------:R-:W-:-:S05]  /*0100*/  SHF.R.S32.HI R3, RZ, 0x8, R3 ;  /* 0x00000008ff037819 */ /* 0x000fca0000011403 */
[----:B------:R-:W-:-:S05]  /*0110*/  IMAD.SHL.U32 R4, R3, 0x8, RZ ;  /* 0x0000000803047824 */ /* 0x000fca00078e00ff */
[-C--:B------:R-:W-:Y:S02]  /*0120*/  IABS R7, R4.reuse ;  /* 0x0000000400077213 */ /* 0x080fe40000000000 */
[----:B------:R-:W-:Y:S02]  /*0130*/  IABS R10, R4 ;  /* 0x00000004000a7213 */ /* 0x000fe40000000000 */
[----:B------:R-:W1:Y:S08]  /*0140*/  I2F.RP R0, R7 ;  /* 0x0000000700007306 */ /* 0x000e700000209400 */
[----:B-1----:R-:W1:Y:S02]  /*0150*/  MUFU.RCP R0, R0 ;  /* 0x0000000000007308 */ /* 0x002e640000001000 */
[----:B-1----:R-:W-:-:S02]  /*0160*/  VIADD R2, R0, 0xffffffe ;  /* 0x0ffffffe00027836 */ /* 0x002fc40000000000 */
[----:B------:R-:W-:Y:S01]  /*0170*/  IMAD.MOV R0, RZ, RZ, -R10 ;  /* 0x000000ffff007224 */ /* 0x000fe200078e0a0a */
[----:B------:R-:W-:-:S03]  /*0180*/  IABS R10, R17 ;  /* 0x00000011000a7213 */ /* 0x000fc60000000000 */
[----:B------:R1:W2:Y:S02]  /*0190*/  F2I.FTZ.U32.TRUNC.NTZ R3, R2 ;  /* 0x0000000200037305 */ /* 0x0002a4000021f000 */
[----:B-1----:R-:W-:Y:S02]  /*01a0*/  IMAD.MOV.U32 R2, RZ, RZ, RZ ;  /* 0x000000ffff027224 */ /* 0x002fe400078e00ff */
[----:B--2---:R-:W-:-:S04]  /*01b0*/  IMAD.MOV R6, RZ, RZ, -R3 ;  /* 0x000000ffff067224 */ /* 0x004fc800078e0a03 */
[----:B------:R-:W-:Y:S01]  /*01c0*/  IMAD R9, R6, R7, RZ ;  /* 0x0000000706097224 */ /* 0x000fe200078e02ff */
[----:B------:R-:W-:-:S03]  /*01d0*/  MOV R6, R8 ;  /* 0x0000000800067202 */ /* 0x000fc60000000f00 */
[----:B------:R-:W-:-:S06]  /*01e0*/  IMAD.HI.U32 R3, R3, R9, R2 ;  /* 0x0000000903037227 */ /* 0x000fcc00078e0002 */
[----:B------:R-:W-:-:S04]  /*01f0*/  IMAD.HI.U32 R3, R3, R6, RZ ;  /* 0x0000000603037227 */ /* 0x000fc800078e00ff */
[----:B------:R-:W-:-:S05]  /*0200*/  IMAD R0, R3, R0, R6 ;  /* 0x0000000003007224 */ /* 0x000fca00078e0206 */
[----:B------:R-:W-:-:S13]  /*0210*/  ISETP.GT.U32.AND P1, PT, R7, R0, PT ;  /* 0x000000000700720c */ /* 0x000fda0003f24070 */
[----:B------:R-:W-:Y:S01]  /*0220*/  @!P1 IMAD.IADD R0, R0, 0x1, -R7 ;  /* 0x0000000100009824 */ /* 0x000fe200078e0a07 */
[----:B------:R-:W-:Y:S02]  /*0230*/  @!P1 IADD3 R3, R3, 0x1, RZ ;  /* 0x0000000103039810 */ /* 0x000fe40007ffe0ff */
[----:B------:R-:W-:Y:S02]  /*0240*/  ISETP.NE.AND P1, PT, R4, RZ, PT ;  /* 0x000000ff0400720c */ /* 0x000fe40003f25270 */
[----:B------:R-:W-:Y:S02]  /*0250*/  ISETP.GE.U32.AND P0, PT, R0, R7, PT ;  /* 0x000000070000720c */ /* 0x000fe40003f06070 */
[----:B------:R-:W-:-:S04]  /*0260*/  LOP3.LUT R0, R5, R4, RZ, 0x3c, !PT ;  /* 0x0000000405007212 */ /* 0x000fc800078e3cff */
[----:B------:R-:W-:Y:S01]  /*0270*/  ISETP.GE.AND P2, PT, R0, RZ, PT ;  /* 0x000000ff0000720c */ /* 0x000fe20003f46270 */
[----:B------:R-:W-:-:S06]  /*0280*/  VIADD R0, R17, 0xff ;  /* 0x000000ff11007836 */ /* 0x000fcc0000000000 */
[----:B------:R-:W-:-:S04]  /*0290*/  @P0 VIADD R3, R3, 0x1 ;  /* 0x0000000103030836 */ /* 0x000fc80000000000 */
[----:B------:R-:W-:Y:S01]  /*02a0*/  IMAD.MOV.U32 R2, RZ, RZ, R3 ;  /* 0x000000ffff027224 */ /* 0x000fe200078e0003 */
[----:B------:R-:W-:-:S04]  /*02b0*/  SHF.R.S32.HI R3, RZ, 0x1f, R0 ;  /* 0x0000001fff037819 */ /* 0x000fc80000011400 */
[----:B------:R-:W-:Y:S02]  /*02c0*/  @!P2 IADD3 R2, -R2, RZ, RZ ;  /* 0x000000ff0202a210 */ /* 0x000fe40007ffe1ff */
[----:B------:R-:W-:Y:S02]  /*02d0*/  @!P1 LOP3.LUT R2, RZ, R4, RZ, 0x33, !PT ;  /* 0x00000004ff029212 */ /* 0x000fe400078e33ff */
[----:B------:R-:W-:-:S03]  /*02e0*/  LEA.HI R3, R3, R0, RZ, 0x8 ;  /* 0x0000000003037211 */ /* 0x000fc600078f40ff */
[----:B------:R-:W-:Y:S02]  /*02f0*/  IMAD.SHL.U32 R8, R2, 0x8, RZ ;  /* 0x0000000802087824 */ /* 0x000fe400078e00ff */
[----:B------:R-:W-:-:S03]  /*0300*/  IMAD.MOV R2, RZ, RZ, -R2 ;  /* 0x000000ffff027224 */ /* 0x000fc600078e0a02 */
[----:B------:R-:W-:Y:S01]  /*0310*/  LEA.HI.SX32 R3, R3, -R8, 0x18 ;  /* 0x8000000803037211 */ /* 0x000fe200078fc2ff */
[----:B------:R-:W-:-:S03]  /*0320*/  IMAD R12, R4, R2, R5 ;  /* 0x00000002040c7224 */ /* 0x000fc600078e0205 */
[----:B------:R-:W-:Y:S02]  /*0330*/  VIMNMX R11, R3, 0x8, PT ;  /* 0x00000008030b7848 */ /* 0x000fe40003fe0100 */
[----:B------:R-:W-:Y:S02]  /*0340*/  IABS R9, R12 ;  /* 0x0000000c00097213 */ /* 0x000fe40000000000 */
[-C--:B------:R-:W-:Y:S02]  /*0350*/  IABS R7, R11.reuse ;  /* 0x0000000b00077213 */ /* 0x080fe40000000000 */
[----:B------:R-:W-:Y:S02]  /*0360*/  IABS R4, R11 ;  /* 0x0000000b00047213 */ /* 0x000fe40000000000 */
[----:B------:R-:W1:Y:S08]  /*0370*/  I2F.RP R0, R7 ;  /* 0x0000000700007306 */ /* 0x000e700000209400 */
[----:B-1----:R-:W1:Y:S02]  /*0380*/  MUFU.RCP R0, R0 ;  /* 0x0000000000007308 */ /* 0x002e640000001000 */
[----:B-1----:R-:W-:-:S02]  /*0390*/  VIADD R3, R0, 0xffffffe ;  /* 0x0ffffffe00037836 */ /* 0x002fc40000000000 */
[----:B------:R-:W-:-:S04]  /*03a0*/  IMAD.MOV R0, RZ, RZ, -R4 ;  /* 0x000000ffff007224 */ /* 0x000fc800078e0a04 */
[----:B------:R-:W1:Y:S02]  /*03b0*/  F2I.FTZ.U32.TRUNC.NTZ R3, R3 ;  /* 0x0000000300037305 */ /* 0x000e64000021f000 */
[----:B-1----:R-:W-:-:S05]  /*03c0*/  IADD3 R6, RZ, -R3, RZ ;  /* 0x80000003ff067210 */ /* 0x002fca0007ffe0ff */
[----:B------:R-:W-:Y:S02]  /*03d0*/  IMAD.MOV.U32 R2, RZ, RZ, R6 ;  /* 0x000000ffff027224 */ /* 0x000fe400078e0006 */
[----:B------:R-:W1:Y:S02]  /*03e0*/  I2F.RP R6, R24 ;  /* 0x0000001800067306 */ /* 0x000e640000209400 */
[----:B------:R-:W-:Y:S02]  /*03f0*/  IMAD R5, R2, R7, RZ ;  /* 0x0000000702057224 */ /* 0x000fe400078e02ff */
[----:B------:R-:W-:-:S04]  /*0400*/  IMAD.MOV.U32 R2, RZ, RZ, RZ ;  /* 0x000000ffff027224 */ /* 0x000fc800078e00ff */
[----:B------:R-:W-:Y:S02]  /*0410*/  IMAD.HI.U32 R2, R3, R5, R2 ;  /* 0x0000000503027227 */ /* 0x000fe400078e0002 */
[----:B------:R-:W2:Y:S04]  /*0420*/  I2F.RP R3, R10 ;  /* 0x0000000a00037306 */ /* 0x000ea80000209400 */
[----:B------:R-:W-:-:S04]  /*0430*/  IMAD.HI.U32 R2, R2, R9, RZ ;  /* 0x0000000902027227 */ /* 0x000fc800078e00ff */
[----:B------:R-:W-:Y:S01]  /*0440*/  IMAD R0, R2, R0, R9 ;  /* 0x0000000002007224 */ /* 0x000fe200078e0209 */
[----:B-1----:R-:W1:Y:S04]  /*0450*/  MUFU.RCP R6, R6 ;  /* 0x0000000600067308 */ /* 0x002e680000001000 */
[----:B------:R-:W-:-:S04]  /*0460*/  ISETP.GT.U32.AND P1, PT, R7, R0, PT ;  /* 0x000000000700720c */ /* 0x000fc80003f24070 */
[----:B--2---:R-:W2:Y:S09]  /*0470*/  MUFU.RCP R3, R3 ;  /* 0x0000000300037308 */ /* 0x004eb20000001000 */
[-C--:B------:R-:W-:Y:S01]  /*0480*/  @!P1 IADD3 R0, R0, -R7.reuse, RZ ;  /* 0x8000000700009210 */ /* 0x080fe20007ffe0ff */
[----:B------:R-:W-:Y:S01]  /*0490*/  @!P1 VIADD R2, R2, 0x1 ;  /* 0x0000000102029836 */ /* 0x000fe20000000000 */
[----:B------:R-:W-:Y:S01]  /*04a0*/  ISETP.NE.AND P1, PT, R11, RZ, PT ;  /* 0x000000ff0b00720c */ /* 0x000fe20003f25270 */
[----:B-1----:R-:W-:Y:S01]  /*04b0*/  VIADD R4, R6, 0xffffffe ;  /* 0x0ffffffe06047836 */ /* 0x002fe20000000000 */
[----:B------:R-:W-:-:S02]  /*04c0*/  ISETP.GE.U32.AND P0, PT, R0, R7, PT ;  /* 0x000000070000720c */ /* 0x000fc40003f06070 */
[----:B------:R-:W-:Y:S01]  /*04d0*/  LOP3.LUT R0, R12, R11, RZ, 0x3c, !PT ;  /* 0x0000000b0c007212 */ /* 0x000fe200078e3cff */
[----:B------:R1:W3:Y:S03]  /*04e0*/  F2I.FTZ.U32.TRUNC.NTZ R5, R4 ;  /* 0x0000000400057305 */ /* 0x0002e6000021f000 */
[----:B------:R-:W-:Y:S01]  /*04f0*/  ISETP.GE.AND P2, PT, R0, RZ, PT ;  /* 0x000000ff0000720c */ /* 0x000fe20003f46270 */
[----:B-1----:R-:W-:-:S06]  /*0500*/  IMAD.MOV.U32 R4, RZ, RZ, RZ ;  /* 0x000000ffff047224 */ /* 0x002fcc00078e00ff */
[----:B------:R-:W-:-:S04]  /*0510*/  @P0 VIADD R2, R2, 0x1 ;  /* 0x0000000102020836 */ /* 0x000fc80000000000 */
[----:B------:R-:W-:Y:S01]  /*0520*/  IMAD.MOV.U32 R13, RZ, RZ, R2 ;  /* 0x000000ffff0d7224 */ /* 0x000fe200078e0002 */
[----:B--2---:R-:W-:-:S03]  /*0530*/  IADD3 R2, R3, 0xffffffe, RZ ;  /* 0x0ffffffe03027810 */ /* 0x004fc60007ffe0ff */
[----:B------:R-:W-:Y:S01]  /*0540*/  @!P2 IMAD.MOV R13, RZ, RZ, -R13 ;  /* 0x000000ffff0da224 */ /* 0x000fe200078e0a0d */
[----:B------:R-:W-:Y:S01]  /*0550*/  @!P1 LOP3.LUT R13, RZ, R11, RZ, 0x33, !PT ;  /* 0x0000000bff0d9212 */ /* 0x000fe200078e33ff */
[----:B------:R1:W2:Y:S04]  /*0560*/  F2I.FTZ.U32.TRUNC.NTZ R3, R2 ;  /* 0x0000000200037305 */ /* 0x0002a8000021f000 */
[----:B------:R-:W-:-:S04]  /*0570*/  IMAD.MOV R0, RZ, RZ, -R13 ;  /* 0x000000ffff007224 */ /* 0x000fc800078e0a0d */
[----:B------:R-:W-:Y:S01]  /*0580*/  IMAD R0, R11, R0, R12 ;  /* 0x000000000b007224 */ /* 0x000fe200078e020c */
[----:B-1----:R-:W-:-:S03]  /*0590*/  MOV R2, RZ ;  /* 0x000000ff00027202 */ /* 0x002fc60000000f00 */
[----:B------:R-:W-:Y:S02]  /*05a0*/  IMAD.IADD R0, R8, 0x1, R0 ;  /* 0x0000000108007824 */ /* 0x000fe400078e0200 */
[----:B---3--:R-:W-:Y:S01]  /*05b0*/  IMAD.MOV R8, RZ, RZ, -R5 ;  /* 0x000000ffff087224 */ /* 0x008fe200078e0a05 */
[----:B--2---:R-:W-:Y:S01]  /*05c0*/  IADD3 R9, RZ, -R3, RZ ;  /* 0x80000003ff097210 */ /* 0x004fe20007ffe0ff */
[----:B------:R-:W-:Y:S02]  /*05d0*/  IMAD R6, R0, 0x100, R14 ;  /* 0x0000010000067824 */ /* 0x000fe400078e020e */
[----:B------:R-:W-:Y:S02]  /*05e0*/  IMAD.SHL.U32 R0, R13, 0x100, RZ ;  /* 0x000001000d007824 */ /* 0x000fe400078e00ff */
[----:B------:R-:W-:Y:S01]  /*05f0*/  IMAD R9, R9, R10, RZ ;  /* 0x0000000a09097224 */ /* 0x000fe200078e02ff */
[C---:B------:R-:W-:Y:S01]  /*0600*/  ISETP.GE.AND P6, PT, R6.reuse, RZ, PT ;  /* 0x000000ff0600720c */ /* 0x040fe20003fc6270 */
[----:B------:R-:W-:Y:S01]  /*0610*/  VIADD R7, R6, 0x80 ;  /* 0x0000008006077836 */ /* 0x000fe20000000000 */
[----:B------:R-:W-:Y:S01]  /*0620*/  IADD3 R16, R0, 0xff, RZ ;  /* 0x000000ff00107810 */ /* 0x000fe20007ffe0ff */
[----:B------:R-:W-:Y:S01]  /*0630*/  IMAD.HI.U32 R2, R3, R9, R2 ;  /* 0x0000000903027227 */ /* 0x000fe200078e0002 */
[----:B------:R-:W-:-:S02]  /*0640*/  IABS R9, R6 ;  /* 0x0000000600097213 */ /* 0x000fc40000000000 */
[----:B------:R-:W-:Y:S01]  /*0650*/  IABS R11, R7 ;  /* 0x00000007000b7213 */ /* 0x000fe20000000000 */
[----:B------:R-:W-:Y:S01]  /*0660*/  IMAD.MOV.U32 R13, RZ, RZ, R8 ;  /* 0x000000ffff0d7224 */ /* 0x000fe200078e0008 */
[----:B------:R-:W-:Y:S01]  /*0670*/  IABS R12, R16 ;  /* 0x00000010000c7213 */ /* 0x000fe20000000000 */
[----:B------:R-:W-:Y:S01]  /*0680*/  IMAD.HI.U32 R3, R2, R9, RZ ;  /* 0x0000000902037227 */ /* 0x000fe200078e00ff */
[----:B------:R-:W-:-:S03]  /*0690*/  IADD3 R249, R0, 0xed, RZ ;  /* 0x000000ed00f97810 */ /* 0x000fc60007ffe0ff */
[----:B------:R-:W-:-:S04]  /*06a0*/  IMAD.HI.U32 R8, R2, R11, RZ ;  /* 0x0000000b02087227 */ /* 0x000fc800078e00ff */
[----:B------:R-:W-:Y:S01]  /*06b0*/  IMAD R13, R13, R24, RZ ;  /* 0x000000180d0d7224 */ /* 0x000fe200078e02ff */
[----:B------:R-:W-:Y:S01]  /*06c0*/  IADD3 R8, -R8, RZ, RZ ;  /* 0x000000ff08087210 */ /* 0x000fe20007ffe1ff */
[----:B------:R-:W-:Y:S02]  /*06d0*/  IMAD.MOV R3, RZ, RZ, -R3 ;  /* 0x000000ffff037224 */ /* 0x000fe400078e0a03 */
[----:B------:R-:W-:-:S04]  /*06e0*/  IMAD.HI.U32 R2, R5, R13, R4 ;  /* 0x0000000d05027227 */ /* 0x000fc800078e0004 */
[----:B------:R-:W-:Y:S01]  /*06f0*/  IMAD R5, R10, R8, R11 ;  /* 0x000000080a057224 */ /* 0x000fe200078e020b */
[----:B------:R-:W-:Y:S01]  /*0700*/  LOP3.LUT R8, R18, 0x60, RZ, 0xc0, !PT ;  /* 0x0000006012087812 */ /* 0x000fe200078ec0ff */
[C---:B------:R-:W-:Y:S02]  /*0710*/  IMAD R3, R10.reuse, R3, R9 ;  /* 0x000000030a037224 */ /* 0x040fe400078e0209 */
[----:B------:R-:W-:Y:S01]  /*0720*/  IMAD.MOV.U32 R13, RZ, RZ, R12 ;  /* 0x000000ffff0d7224 */ /* 0x000fe200078e000c */
[----:B------:R-:W-:Y:S01]  /*0730*/  ISETP.GT.U32.AND P1, PT, R10, R5, PT ;  /* 0x000000050a00720c */ /* 0x000fe20003f24070 */
[----:B------:R-:W-:Y:S01]  /*0740*/  VIADD R12, R0, 0x1 ;  /* 0x00000001000c7836 */ /* 0x000fe20000000000 */
[----:B------:R-:W-:Y:S01]  /*0750*/  ISETP.GT.U32.AND P0, PT, R10, R3, PT ;  /* 0x000000030a00720c */ /* 0x000fe20003f04070 */
[----:B------:R-:W-:-:S04]  /*0760*/  IMAD.HI.U32 R4, R2, R13, RZ ;  /* 0x0000000d02047227 */ /* 0x000fc800078e00ff */
[----:B------:R-:W-:Y:S02]  /*0770*/  IMAD.MOV R4, RZ, RZ, -R4 ;  /* 0x000000ffff047224 */ /* 0x000fe400078e0a04 */
[----:B------:R-:W-:Y:S02]  /*0780*/  VIADD R14, R0, 0x2 ;  /* 0x00000002000e7836 */ /* 0x000fe40000000000 */
[----:B------:R-:W-:Y:S01]  /*0790*/  IMAD R22, R24, R4, R13 ;  /* 0x0000000418167224 */ /* 0x000fe200078e020d */
[----:B------:R-:W-:Y:S01]  /*07a0*/  IABS R13, R12 ;  /* 0x0000000c000d7213 */ /* 0x000fe20000000000 */
[--C-:B------:R-:W-:Y:S01]  /*07b0*/  @!P1 IMAD.IADD R5, R5, 0x1, -R10.reuse ;  /* 0x0000000105059824 */ /* 0x100fe200078e0a0a */
[----:B------:R-:W-:Y:S01]  /*07c0*/  SHF.L.U32 R4, R18, 0x2, RZ ;  /* 0x0000000212047819 */ /* 0x000fe200000006ff */
[----:B------:R-:W-:Y:S01]  /*07d0*/  @!P0 IMAD.IADD R3, R3, 0x1, -R10 ;  /* 0x0000000103038824 */ /* 0x000fe200078e0a0a */
[----:B------:R-:W-:Y:S01]  /*07e0*/  IABS R15, R14 ;  /* 0x0000000e000f7213 */ /* 0x000fe20000000000 */
[----:B------:R-:W-:Y:S01]  /*07f0*/  VIADD R18, R0, 0x6 ;  /* 0x0000000600127836 */ /* 0x000fe20000000000 */
[----:B------:R-:W-:Y:S01]  /*0800*/  ISETP.GT.U32.AND P4, PT, R10, R5, PT ;  /* 0x000000050a00720c */ /* 0x000fe20003f84070 */
[----:B------:R-:W-:Y:S01]  /*0810*/  VIADD R20, R0, 0xd ;  /* 0x0000000d00147836 */ /* 0x000fe20000000000 */
[----:B------:R-:W-:Y:S01]  /*0820*/  LOP3.LUT R11, R4, 0x7c, RZ, 0xc0, !PT ;  /* 0x0000007c040b7812 */ /* 0x000fe200078ec0ff */
[----:B------:R-:W-:Y:S01]  /*0830*/  IMAD.HI.U32 R4, R2, R13, RZ ;  /* 0x0000000d02047227 */ /* 0x000fe200078e00ff */
[----:B------:R-:W-:-:S02]  /*0840*/  ISETP.GT.U32.AND P3, PT, R10, R3, PT ;  /* 0x000000030a00720c */ /* 0x000fc40003f64070 */
[----:B------:R-:W-:Y:S01]  /*0850*/  ISETP.GE.AND P1, PT, R12, RZ, PT ;  /* 0x000000ff0c00720c */ /* 0x000fe20003f26270 */
[----:B------:R-:W-:Y:S01]  /*0860*/  IMAD.HI.U32 R9, R2, R15, RZ ;  /* 0x0000000f02097227 */ /* 0x000fe200078e00ff */
[----:B------:R-:W-:Y:S02]  /*0870*/  IADD3 R4, -R4, RZ, RZ ;  /* 0x000000ff04047210 */ /* 0x000fe40007ffe1ff */
[----:B------:R-:W-:Y:S01]  /*0880*/  ISETP.GT.U32.AND P2, PT, R24, R22, PT ;  /* 0x000000161800720c */ /* 0x000fe20003f44070 */
[----:B------:R-:W-:Y:S01]  /*0890*/  VIADD R12, R0, 0x3 ;  /* 0x00000003000c7836 */ /* 0x000fe20000000000 */
[----:B------:R-:W-:Y:S01]  /*08a0*/  ISETP.GE.AND P5, PT, R14, RZ, PT ;  /* 0x000000ff0e00720c */ /* 0x000fe20003fa6270 */
[----:B------:R-:W-:Y:S01]  /*08b0*/  IMAD R8, R8, 0x400, R11 ;  /* 0x0000040008087824 */ /* 0x000fe200078e020b */
[----:B------:R-:W-:Y:S01]  /*08c0*/  @!P4 IADD3 R5, R5, -R10, RZ ;  /* 0x8000000a0505c210 */ /* 0x000fe20007ffe0ff */
[----:B------:R-:W-:Y:S01]  /*08d0*/  IMAD.MOV R11, RZ, RZ, -R9 ;  /* 0x000000ffff0b7224 */ /* 0x000fe200078e0a09 */
[----:B------:R-:W-:Y:S01]  /*08e0*/  ISETP.GE.AND P4, PT, R7, RZ, PT ;  /* 0x000000ff0700720c */ /* 0x000fe20003f86270 */
[C---:B------:R-:W-:Y:S01]  /*08f0*/  IMAD R9, R24.reuse, R4, R13 ;  /* 0x0000000418097224 */ /* 0x040fe200078e020d */
[----:B------:R-:W-:Y:S01]  /*0900*/  IABS R13, R12 ;  /* 0x0000000c000d7213 */ /* 0x000fe20000000000 */
[----:B------:R-:W-:Y:S01]  /*0910*/  @!P3 IMAD.IADD R3, R3, 0x1, -R10 ;  /* 0x000000010303b824 */ /* 0x000fe200078e0a0a */
[----:B------:R-:W-:Y:S01]  /*0920*/  ISETP.NE.AND P3, PT, R17, RZ, PT ;  /* 0x000000ff1100720c */ /* 0x000fe20003f65270 */
[----:B------:R-:W-:Y:S01]  /*0930*/  IMAD R11, R24, R11, R15 ;  /* 0x0000000b180b7224 */ /* 0x000fe200078e020f */
[----:B------:R-:W-:Y:S01]  /*0940*/  LOP3.LUT R4, RZ, R17, RZ, 0x33, !PT ;  /* 0x00000011ff047212 */ /* 0x000fe200078e33ff */
[----:B------:R-:W-:Y:S01]  /*0950*/  IMAD.HI.U32 R10, R2, R13, RZ ;  /* 0x0000000d020a7227 */ /* 0x000fe200078e00ff */
[----:B------:R-:W-:Y:S01]  /*0960*/  ISETP.GE.AND P0, PT, R16, RZ, PT ;  /* 0x000000ff1000720c */ /* 0x000fe20003f06270 */
[----:B------:R-:W-:Y:S02]  /*0970*/  STL [R1+0x1984], R8 ;  /* 0x0019840801007387 */ /* 0x000fe40000100800 */
[--C-:B------:R-:W-:Y:S01]  /*0980*/  @!P2 IMAD.IADD R22, R22, 0x1, -R24.reuse ;  /* 0x000000011616a824 */ /* 0x100fe200078e0a18 */
[----:B------:R-:W-:Y:S01]  /*0990*/  IADD3 R10, -R10, RZ, RZ ;  /* 0x000000ff0a0a7210 */ /* 0x000fe20007ffe1ff */
[----:B------:R-:W-:Y:S01]  /*09a0*/  @!P6 IMAD.MOV R3, RZ, RZ, -R3 ;  /* 0x000000ffff03e224 */ /* 0x000fe200078e0a03 */
[C---:B------:R-:W-:Y:S01]  /*09b0*/  ISETP.GT.U32.AND P2, PT, R24.reuse, R9, PT ;  /* 0x000000091800720c */ /* 0x040fe20003f44070 */
[----:B------:R-:W-:Y:S01]  /*09c0*/  @!P4 IMAD.MOV R5, RZ, RZ, -R5 ;  /* 0x000000ffff05c224 */ /* 0x000fe200078e0a05 */
[C---:B------:R-:W-:Y:S01]  /*09d0*/  ISETP.GT.U32.AND P6, PT, R24.reuse, R22, PT ;  /* 0x000000161800720c */ /* 0x040fe20003fc4070 */
[----:B------:R-:W-:Y:S01]  /*09e0*/  IMAD R13, R24, R10, R13 ;  /* 0x0000000a180d7224 */ /* 0x000fe200078e020d */
[----:B------:R-:W-:Y:S01]  /*09f0*/  SEL R26, R4, R3, !P3 ;  /* 0x00000003041a7207 */ /* 0x000fe20005800000 */
[----:B------:R-:W-:Y:S01]  /*0a00*/  VIADD R14, R0, 0x4 ;  /* 0x00000004000e7836 */ /* 0x000fe20000000000 */
[----:B------:R-:W-:Y:S01]  /*0a10*/  SEL R27, R4, R5, !P3 ;  /* 0x00000005041b7207 */ /* 0x000fe20005800000 */
[----:B------:R-:W-:Y:S01]  /*0a20*/  VIADD R16, R0, 0x5 ;  /* 0x0000000500107836 */ /* 0x000fe20000000000 */
[C---:B------:R-:W-:Y:S01]  /*0a30*/  ISETP.GT.U32.AND P3, PT, R24.reuse, R11, PT ;  /* 0x0000000b1800720c */ /* 0x040fe20003f64070 */
[----:B------:R-:W-:Y:S01]  /*0a40*/  STL [R1+0x1988], R6 ;  /* 0x0019880601007387 */ /* 0x000fe20000100800 */
[----:B------:R-:W-:Y:S01]  /*0a50*/  ISETP.GT.U32.AND P4, PT, R24, R13, PT ;  /* 0x0000000d1800720c */ /* 0x000fe20003f84070 */
[----:B------:R-:W-:Y:S01]  /*0a60*/  VIADD R25, R0, 0xe ;  /* 0x0000000e00197836 */ /* 0x000fe20000000000 */
[----:B------:R-:W-:Y:S01]  /*0a70*/  IABS R15, R14 ;  /* 0x0000000e000f7213 */ /* 0x000fe20000000000 */
[----:B------:R-:W-:Y:S01]  /*0a80*/  STL [R1+0x198c], R7 ;  /* 0x00198c0701007387 */ /* 0x000fe20000100800 */
[----:B------:R-:W-:Y:S01]  /*0a90*/  @!P2 IADD3 R9, R9, -R24, RZ ;  /* 0x800000180909a210 */ /* 0x000fe20007ffe0ff */
[----:B------:R-:W-:Y:S01]  /*0aa0*/  @!P6 IMAD.IADD R22, R22, 0x1, -R24 ;  /* 0x000000011616e824 */ /* 0x000fe200078e0a18 */
[----:B------:R-:W-:Y:S01]  /*0ab0*/  IABS R17, R16 ;  /* 0x0000001000117213 */ /* 0x000fe20000000000 */
[----:B------:R-:W-:Y:S01]  /*0ac0*/  IMAD.HI.U32 R3, R2, R15, RZ ;  /* 0x0000000f02037227 */ /* 0x000fe200078e00ff */
[----:B------:R-:W-:-:S02]  /*0ad0*/  ISETP.GT.U32.AND P2, PT, R24, R9, PT ;  /* 0x000000091800720c */ /* 0x000fc40003f44070 */
[----:B------:R-:W-:Y:S01]  /*0ae0*/  ISETP.GE.AND P6, PT, R12, RZ, PT ;  /* 0x000000ff0c00720c */ /* 0x000fe20003fc6270 */
[--C-:B------:R-:W-:Y:S01]  /*0af0*/  @!P3 IMAD.IADD R11, R11, 0x1, -R24.reuse ;  /* 0x000000010b0bb824 */ /* 0x100fe200078e0a18 */
[----:B------:R-:W-:Y:S01]  /*0b00*/  IADD3 R12, R0, 0x7, RZ ;  /* 0x00000007000c7810 */ /* 0x000fe20007ffe0ff */
[----:B------:R-:W-:Y:S01]  /*0b10*/  IMAD.MOV R3, RZ, RZ, -R3 ;  /* 0x000000ffff037224 */ /* 0x000fe200078e0a03 */
[----:B------:R-:W-:Y:S01]  /*0b20*/  @!P0 IADD3 R22, -R22, RZ, RZ ;  /* 0x000000ff16168210 */ /* 0x000fe20007ffe1ff */
[----:B------:R-:W-:Y:S01]  /*0b30*/  @!P4 IMAD.IADD R13, R13, 0x1, -R24 ;  /* 0x000000010d0dc824 */ /* 0x000fe200078e0a18 */
[----:B------:R-:W-:Y:S01]  /*0b40*/  ISETP.GT.U32.AND P3, PT, R24, R11, PT ;  /* 0x0000000b1800720c */ /* 0x000fe20003f64070 */
[----:B------:R-:W-:Y:S02]  /*0b50*/  IMAD.HI.U32 R4, R2, R17, RZ ;  /* 0x0000001102047227 */ /* 0x000fe400078e00ff */
[----:B------:R1:W-:Y:S01]  /*0b60*/  STL [R1+0x19bc], R22 ;  /* 0x0019bc1601007387 */ /* 0x0003e20000100800 */
[C---:B------:R-:W-:Y:S01]  /*0b70*/  ISETP.GT.U32.AND P4, PT, R24.reuse, R13, PT ;  /* 0x0000000d1800720c */ /* 0x040fe20003f84070 */
[----:B------:R-:W-:Y:S01]  /*0b80*/  IMAD R3, R24, R3, R15 ;  /* 0x0000000318037224 */ /* 0x000fe200078e020f */
[----:B------:R-:W-:Y:S01]  /*0b90*/  IABS R15, R18 ;  /* 0x00000012000f7213 */ /* 0x000fe20000000000 */
[----:B------:R-:W-:-:S02]  /*0ba0*/  IMAD.MOV R4, RZ, RZ, -R4 ;  /* 0x000000ffff047224 */ /* 0x000fc400078e0a04 */
[----:B------:R-:W-:Y:S01]  /*0bb0*/  @!P2 IMAD.IADD R9, R9, 0x1, -R24 ;  /* 0x000000010909a824 */ /* 0x000fe200078e0a18 */
[C---:B------:R-:W-:Y:S01]  /*0bc0*/  ISETP.GT.U32.AND P0, PT, R24.reuse, R3, PT ;  /* 0x000000031800720c */ /* 0x040fe20003f04070 */
[----:B------:R-:W-:Y:S01]  /*0bd0*/  IMAD R5, R24, R4, R17 ;  /* 0x0000000418057224 */ /* 0x000fe200078e0211 */
[----:B------:R-:W-:Y:S01]  /*0be0*/  IABS R17, R12 ;  /* 0x0000000c00117213 */ /* 0x000fe20000000000 */
[----:B------:R-:W-:Y:S01]  /*0bf0*/  IMAD.HI.U32 R4, R2, R15, RZ ;  /* 0x0000000f02047227 */ /* 0x000fe200078e00ff */
[----:B-1----:R-:W-:Y:S02]  /*0c00*/  MOV R22, R26 ;  /* 0x0000001a00167202 */ /* 0x002fe40000000f00 */
[----:B------:R-:W-:Y:S01]  /*0c10*/  ISETP.GT.U32.AND P2, PT, R24, R5, PT ;  /* 0x000000051800720c */ /* 0x000fe20003f44070 */
[----:B------:R-:W-:Y:S01]  /*0c20*/  IMAD.MOV.U32 R6, RZ, RZ, R9 ;  /* 0x000000ffff067224 */ /* 0x000fe200078e0009 */
[----:B------:R-:W-:Y:S01]  /*0c30*/  IADD3 R4, -R4, RZ, RZ ;  /* 0x000000ff04047210 */ /* 0x000fe20007ffe1ff */
[----:B------:R-:W-:-:S04]  /*0c40*/  IMAD.HI.U32 R9, R2, R17, RZ ;  /* 0x0000001102097227 */ /* 0x000fc800078e00ff */
[----:B------:R-:W-:Y:S01]  /*0c50*/  @!P3 IMAD.IADD R11, R11, 0x1, -R24 ;  /* 0x000000010b0bb824 */ /* 0x000fe200078e0a18 */
[----:B------:R-:W-:Y:S01]  /*0c60*/  ISETP.GE.AND P3, PT, R16, RZ, PT ;  /* 0x000000ff1000720c */ /* 0x000fe20003f66270 */
[----:B------:R-:W-:Y:S01]  /*0c70*/  @!P1 IMAD.MOV R6, RZ, RZ, -R6 ;  /* 0x000000ffff069224 */ /* 0x000fe200078e0a06 */
[----:B------:R-:W-:Y:S01]  /*0c80*/  ISETP.GE.AND P1, PT, R14, RZ, PT ;  /* 0x000000ff0e00720c */ /* 0x000fe20003f26270 */
[----:B------:R-:W-:Y:S01]  /*0c90*/  @!P4 IMAD.IADD R13, R13, 0x1, -R24 ;  /* 0x000000010d0dc824 */ /* 0x000fe200078e0a18 */
[----:B------:R-:W-:Y:S01]  /*0ca0*/  IADD3 R16, R0, 0xa, RZ ;  /* 0x0000000a00107810 */ /* 0x000fe20007ffe0ff */
[----:B------:R-:W-:Y:S01]  /*0cb0*/  IMAD.MOV R10, RZ, RZ, -R9 ;  /* 0x000000ffff0a7224 */ /* 0x000fe200078e0a09 */
[----:B------:R1:W-:Y:S01]  /*0cc0*/  STL [R1+0x38], R6 ;  /* 0x0000380601007387 */ /* 0x0003e20000100800 */
[----:B------:R-:W-:Y:S01]  /*0cd0*/  IMAD R9, R24, R4, R15 ;  /* 0x0000000418097224 */ /* 0x000fe200078e020f */
[----:B------:R-:W-:Y:S01]  /*0ce0*/  ISETP.GE.AND P4, PT, R18, RZ, PT ;  /* 0x000000ff1200720c */ /* 0x000fe20003f86270 */
[----:B------:R-:W-:-:S02]  /*0cf0*/  IMAD.MOV.U32 R7, RZ, RZ, R11 ;  /* 0x000000ffff077224 */ /* 0x000fc400078e000b */
[----:B------:R-:W-:Y:S01]  /*0d00*/  IMAD R15, R24, R10, R17 ;  /* 0x0000000a180f7224 */ /* 0x000fe200078e0211 */
[----:B------:R-:W-:Y:S01]  /*0d10*/  IADD3 R10, R0, 0x8, RZ ;  /* 0x00000008000a7810 */ /* 0x000fe20007ffe0ff */
[----:B------:R-:W-:Y:S01]  /*0d20*/  @!P5 IMAD.MOV R7, RZ, RZ, -R7 ;  /* 0x000000ffff07d224 */ /* 0x000fe200078e0a07 */
[----:B------:R-:W-:Y:S01]  /*0d30*/  ISETP.GT.U32.AND P5, PT, R24, R9, PT ;  /* 0x000000091800720c */ /* 0x000fe20003fa4070 */
[--C-:B------:R-:W-:Y:S01]  /*0d40*/  @!P0 IMAD.IADD R3, R3, 0x1, -R24.reuse ;  /* 0x0000000103038824 */ /* 0x100fe200078e0a18 */
[----:B-1----:R-:W-:Y:S01]  /*0d50*/  MOV R6, R13 ;  /* 0x0000000d00067202 */ /* 0x002fe20000000f00 */
[----:B------:R-:W-:Y:S01]  /*0d60*/  @!P2 IMAD.IADD R5, R5, 0x1, -R24 ;  /* 0x000000010505a824 */ /* 0x000fe200078e0a18 */
[----:B------:R-:W-:Y:S01]  /*0d70*/  IABS R11, R10 ;  /* 0x0000000a000b7213 */ /* 0x000fe20000000000 */
[----:B------:R-:W-:Y:S01]  /*0d80*/  VIADD R14, R0, 0x9 ;  /* 0x00000009000e7836 */ /* 0x000fe20000000000 */
[C---:B------:R-:W-:Y:S01]  /*0d90*/  ISETP.GT.U32.AND P0, PT, R24.reuse, R3, PT ;  /* 0x000000031800720c */ /* 0x040fe20003f04070 */
[----:B------:R-:W-:Y:S01]  /*0da0*/  @!P6 IMAD.MOV R6, RZ, RZ, -R6 ;  /* 0x000000ffff06e224 */ /* 0x000fe200078e0a06 */
[----:B------:R-:W-:Y:S01]  /*0db0*/  ISETP.GT.U32.AND P6, PT, R24, R15, PT ;  /* 0x0000000f1800720c */ /* 0x000fe20003fc4070 */
[----:B------:R-:W-:Y:S01]  /*0dc0*/  IMAD.HI.U32 R4, R2, R11, RZ ;  /* 0x0000000b02047227 */ /* 0x000fe200078e00ff */
[----:B------:R-:W-:Y:S01]  /*0dd0*/  ISETP.GT.U32.AND P2, PT, R24, R5, PT ;  /* 0x000000051800720c */ /* 0x000fe20003f44070 */
[----:B------:R-:W-:Y:S01]  /*0de0*/  STL [R1+0x34], R7 ;  /* 0x0000340701007387 */ /* 0x000fe20000100800 */
[----:B------:R-:W-:Y:S01]  /*0df0*/  IABS R13, R14 ;  /* 0x0000000e000d7213 */ /* 0x000fe20000000000 */
[----:B------:R-:W-:Y:S01]  /*0e00*/  @!P5 IMAD.IADD R9, R9, 0x1, -R24 ;  /* 0x000000010909d824 */ /* 0x000fe200078e0a18 */
[----:B------:R-:W-:Y:S01]  /*0e10*/  IABS R17, R16 ;  /* 0x0000001000117213 */ /* 0x000fe20000000000 */
[----:B------:R-:W-:Y:S01]  /*0e20*/  IMAD.MOV R4, RZ, RZ, -R4 ;  /* 0x000000ffff047224 */ /* 0x000fe200078e0a04 */
[----:B------:R1:W-:Y:S01]  /*0e30*/  STL [R1+0x30], R6 ;  /* 0x0000300601007387 */ /* 0x0003e20000100800 */
[----:B------:R-:W-:Y:S01]  /*0e40*/  VIADD R18, R0, 0xc ;  /* 0x0000000c00127836 */ /* 0x000fe20000000000 */
[----:B------:R-:W-:Y:S01]  /*0e50*/  ISETP.GT.U32.AND P5, PT, R24, R9, PT ;  /* 0x000000091800720c */ /* 0x000fe20003fa4070 */
[--C-:B------:R-:W-:Y:S01]  /*0e60*/  @!P0 IMAD.IADD R3, R3, 0x1, -R24.reuse ;  /* 0x0000000103038824 */ /* 0x100fe200078e0a18 */
[----:B------:R-:W-:Y:S01]  /*0e70*/  ISETP.GE.AND P0, PT, R12, RZ, PT ;  /* 0x000000ff0c00720c */ /* 0x000fe20003f06270 */
[--C-:B------:R-:W-:Y:S01]  /*0e80*/  @!P6 IMAD.IADD R15, R15, 0x1, -R24.reuse ;  /* 0x000000010f0fe824 */ /* 0x100fe200078e0a18 */
[----:B------:R-:W-:Y:S01]  /*0e90*/  IABS R21, R18 ;  /* 0x0000001200157213 */ /* 0x000fe20000000000 */
[----:B------:R-:W-:Y:S01]  /*0ea0*/  @!P2 IMAD.IADD R5, R5, 0x1, -R24 ;  /* 0x000000010505a824 */ /* 0x000fe200078e0a18 */
[----:B------:R-:W-:Y:S01]  /*0eb0*/  ISETP.GE.AND P2, PT, R10, RZ, PT ;  /* 0x000000ff0a00720c */ /* 0x000fe20003f46270 */
[----:B------:R-:W-:Y:S01]  /*0ec0*/  IMAD.HI.U32 R10, R2, R13, RZ ;  /* 0x0000000d020a7227 */ /* 0x000fe200078e00ff */
[----:B------:R-:W-:-:S02]  /*0ed0*/  ISETP.GT.U32.AND P6, PT, R24, R15, PT ;  /* 0x0000000f1800720c */ /* 0x000fc40003fc4070 */
[----:B-1----:R-:W-:Y:S01]  /*0ee0*/  MOV R6, R3 ;  /* 0x0000000300067202 */ /* 0x002fe20000000f00 */
[----:B------:R-:W-:Y:S01]  /*0ef0*/  IMAD.MOV R10, RZ, RZ, -R10 ;  /* 0x000000ffff0a7224 */ /* 0x000fe200078e0a0a */
[----:B------:R-:W-:Y:S01]  /*0f00*/  IABS R12, R20 ;  /* 0x00000014000c7213 */ /* 0x000fe20000000000 */
[C---:B------:R-:W-:Y:S02]  /*0f10*/  IMAD R3, R24.reuse, R4, R11 ;  /* 0x0000000418037224 */ /* 0x040fe400078e020b */
[C---:B------:R-:W-:Y:S02]  /*0f20*/  IMAD R11, R24.reuse, R10, R13 ;  /* 0x0000000a180b7224 */ /* 0x040fe400078e020d */
[----:B------:R-:W-:Y:S01]  /*0f30*/  @!P5 IMAD.IADD R9, R9, 0x1, -R24 ;  /* 0x000000010909d824 */ /* 0x000fe200078e0a18 */
[----:B------:R-:W-:Y:S01]  /*0f40*/  ISETP.GT.U32.AND P5, PT, R24, R3, PT ;  /* 0x000000031800720c */ /* 0x000fe20003fa4070 */
[----:B------:R-:W-:Y:S01]  /*0f50*/  @!P1 IMAD.MOV R6, RZ, RZ, -R6 ;  /* 0x000000ffff069224 */ /* 0x000fe200078e0a06 */
[----:B------:R-:W-:Y:S01]  /*0f60*/  ISETP.GE.AND P1, PT, R14, RZ, PT ;  /* 0x000000ff0e00720c */ /* 0x000fe20003f26270 */
[----:B------:R-:W-:Y:S01]  /*0f70*/  @!P6 IMAD.IADD R15, R15, 0x1, -R24 ;  /* 0x000000010f0fe824 */ /* 0x000fe200078e0a18 */
[----:B------:R-:W-:Y:S01]  /*0f80*/  ISETP.GT.U32.AND P6, PT, R24, R11, PT ;  /* 0x0000000b1800720c */ /* 0x000fe20003fc4070 */
[----:B------:R-:W-:Y:S01]  /*0f90*/  IMAD.HI.U32 R4, R2, R17, RZ ;  /* 0x0000001102047227 */ /* 0x000fe200078e00ff */
[----:B------:R-:W-:Y:S01]  /*0fa0*/  IADD3 R14, R0, 0xb, RZ ;  /* 0x0000000b000e7810 */ /* 0x000fe20007ffe0ff */
[----:B------:R1:W-:Y:S02]  /*0fb0*/  STL [R1+0x2c], R6 ;  /* 0x00002c0601007387 */ /* 0x0003e40000100800 */
[----:B------:R-:W-:Y:S01]  /*0fc0*/  @!P3 IMAD.MOV R5, RZ, RZ, -R5 ;  /* 0x000000ffff05b224 */ /* 0x000fe200078e0a05 */
[----:B------:R-:W-:Y:S01]  /*0fd0*/  IADD3 R4, -R4, RZ, RZ ;  /* 0x000000ff04047210 */ /* 0x000fe20007ffe1ff */
[----:B------:R-:W-:Y:S01]  /*0fe0*/  IMAD.HI.U32 R10, R2, R21, RZ ;  /* 0x00000015020a7227 */ /* 0x000fe200078e00ff */
[----:B------:R-:W-:-:S02]  /*0ff0*/  IABS R19, R14 ;  /* 0x0000000e00137213 */ /* 0x000fc40000000000 */
[----:B------:R2:W-:Y:S01]  /*1000*/  STL [R1+0x28], R5 ;  /* 0x0000280501007387 */ /* 0x0005e20000100800 */
[----:B------:R-:W-:Y:S01]  /*1010*/  @!P5 IMAD.IADD R3, R3, 0x1, -R24 ;  /* 0x000000010303d824 */ /* 0x000fe200078e0a18 */
[----:B------:R-:W-:Y:S01]  /*1020*/  ISETP.GE.AND P3, PT, R16, RZ, PT ;  /* 0x000000ff1000720c */ /* 0x000fe20003f66270 */
[----:B------:R-:W-:Y:S02]  /*1030*/  IMAD R13, R24, R4, R17 ;  /* 0x00000004180d7224 */ /* 0x000fe400078e0211 */
[----:B------:R-:W-:-:S03]  /*1040*/  IMAD.HI.U32 R4, R2, R19, RZ ;  /* 0x0000001302047227 */ /* 0x000fc600078e00ff */
[C---:B------:R-:W-:Y:S01]  /*1050*/  ISETP.GT.U32.AND P5, PT, R24.reuse, R13, PT ;  /* 0x0000000d1800720c */ /* 0x040fe20003fa4070 */
[----:B------:R-:W-:Y:S01]  /*1060*/  @!P6 IMAD.IADD R11, R11, 0x1, -R24 ;  /* 0x000000010b0be824 */ /* 0x000fe200078e0a18 */
[----:B------:R-:W-:Y:S01]  /*1070*/  ISETP.GT.U32.AND P6, PT, R24, R3, PT ;  /* 0x000000031800720c */ /* 0x000fe20003fc4070 */
[----:B------:R-:W-:Y:S01]  /*1080*/  IMAD.MOV R10, RZ, RZ, -R10 ;  /* 0x000000ffff0a7224 */ /* 0x000fe200078e0a0a */
[----:B------:R-:W-:Y:S01]  /*1090*/  IADD3 R4, -R4, RZ, RZ ;  /* 0x000000ff04047210 */ /* 0x000fe20007ffe1ff */
[----:B-1----:R-:W-:Y:S02]  /*10a0*/  IMAD.MOV.U32 R6, RZ, RZ, R9 ;  /* 0x000000ffff067224 */ /* 0x002fe400078e0009 */
[C---:B------:R-:W-:Y:S02]  /*10b0*/  IMAD R17, R24.reuse, R10, R21 ;  /* 0x0000000a18117224 */ /* 0x040fe400078e0215 */
[----:B--2---:R-:W-:Y:S01]  /*10c0*/  IMAD R5, R24, R4, R19 ;  /* 0x0000000418057224 */ /* 0x004fe200078e0213 */
[----:B------:R-:W-:Y:S01]  /*10d0*/  IABS R4, R25 ;  /* 0x0000001900047213 */ /* 0x000fe20000000000 */
[----:B------:R-:W-:Y:S01]  /*10e0*/  IMAD.MOV.U32 R7, RZ, RZ, R15 ;  /* 0x000000ffff077224 */ /* 0x000fe200078e000f */
[----:B------:R-:W-:Y:S01]  /*10f0*/  MOV R19, R12 ;  /* 0x0000000c00137202 */ /* 0x000fe20000000f00 */
[----:B------:R-:W-:Y:S01]  /*1100*/  VIADD R12, R0, 0xf ;  /* 0x0000000f000c7836 */ /* 0x000fe20000000000 */
[----:B------:R-:W-:Y:S01]  /*1110*/  @!P4 IADD3 R6, -R6, RZ, RZ ;  /* 0x000000ff0606c210 */ /* 0x000fe20007ffe1ff */
[----:B------:R-:W-:Y:S01]  /*1120*/  @!P6 IMAD.IADD R3, R3, 0x1, -R24 ;  /* 0x000000010303e824 */ /* 0x000fe200078e0a18 */
[C---:B------:R-:W-:Y:S01]  /*1130*/  ISETP.GT.U32.AND P6, PT, R24.reuse, R5, PT ;  /* 0x000000051800720c */ /* 0x040fe20003fc4070 */
[----:B------:R-:W-:Y:S01]  /*1140*/  IMAD.MOV.U32 R21, RZ, RZ, R4 ;  /* 0x000000ffff157224 */ /* 0x000fe200078e0004 */
[----:B------:R-:W-:Y:S01]  /*1150*/  ISETP.GT.U32.AND P4, PT, R24, R11, PT ;  /* 0x0000000b1800720c */ /* 0x000fe20003f84070 */
[----:B------:R-:W-:Y:S01]  /*1160*/  IMAD.HI.U32 R4, R2, R19, RZ ;  /* 0x0000001302047227 */ /* 0x000fe200078e00ff */
[----:B------:R1:W-:Y:S01]  /*1170*/  STL [R1+0x24], R6 ;  /* 0x0000240601007387 */ /* 0x0003e20000100800 */
[----:B------:R-:W-:-:S02]  /*1180*/  @!P0 IADD3 R7, -R7, RZ, RZ ;  /* 0x000000ff07078210 */ /* 0x000fc40007ffe1ff */
[----:B------:R-:W-:Y:S01]  /*1190*/  IMAD.MOV R4, RZ, RZ, -R4 ;  /* 0x000000ffff047224 */ /* 0x000fe200078e0a04 */
[----:B------:R-:W-:Y:S01]  /*11a0*/  IABS R23, R12 ;  /* 0x0000000c00177213 */ /* 0x000fe20000000000 */
[----:B------:R-:W-:Y:S01]  /*11b0*/  IMAD.HI.U32 R9, R2, R21, RZ ;  /* 0x0000001502097227 */ /* 0x000fe200078e00ff */
[----:B------:R-:W-:Y:S01]  /*11c0*/  STL [R1+0x20], R7 ;  /* 0x0000200701007387 */ /* 0x000fe20000100800 */
[----:B------:R-:W-:Y:S02]  /*11d0*/  ISETP.GE.AND P0, PT, R14, RZ, PT ;  /* 0x000000ff0e00720c */ /* 0x000fe40003f06270 */
[----:B------:R-:W-:Y:S01]  /*11e0*/  @!P6 IMAD.IADD R5, R5, 0x1, -R24 ;  /* 0x000000010505e824 */ /* 0x000fe200078e0a18 */
[----:B------:R-:W-:Y:S01]  /*11f0*/  IADD3 R14, R0, 0x10, RZ ;  /* 0x00000010000e7810 */ /* 0x000fe20007ffe0ff */
[----:B-1----:R-:W-:Y:S01]  /*1200*/  IMAD.MOV.U32 R6, RZ, RZ, R3 ;  /* 0x000000ffff067224 */ /* 0x002fe200078e0003 */
[----:B------:R-:W-:Y:S01]  /*1210*/  @!P4 IADD3 R11, R11, -R24, RZ ;  /* 0x800000180b0bc210 */ /* 0x000fe20007ffe0ff */
[----:B------:R-:W-:Y:S01]  /*1220*/  IMAD R3, R24, R4, R19 ;  /* 0x0000000418037224 */ /* 0x000fe200078e0213 */
[----:B------:R-:W-:Y:S01]  /*1230*/  ISETP.GE.AND P4, PT, R18, RZ, PT ;  /* 0x000000ff1200720c */ /* 0x000fe20003f86270 */
[----:B------:R-:W-:Y:S01]  /*1240*/  @!P2 IMAD.MOV R6, RZ, RZ, -R6 ;  /* 0x000000ffff06a224 */ /* 0x000fe200078e0a06 */
[C---:B------:R-:W-:Y:S01]  /*1250*/  ISETP.GT.U32.AND P2, PT, R24.reuse, R17, PT ;  /* 0x000000111800720c */ /* 0x040fe20003f44070 */
[----:B------:R-:W-:Y:S01]  /*1260*/  @!P5 IMAD.IADD R13, R13, 0x1, -R24 ;  /* 0x000000010d0dd824 */ /* 0x000fe200078e0a18 */
[----:B------:R-:W-:Y:S01]  /*1270*/  ISETP.GT.U32.AND P6, PT, R24, R3, PT ;  /* 0x000000031800720c */ /* 0x000fe20003fc4070 */
[----:B------:R-:W-:Y:S01]  /*1280*/  IMAD.MOV R9, RZ, RZ, -R9 ;  /* 0x000000ffff097224 */ /* 0x000fe200078e0a09 */
[----:B------:R1:W-:Y:S01]  /*1290*/  STL [R1+0x1c], R6 ;  /* 0x00001c0601007387 */ /* 0x0003e20000100800 */
[----:B------:R-:W-:Y:S01]  /*12a0*/  IMAD.HI.U32 R4, R2, R23, RZ ;  /* 0x0000001702047227 */ /* 0x000fe200078e00ff */
[----:B------:R-:W-:-:S02]  /*12b0*/  ISETP.GT.U32.AND P5, PT, R24, R13, PT ;  /* 0x0000000d1800720c */ /* 0x000fc40003fa4070 */
[----:B------:R-:W-:Y:S01]  /*12c0*/  IABS R15, R14 ;  /* 0x0000000e000f7213 */ /* 0x000fe20000000000 */
[C---:B------:R-:W-:Y:S02]  /*12d0*/  IMAD R9, R24.reuse, R9, R21 ;  /* 0x0000000918097224 */ /* 0x040fe400078e0215 */
[----:B------:R-:W-:Y:S02]  /*12e0*/  IMAD.MOV R4, RZ, RZ, -R4 ;  /* 0x000000ffff047224 */ /* 0x000fe400078e0a04 */
[--C-:B------:R-:W-:Y:S02]  /*12f0*/  @!P2 IMAD.IADD R17, R17, 0x1, -R24.reuse ;  /* 0x000000011111a824 */ /* 0x100fe400078e0a18 */
[----:B-1----:R-:W-:Y:S02]  /*1300*/  IMAD.MOV.U32 R6, RZ, RZ, R11 ;  /* 0x000000ffff067224 */ /* 0x002fe400078e000b */
[--C-:B------:R-:W-:Y:S01]  /*1310*/  @!P6 IMAD.IADD R3, R3, 0x1, -R24.reuse ;  /* 0x000000010303e824 */ /* 0x100fe200078e0a18 */
[C---:B------:R-:W-:Y:S01]  /*1320*/  ISETP.GT.U32.AND P2, PT, R24.reuse, R17, PT ;  /* 0x000000111800720c */ /* 0x040fe20003f44070 */
[----:B------:R-:W-:Y:S01]  /*1330*/  IMAD R23, R24, R4, R23 ;  /* 0x0000000418177224 */ /* 0x000fe200078e0217 */
[----:B------:R-:W-:Y:S01]  /*1340*/  @!P1 IADD3 R6, -R6, RZ, RZ ;  /* 0x000000ff06069210 */ /* 0x000fe20007ffe1ff */
[----:B------:R-:W-:Y:S01]  /*1350*/  VIADD R16, R0, 0x11 ;  /* 0x0000001100107836 */ /* 0x000fe20000000000 */
[C---:B------:R-:W-:Y:S01]  /*1360*/  ISETP.GT.U32.AND P1, PT, R24.reuse, R5, PT ;  /* 0x000000051800720c */ /* 0x040fe20003f24070 */
[----:B------:R-:W-:Y:S01]  /*1370*/  @!P5 IMAD.IADD R13, R13, 0x1, -R24 ;  /* 0x000000010d0dd824 */ /* 0x000fe200078e0a18 */
[----:B------:R-:W-:Y:S01]  /*1380*/  ISETP.GT.U32.AND P6, PT, R24, R3, PT ;  /* 0x000000031800720c */ /* 0x000fe20003fc4070 */
[----:B------:R-:W-:Y:S01]  /*1390*/  VIADD R18, R0, 0x12 ;  /* 0x0000001200127836 */ /* 0x000fe20000000000 */
[----:B------:R-:W-:Y:S01]  /*13a0*/  IABS R29, R16 ;  /* 0x00000010001d7213 */ /* 0x000fe20000000000 */
[----:B------:R-:W-:Y:S01]  /*13b0*/  IMAD.MOV.U32 R7, RZ, RZ, R13 ;  /* 0x000000ffff077224 */ /* 0x000fe200078e000d */
[----:B------:R-:W-:Y:S01]  /*13c0*/  STL [R1+0x18], R6 ;  /* 0x0000180601007387 */ /* 0x000fe20000100800 */
[----:B------:R-:W-:Y:S01]  /*13d0*/  IMAD.HI.U32 R4, R2, R15, RZ ;  /* 0x0000000f02047227 */ /* 0x000fe200078e00ff */
[----:B------:R-:W-:-:S02]  /*13e0*/  IABS R19, R18 ;  /* 0x0000001200137213 */ /* 0x000fc40000000000 */
[----:B------:R-:W-:Y:S01]  /*13f0*/  @!P3 IADD3 R7, -R7, RZ, RZ ;  /* 0x000000ff0707b210 */ /* 0x000fe20007ffe1ff */
[----:B------:R-:W-:Y:S01]  /*1400*/  IMAD.HI.U32 R10, R2, R29, RZ ;  /* 0x0000001d020a7227 */ /* 0x000fe200078e00ff */
[----:B------:R-:W-:Y:S02]  /*1410*/  ISETP.GE.AND P5, PT, R20, RZ, PT ;  /* 0x000000ff1400720c */ /* 0x000fe40003fa6270 */
[----:B------:R-:W-:Y:S01]  /*1420*/  @!P1 IADD3 R5, R5, -R24, RZ ;  /* 0x8000001805059210 */ /* 0x000fe20007ffe0ff */
[--C-:B------:R-:W-:Y:S01]  /*1430*/  @!P6 IMAD.IADD R3, R3, 0x1, -R24.reuse ;  /* 0x000000010303e824 */ /* 0x100fe200078e0a18 */
[C---:B------:R-:W-:Y:S01]  /*1440*/  ISETP.GT.U32.AND P1, PT, R24.reuse, R9, PT ;  /* 0x000000091800720c */ /* 0x040fe20003f24070 */
[----:B------:R-:W-:Y:S01]  /*1450*/  @!P2 IMAD.IADD R17, R17, 0x1, -R24 ;  /* 0x000000011111a824 */ /* 0x000fe200078e0a18 */
[----:B------:R-:W-:Y:S01]  /*1460*/  ISETP.GT.U32.AND P6, PT, R24, R23, PT ;  /* 0x000000171800720c */ /* 0x000fe20003fc4070 */
[----:B------:R-:W-:Y:S01]  /*1470*/  IMAD.HI.U32 R11, R2, R19, RZ ;  /* 0x00000013020b7227 */ /* 0x000fe200078e00ff */
[----:B------:R-:W-:Y:S01]  /*1480*/  IADD3 R10, -R10, RZ, RZ ;  /* 0x000000ff0a0a7210 */ /* 0x000fe20007ffe1ff */
[----:B------:R1:W-:Y:S01]  /*1490*/  STL [R1+0x14], R7 ;  /* 0x0000140701007387 */ /* 0x0003e20000100800 */
[----:B------:R-:W-:Y:S01]  /*14a0*/  ISETP.GE.AND P2, PT, R25, RZ, PT ;  /* 0x000000ff1900720c */ /* 0x000fe20003f46270 */
[----:B------:R-:W-:Y:S01]  /*14b0*/  IMAD.MOV R4, RZ, RZ, -R4 ;  /* 0x000000ffff047224 */ /* 0x000fe200078e0a04 */
[----:B------:R-:W-:Y:S01]  /*14c0*/  IADD3 R25, R0, 0xfa, RZ ;  /* 0x000000fa00197810 */ /* 0x000fe20007ffe0ff */
[----:B------:R-:W-:-:S02]  /*14d0*/  IMAD.MOV R11, RZ, RZ, -R11 ;  /* 0x000000ffff0b7224 */ /* 0x000fc400078e0a0b */
[----:B------:R-:W-:Y:S02]  /*14e0*/  IMAD R28, R24, R4, R15 ;  /* 0x00000004181c7224 */ /* 0x000fe400078e020f */
[--C-:B------:R-:W-:Y:S01]  /*14f0*/  @!P1 IMAD.IADD R9, R9, 0x1, -R24.reuse ;  /* 0x0000000109099824 */ /* 0x100fe200078e0a18 */
[----:B------:R-:W-:Y:S01]  /*1500*/  ISETP.GE.AND P1, PT, R12, RZ, PT ;  /* 0x000000ff0c00720c */ /* 0x000fe20003f26270 */
[----:B------:R-:W-:Y:S01]  /*1510*/  @!P6 IMAD.IADD R23, R23, 0x1, -R24 ;  /* 0x000000011717e824 */ /* 0x000fe200078e0a18 */
[C---:B------:R-:W-:Y:S01]  /*1520*/  ISETP.GT.U32.AND P3, PT, R24.reuse, R28, PT ;  /* 0x0000001c1800720c */ /* 0x040fe20003f64070 */
[----:B-1----:R-:W-:Y:S01]  /*1530*/  IMAD.MOV.U32 R7, RZ, RZ, R17 ;  /* 0x000000ffff077224 */ /* 0x002fe200078e0011 */
[C---:B------:R-:W-:Y:S01]  /*1540*/  ISETP.GT.U32.AND P6, PT, R24.reuse, R9, PT ;  /* 0x000000091800720c */ /* 0x040fe20003fc4070 */
[----:B------:R-:W-:Y:S02]  /*1550*/  IMAD R29, R24, R10, R29 ;  /* 0x0000000a181d7224 */ /* 0x000fe400078e021d */
[----:B------:R-:W-:Y:S01]  /*1560*/  IMAD.MOV.U32 R6, RZ, RZ, R5 ;  /* 0x000000ffff067224 */ /* 0x000fe200078e0005 */
[----:B------:R-:W-:Y:S01]  /*1570*/  @!P4 IADD3 R7, -R7, RZ, RZ ;  /* 0x000000ff0707c210 */ /* 0x000fe20007ffe1ff */
[----:B------:R-:W-:Y:S01]  /*1580*/  VIADD R10, R0, 0x13 ;  /* 0x00000013000a7836 */ /* 0x000fe20000000000 */
[C---:B------:R-:W-:Y:S01]  /*1590*/  ISETP.GT.U32.AND P4, PT, R24.reuse, R29, PT ;  /* 0x0000001d1800720c */ /* 0x040fe20003f84070 */
[----:B------:R-:W-:Y:S01]  /*15a0*/  IMAD R30, R24, R11, R19 ;  /* 0x0000000b181e7224 */ /* 0x000fe200078e0213 */
[----:B------:R-:W-:Y:S01]  /*15b0*/  IADD3 R11, R0, 0x14, RZ ;  /* 0x00000014000b7810 */ /* 0x000fe20007ffe0ff */
[----:B------:R-:W-:Y:S01]  /*15c0*/  @!P0 IMAD.MOV R6, RZ, RZ, -R6 ;  /* 0x000000ffff068224 */ /* 0x000fe200078e0a06 */
[----:B------:R-:W-:Y:S01]  /*15d0*/  ISETP.GT.U32.AND P0, PT, R24, R23, PT ;  /* 0x000000171800720c */ /* 0x000fe20003f04070 */
[--C-:B------:R-:W-:Y:S01]  /*15e0*/  @!P3 IMAD.IADD R28, R28, 0x1, -R24.reuse ;  /* 0x000000011c1cb824 */ /* 0x100fe200078e0a18 */
[----:B------:R-:W-:Y:S01]  /*15f0*/  IABS R31, R10 ;  /* 0x0000000a001f7213 */ /* 0x000fe20000000000 */
[--C-:B------:R-:W-:Y:S01]  /*1600*/  @!P6 IMAD.IADD R9, R9, 0x1, -R24.reuse ;  /* 0x000000010909e824 */ /* 0x100fe200078e0a18 */
[----:B------:R-:W-:Y:S01]  /*1610*/  ISETP.GT.U32.AND P6, PT, R24, R30, PT ;  /* 0x0000001e1800720c */ /* 0x000fe20003fc4070 */
[----:B------:R1:W-:Y:S01]  /*1620*/  STL [R1+0x10], R6 ;  /* 0x0000100601007387 */ /* 0x0003e20000100800 */
[----:B------:R-:W-:Y:S01]  /*1630*/  IABS R5, R11 ;  /* 0x0000000b00057213 */ /* 0x000fe20000000000 */
[----:B------:R-:W-:Y:S01]  /*1640*/  IMAD.MOV.U32 R8, RZ, RZ, R9 ;  /* 0x000000ffff087224 */ /* 0x000fe200078e0009 */
[----:B------:R-:W-:Y:S01]  /*1650*/  ISETP.GE.AND P3, PT, R18, RZ, PT ;  /* 0x000000ff1200720c */ /* 0x000fe20003f66270 */
[----:B------:R-:W-:Y:S01]  /*1660*/  @!P4 IMAD.IADD R29, R29, 0x1, -R24 ;  /* 0x000000011d1dc824 */ /* 0x000fe200078e0a18 */
[----:B------:R-:W-:Y:S01]  /*1670*/  ISETP.GT.U32.AND P4, PT, R24, R28, PT ;  /* 0x0000001c1800720c */ /* 0x000fe20003f84070 */
[C---:B------:R-:W-:Y:S01]  /*1680*/  VIADD R9, R0.reuse, 0x15 ;  /* 0x0000001500097836 */ /* 0x040fe20000000000 */
[----:B------:R-:W-:Y:S01]  /*1690*/  STL [R1+0x1990], R7 ;  /* 0x0019900701007387 */ /* 0x000fe20000100800 */
[----:B------:R-:W-:Y:S01]  /*16a0*/  @!P0 IADD3 R23, R23, -R24, RZ ;  /* 0x8000001817178210 */ /* 0x000fe20007ffe0ff */
[----:B------:R-:W-:Y:S01]  /*16b0*/  VIADD R12, R0, 0x16 ;  /* 0x00000016000c7836 */ /* 0x000fe20000000000 */
[----:B------:R-:W-:Y:S01]  /*16c0*/  ISETP.GE.AND P0, PT, R16, RZ, PT ;  /* 0x000000ff1000720c */ /* 0x000fe20003f06270 */
[----:B-1----:R-:W-:Y:S01]  /*16d0*/  IMAD.MOV.U32 R6, RZ, RZ, R3 ;  /* 0x000000ffff067224 */ /* 0x002fe200078e0003 */
[----:B------:R-:W-:Y:S01]  /*16e0*/  IABS R33, R9 ;  /* 0x0000000900217213 */ /* 0x000fe20000000000 */
[----:B------:R-:W-:-:S04]  /*16f0*/  IMAD.HI.U32 R3, R2, R31, RZ ;  /* 0x0000001f02037227 */ /* 0x000fc800078e00ff */
[----:B------:R-:W-:Y:S01]  /*1700*/  IMAD.MOV R4, RZ, RZ, -R3 ;  /* 0x000000ffff047224 */ /* 0x000fe200078e0a03 */
[----:B------:R-:W-:Y:S01]  /*1710*/  @!P4 IADD3 R28, R28, -R24, RZ ;  /* 0x800000181c1cc210 */ /* 0x000fe20007ffe0ff */
[----:B------:R-:W-:Y:S01]  /*1720*/  IMAD.HI.U32 R3, R2, R5, RZ ;  /* 0x0000000502037227 */ /* 0x000fe200078e00ff */
[----:B------:R-:W-:-:S03]  /*1730*/  ISETP.GE.AND P4, PT, R10, RZ, PT ;  /* 0x000000ff0a00720c */ /* 0x000fc60003f86270 */
[----:B------:R-:W-:Y:S01]  /*1740*/  IMAD R31, R24, R4, R31 ;  /* 0x00000004181f7224 */ /* 0x000fe200078e021f */
[----:B------:R-:W-:Y:S01]  /*1750*/  IADD3 R3, -R3, RZ, RZ ;  /* 0x000000ff03037210 */ /* 0x000fe20007ffe1ff */
[----:B------:R-:W-:Y:S01]  /*1760*/  @!P6 IMAD.IADD R30, R30, 0x1, -R24 ;  /* 0x000000011e1ee824 */ /* 0x000fe200078e0a18 */
[C---:B------:R-:W-:Y:S01]  /*1770*/  ISETP.GT.U32.AND P6, PT, R24.reuse, R29, PT ;  /* 0x0000001d1800720c */ /* 0x040fe20003fc4070 */
[----:B------:R-:W-:Y:S01]  /*1780*/  @!P1 IMAD.MOV R23, RZ, RZ, -R23 ;  /* 0x000000ffff179224 */ /* 0x000fe200078e0a17 */
[----:B------:R-:W-:Y:S01]  /*1790*/  ISETP.GT.U32.AND P1, PT, R24, R31, PT ;  /* 0x0000001f1800720c */ /* 0x000fe20003f24070 */
[----:B------:R-:W-:Y:S01]  /*17a0*/  @!P5 IMAD.MOV R6, RZ, RZ, -R6 ;  /* 0x000000ffff06d224 */ /* 0x000fe200078e0a06 */
[----:B------:R-:W-:Y:S01]  /*17b0*/  ISETP.GE.AND P5, PT, R14, RZ, PT ;  /* 0x000000ff0e00720c */ /* 0x000fe20003fa6270 */
[----:B------:R-:W-:Y:S01]  /*17c0*/  IMAD R32, R24, R3, R5 ;  /* 0x0000000318207224 */ /* 0x000fe200078e0205 */
[----:B------:R-:W-:Y:S01]  /*17d0*/  IABS R5, R12 ;  /* 0x0000000c00057213 */ /* 0x000fe20000000000 */
[----:B------:R-:W-:Y:S01]  /*17e0*/  VIADD R10, R0, 0x17 ;  /* 0x00000017000a7836 */ /* 0x000fe20000000000 */
[----:B------:R-:W-:Y:S01]  /*17f0*/  STL [R1+0x1994], R6 ;  /* 0x0019940601007387 */ /* 0x000fe20000100800 */
[----:B------:R-:W-:-:S03]  /*1800*/  IMAD.HI.U32 R3, R2, R33, RZ ;  /* 0x0000002102037227 */ /* 0x000fc600078e00ff */
[----:B------:R-:W-:Y:S01]  /*1810*/  IABS R35, R10 ;  /* 0x0000000a00237213 */ /* 0x000fe20000000000 */
[----:B------:R-:W-:Y:S01]  /*1820*/  @!P6 IMAD.IADD R29, R29, 0x1, -R24 ;  /* 0x000000011d1de824 */ /* 0x000fe200078e0a18 */
[----:B------:R-:W-:Y:S01]  /*1830*/  ISETP.GT.U32.AND P6, PT, R24, R32, PT ;  /* 0x000000201800720c */ /* 0x000fe20003fc4070 */
[----:B------:R-:W-:Y:S01]  /*1840*/  IMAD.MOV R3, RZ, RZ, -R3 ;  /* 0x000000ffff037224 */ /* 0x000fe200078e0a03 */
[----:B------:R-:W-:Y:S01]  /*1850*/  @!P1 IADD3 R31, R31, -R24, RZ ;  /* 0x800000181f1f9210 */ /* 0x000fe20007ffe0ff */
[----:B------:R-:W-:Y:S01]  /*1860*/  @!P2 IMAD.MOV R8, RZ, RZ, -R8 ;  /* 0x000000ffff08a224 */ /* 0x000fe200078e0a08 */
[----:B------:R-:W-:Y:S01]  /*1870*/  @!P5 IADD3 R28, -R28, RZ, RZ ;  /* 0x000000ff1c1cd210 */ /* 0x000fe20007ffe1ff */
[C---:B------:R-:W-:Y:S01]  /*1880*/  IMAD R33, R24.reuse, R3, R33 ;  /* 0x0000000318217224 */ /* 0x040fe200078e0221 */
[----:B------:R-:W-:Y:S01]  /*1890*/  ISETP.GT.U32.AND P5, PT, R24, R31, PT ;  /* 0x0000001f1800720c */ /* 0x000fe20003fa4070 */
[----:B------:R-:W-:Y:S01]  /*18a0*/  IMAD.HI.U32 R3, R2, R35, RZ ;  /* 0x0000002302037227 */ /* 0x000fe200078e00ff */
[----:B------:R-:W-:Y:S01]  /*18b0*/  ISETP.GT.U32.AND P2, PT, R24, R30, PT ;  /* 0x0000001e1800720c */ /* 0x000fe20003f44070 */
[----:B------:R-:W-:Y:S01]  /*18c0*/  STL [R1+0x1998], R8 ;  /* 0x0019980801007387 */ /* 0x000fe20000100800 */
[----:B------:R-:W-:Y:S01]  /*18d0*/  ISETP.GE.AND P1, PT, R9, RZ, PT ;  /* 0x000000ff0900720c */ /* 0x000fe20003f26270 */
[----:B------:R-:W-:-:S02]  /*18e0*/  IMAD.MOV R3, RZ, RZ, -R3 ;  /* 0x000000ffff037224 */ /* 0x000fc400078e0a03 */
[----:B------:R-:W-:Y:S01]  /*18f0*/  @!P6 IMAD.IADD R32, R32, 0x1, -R24 ;  /* 0x000000012020e824 */ /* 0x000fe200078e0a18 */
[----:B------:R-:W-:Y:S01]  /*1900*/  STL [R1+0x199c], R23 ;  /* 0x00199c1701007387 */ /* 0x000fe20000100800 */
[----:B------:R-:W-:Y:S02]  /*1910*/  IMAD R35, R24, R3, R35 ;  /* 0x0000000318237224 */ /* 0x000fe400078e0223 */
[----:B------:R-:W-:Y:S01]  /*1920*/  IMAD.HI.U32 R4, R2, R5, RZ ;  /* 0x0000000502047227 */ /* 0x000fe200078e00ff */
[----:B------:R-:W-:Y:S01]  /*1930*/  ISETP.GT.U32.AND P6, PT, R24, R32, PT ;  /* 0x000000201800720c */ /* 0x000fe20003fc4070 */
[----:B------:R-:W-:Y:S01]  /*1940*/  STL [R1+0x19a0], R28 ;  /* 0x0019a01c01007387 */ /* 0x000fe20000100800 */
[----:B------:R-:W-:Y:S01]  /*1950*/  @!P5 IADD3 R31, R31, -R24, RZ ;  /* 0x800000181f1fd210 */ /* 0x000fe20007ffe0ff */
[----:B------:R-:W-:Y:S02]  /*1960*/  IMAD.MOV R4, RZ, RZ, -R4 ;  /* 0x000000ffff047224 */ /* 0x000fe400078e0a04 */
[----:B------:R-:W-:Y:S01]  /*1970*/  @!P2 IMAD.IADD R30, R30, 0x1, -R24 ;  /* 0x000000011e1ea824 */ /* 0x000fe200078e0a18 */
[----:B------:R-:W-:Y:S01]  /*1980*/  ISETP.GE.AND P2, PT, R11, RZ, PT ;  /* 0x000000ff0b00720c */ /* 0x000fe20003f46270 */
[----:B------:R-:W-:Y:S01]  /*1990*/  @!P4 IMAD.MOV R31, RZ, RZ, -R31 ;  /* 0x000000ffff1fc224 */ /* 0x000fe200078e0a1f */
[C---:B------:R-:W-:Y:S01]  /*19a0*/  ISETP.GT.U32.AND P4, PT, R24.reuse, R35, PT ;  /* 0x000000231800720c */ /* 0x040fe20003f84070 */
[----:B------:R-:W-:Y:S01]  /*19b0*/  @!P0 IMAD.MOV R29, RZ, RZ, -R29 ;  /* 0x000000ffff1d8224 */ /* 0x000fe200078e0a1d */
[C---:B------:R-:W-:Y:S01]  /*19c0*/  ISETP.GT.U32.AND P0, PT, R24.reuse, R33, PT ;  /* 0x000000211800720c */ /* 0x040fe20003f04070 */
[----:B------:R-:W-:-:S02]  /*19d0*/  IMAD R34, R24, R4, R5 ;  /* 0x0000000418227224 */ /* 0x000fc400078e0205 */
[----:B------:R-:W-:Y:S01]  /*19e0*/  @!P6 IMAD.IADD R32, R32, 0x1, -R24 ;  /* 0x000000012020e824 */ /* 0x000fe200078e0a18 */
[----:B------:R-:W-:Y:S01]  /*19f0*/  ISETP.GE.AND P6, PT, R10, RZ, PT ;  /* 0x000000ff0a00720c */ /* 0x000fe20003fc6270 */
[----:B------:R-:W-:Y:S01]  /*1a00*/  VIADD R10, R0, 0x19 ;  /* 0x00000019000a7836 */ /* 0x000fe20000000000 */
[----:B------:R-:W-:Y:S01]  /*1a10*/  ISETP.GT.U32.AND P5, PT, R24, R34, PT ;  /* 0x000000221800720c */ /* 0x000fe20003fa4070 */
[----:B------:R-:W-:Y:S01]  /*1a20*/  VIADD R4, R0, 0x18 ;  /* 0x0000001800047836 */ /* 0x000fe20000000000 */
[----:B------:R-:W-:Y:S01]  /*1a30*/  STL [R1+0x19a4], R29 ;  /* 0x0019a41d01007387 */ /* 0x000fe20000100800 */
[----:B------:R-:W-:Y:S01]  /*1a40*/  @!P2 IADD3 R32, -R32, RZ, RZ ;  /* 0x000000ff2020a210 */ /* 0x000fe20007ffe1ff */
[----:B------:R-:W-:Y:S01]  /*1a50*/  @!P3 IMAD.MOV R30, RZ, RZ, -R30 ;  /* 0x000000ffff1eb224 */ /* 0x000fe200078e0a1e */
[----:B------:R-:W-:Y:S01]  /*1a60*/  IABS R37, R10 ;  /* 0x0000000a00257213 */ /* 0x000fe20000000000 */
[--C-:B------:R-:W-:Y:S01]  /*1a70*/  @!P4 IMAD.IADD R35, R35, 0x1, -R24.reuse ;  /* 0x000000012323c824 */ /* 0x100fe200078e0a18 */
[----:B------:R-:W-:Y:S01]  /*1a80*/  IABS R9, R4 ;  /* 0x0000000400097213 */ /* 0x000fe20000000000 */
[----:B------:R-:W-:Y:S01]  /*1a90*/  @!P0 IMAD.IADD R33, R33, 0x1, -R24 ;  /* 0x0000000121218824 */ /* 0x000fe200078e0a18 */
[----:B------:R-:W-:Y:S01]  /*1aa0*/  ISETP.GE.AND P2, PT, R4, RZ, PT ;  /* 0x000000ff0400720c */ /* 0x000fe20003f46270 */
[----:B------:R-:W-:Y:S01]  /*1ab0*/  IMAD.HI.U32 R4, R2, R37, RZ ;  /* 0x0000002502047227 */ /* 0x000fe200078e00ff */
[C---:B------:R-:W-:Y:S01]  /*1ac0*/  ISETP.GT.U32.AND P4, PT, R24.reuse, R35, PT ;  /* 0x000000231800720c */ /* 0x040fe20003f84070 */
[----:B------:R-:W-:Y:S01]  /*1ad0*/  STL [R1+0x19a8], R30 ;  /* 0x0019a81e01007387 */ /* 0x000fe20000100800 */
[----:B------:R-:W-:Y:S01]  /*1ae0*/  ISETP.GT.U32.AND P0, PT, R24, R33, PT ;  /* 0x000000211800720c */ /* 0x000fe20003f04070 */
[----:B------:R-:W-:Y:S01]  /*1af0*/  IMAD.MOV R4, RZ, RZ, -R4 ;  /* 0x000000ffff047224 */ /* 0x000fe200078e0a04 */
[----:B------:R-:W-:Y:S01]  /*1b00*/  ISETP.GE.AND P3, PT, R12, RZ, PT ;  /* 0x000000ff0c00720c */ /* 0x000fe20003f66270 */
[----:B------:R-:W-:Y:S01]  /*1b10*/  @!P5 IMAD.IADD R34, R34, 0x1, -R24 ;  /* 0x000000012222d824 */ /* 0x000fe200078e0a18 */
[----:B------:R-:W-:Y:S01]  /*1b20*/  IADD3 R12, R0, 0x1a, RZ ;  /* 0x0000001a000c7810 */ /* 0x000fe20007ffe0ff */
[----:B------:R-:W-:Y:S01]  /*1b30*/  IMAD R37, R24, R4, R37 ;  /* 0x0000000418257224 */ /* 0x000fe200078e0225 */
[----:B------:R1:W-:Y:S01]  /*1b40*/  STL [R1+0x19ac], R31 ;  /* 0x0019ac1f01007387 */ /* 0x0003e20000100800 */
[----:B------:R-:W-:Y:S01]  /*1b50*/  IMAD.HI.U32 R3, R2, R9, RZ ;  /* 0x0000000902037227 */ /* 0x000fe200078e00ff */
[----:B------:R-:W-:-:S02]  /*1b60*/  IABS R11, R12 ;  /* 0x0000000c000b7213 */ /* 0x000fc40000000000 */
[C---:B------:R-:W-:Y:S01]  /*1b70*/  ISETP.GT.U32.AND P5, PT, R24.reuse, R34, PT ;  /* 0x000000221800720c */ /* 0x040fe20003fa4070 */
[--C-:B------:R-:W-:Y:S01]  /*1b80*/  @!P4 IMAD.IADD R35, R35, 0x1, -R24.reuse ;  /* 0x000000012323c824 */ /* 0x100fe200078e0a18 */
[----:B------:R-:W-:Y:S01]  /*1b90*/  ISETP.GT.U32.AND P4, PT, R24, R37, PT ;  /* 0x000000251800720c */ /* 0x000fe20003f84070 */
[----:B------:R-:W-:Y:S01]  /*1ba0*/  IMAD.MOV R3, RZ, RZ, -R3 ;  /* 0x000000ffff037224 */ /* 0x000fe200078e0a03 */
[----:B------:R2:W-:Y:S01]  /*1bb0*/  STL [R1+0x19b0], R32 ;  /* 0x0019b02001007387 */ /* 0x0005e20000100800 */
[----:B------:R-:W-:Y:S01]  /*1bc0*/  IMAD.HI.U32 R5, R2, R11, RZ ;  /* 0x0000000b02057227 */ /* 0x000fe200078e00ff */
[----:B------:R-:W-:Y:S02]  /*1bd0*/  @!P6 IADD3 R35, -R35, RZ, RZ ;  /* 0x000000ff2323e210 */ /* 0x000fe40007ffe1ff */
[----:B-1----:R-:W-:Y:S01]  /*1be0*/  IADD3 R31, R0, 0xf4, RZ ;  /* 0x000000f4001f7810 */ /* 0x002fe20007ffe0ff */
[--C-:B------:R-:W-:Y:S01]  /*1bf0*/  @!P0 IMAD.IADD R33, R33, 0x1, -R24.reuse ;  /* 0x0000000121218824 */ /* 0x100fe200078e0a18 */
[----:B------:R-:W-:Y:S01]  /*1c00*/  IADD3 R5, -R5, RZ, RZ ;  /* 0x000000ff05057210 */ /* 0x000fe20007ffe1ff */
[----:B------:R-:W-:Y:S01]  /*1c10*/  IMAD R36, R24, R3, R9 ;  /* 0x0000000318247224 */ /* 0x000fe200078e0209 */
[----:B------:R-:W-:Y:S01]  /*1c20*/  ISETP.GE.AND P0, PT, R10, RZ, PT ;  /* 0x000000ff0a00720c */ /* 0x000fe20003f06270 */
[C---:B------:R-:W-:Y:S01]  /*1c30*/  VIADD R3, R0.reuse, 0x1b ;  /* 0x0000001b00037836 */ /* 0x040fe20000000000 */
[----:B------:R-:W-:Y:S01]  /*1c40*/  IADD3 R10, R0, 0x1c, RZ ;  /* 0x0000001c000a7810 */ /* 0x000fe20007ffe0ff */
[----:B------:R-:W-:Y:S01]  /*1c50*/  @!P1 IMAD.MOV R33, RZ, RZ, -R33 ;  /* 0x000000ffff219224 */ /* 0x000fe200078e0a21 */
[----:B------:R-:W-:Y:S01]  /*1c60*/  ISETP.GT.U32.AND P1, PT, R24, R36, PT ;  /* 0x000000241800720c */ /* 0x000fe20003f24070 */
[--C-:B------:R-:W-:Y:S01]  /*1c70*/  @!P5 IMAD.IADD R34, R34, 0x1, -R24.reuse ;  /* 0x000000012222d824 */ /* 0x100fe200078e0a18 */
[----:B------:R-:W-:Y:S01]  /*1c80*/  IABS R39, R3 ;  /* 0x0000000300277213 */ /* 0x000fe20000000000 */
[----:B------:R-:W-:Y:S01]  /*1c90*/  IMAD R38, R24, R5, R11 ;  /* 0x0000000518267224 */ /* 0x000fe200078e020b */
[----:B------:R-:W-:Y:S01]  /*1ca0*/  IABS R11, R10 ;  /* 0x0000000a000b7213 */ /* 0x000fe20000000000 */
[--C-:B------:R-:W-:Y:S01]  /*1cb0*/  @!P4 IMAD.IADD R37, R37, 0x1, -R24.reuse ;  /* 0x000000012525c824 */ /* 0x100fe200078e0a18 */
[----:B------:R-:W-:Y:S01]  /*1cc0*/  @!P3 IADD3 R34, -R34, RZ, RZ ;  /* 0x000000ff2222b210 */ /* 0x000fe20007ffe1ff */
[----:B------:R-:W-:Y:S01]  /*1cd0*/  VIADD R14, R0, 0x1e ;  /* 0x0000001e000e7836 */ /* 0x000fe20000000000 */
[----:B------:R-:W-:Y:S01]  /*1ce0*/  ISETP.GE.AND P3, PT, R3, RZ, PT ;  /* 0x000000ff0300720c */ /* 0x000fe20003f66270 */
[----:B------:R-:W-:Y:S01]  /*1cf0*/  IMAD.HI.U32 R3, R2, R39, RZ ;  /* 0x0000002702037227 */ /* 0x000fe200078e00ff */
[C---:B------:R-:W-:Y:S01]  /*1d00*/  ISETP.GT.U32.AND P6, PT, R24.reuse, R38, PT ;  /* 0x000000261800720c */ /* 0x040fe20003fc4070 */
[----:B------:R-:W-:Y:S01]  /*1d10*/  STL [R1+0x19b4], R33 ;  /* 0x0019b42101007387 */ /* 0x000fe20000100800 */
[----:B------:R-:W-:Y:S01]  /*1d20*/  ISETP.GT.U32.AND P4, PT, R24, R37, PT ;  /* 0x000000251800720c */ /* 0x000fe20003f84070 */
[----:B------:R-:W-:Y:S01]  /*1d30*/  IMAD.HI.U32 R4, R2, R11, RZ ;  /* 0x0000000b02047227 */ /* 0x000fe200078e00ff */
[----:B------:R-:W-:Y:S01]  /*1d40*/  IADD3 R3, -R3, RZ, RZ ;  /* 0x000000ff03037210 */ /* 0x000fe20007ffe1ff */
[----:B------:R1:W-:Y:S01]  /*1d50*/  STL [R1+0x19b8], R34 ;  /* 0x0019b82201007387 */ /* 0x0003e20000100800 */
[----:B------:R-:W-:Y:S01]  /*1d60*/  ISETP.GE.AND P5, PT, R12, RZ, PT ;  /* 0x000000ff0c00720c */ /* 0x000fe20003fa6270 */
[----:B------:R-:W-:Y:S01]  /*1d70*/  @!P1 IMAD.IADD R36, R36, 0x1, -R24 ;  /* 0x0000000124249824 */ /* 0x000fe200078e0a18 */
[----:B------:R-:W-:Y:S01]  /*1d80*/  IABS R13, R14 ;  /* 0x0000000e000d7213 */ /* 0x000fe20000000000 */
[----:B------:R-:W-:Y:S01]  /*1d90*/  IMAD.MOV R4, RZ, RZ, -R4 ;  /* 0x000000ffff047224 */ /* 0x000fe200078e0a04 */
[----:B------:R-:W-:Y:S01]  /*1da0*/  IABS R18, R31 ;  /* 0x0000001f00127213 */ /* 0x000fe20000000000 */
[----:B------:R-:W-:Y:S01]  /*1db0*/  VIADD R12, R0, 0x1d ;  /* 0x0000001d000c7836 */ /* 0x000fe20000000000 */
[C---:B------:R-:W-:Y:S01]  /*1dc0*/  ISETP.GT.U32.AND P1, PT, R24.reuse, R36, PT ;  /* 0x000000241800720c */ /* 0x040fe20003f24070 */
[C---:B------:R-:W-:Y:S01]  /*1dd0*/  IMAD R40, R24.reuse, R4, R11 ;  /* 0x0000000418287224 */ /* 0x040fe200078e020b */
[----:B------:R3:W-:Y:S01]  /*1de0*/  STL [R1+0x19c0], R35 ;  /* 0x0019c02301007387 */ /* 0x0007e20000100800 */
[----:B------:R-:W-:Y:S01]  /*1df0*/  IMAD R39, R24, R3, R39 ;  /* 0x0000000318277224 */ /* 0x000fe200078e0227 */
[----:B------:R-:W-:Y:S01]  /*1e00*/  IABS R41, R12 ;  /* 0x0000000c00297213 */ /* 0x000fe20000000000 */
[----:B------:R-:W-:Y:S01]  /*1e10*/  @!P6 IMAD.IADD R38, R38, 0x1, -R24 ;  /* 0x000000012626e824 */ /* 0x000fe200078e0a18 */
[----:B------:R-:W-:Y:S01]  /*1e20*/  @!P4 IADD3 R37, R37, -R24, RZ ;  /* 0x800000182525c210 */ /* 0x000fe20007ffe0ff */
[----:B------:R-:W-:Y:S01]  /*1e30*/  VIADD R11, R0, 0x20 ;  /* 0x00000020000b7836 */ /* 0x000fe20000000000 */
[----:B------:R-:W-:Y:S01]  /*1e40*/  ISETP.GT.U32.AND P6, PT, R24, R40, PT ;  /* 0x000000281800720c */ /* 0x000fe20003fc4070 */
[----:B------:R-:W-:Y:S01]  /*1e50*/  IMAD.HI.U32 R5, R2, R41, RZ ;  /* 0x0000002902057227 */ /* 0x000fe200078e00ff */
[----:B------:R-:W-:-:S03]  /*1e60*/  ISETP.GT.U32.AND P4, PT, R24, R39, PT ;  /* 0x000000271800720c */ /* 0x000fc60003f84070 */
[----:B------:R-:W-:Y:S02]  /*1e70*/  IMAD.MOV R5, RZ, RZ, -R5 ;  /* 0x000000ffff057224 */ /* 0x000fe400078e0a05 */
[--C-:B------:R-:W-:Y:S01]  /*1e80*/  @!P1 IMAD.IADD R36, R36, 0x1, -R24.reuse ;  /* 0x0000000124249824 */ /* 0x100fe200078e0a18 */
[----:B------:R-:W-:Y:S01]  /*1e90*/  ISETP.GE.AND P1, PT, R10, RZ, PT ;  /* 0x000000ff0a00720c */ /* 0x000fe20003f26270 */
[----:B------:R-:W-:Y:S01]  /*1ea0*/  IMAD R41, R24, R5, R41 ;  /* 0x0000000518297224 */ /* 0x000fe200078e0229 */
[----:B------:R-:W-:Y:S01]  /*1eb0*/  IABS R5, R11 ;  /* 0x0000000b00057213 */ /* 0x000fe20000000000 */
[----:B------:R-:W-:Y:S02]  /*1ec0*/  VIADD R10, R0, 0x1f ;  /* 0x0000001f000a7836 */ /* 0x000fe40000000000 */
[----:B------:R-:W-:Y:S02]  /*1ed0*/  @!P6 IMAD.IADD R40, R40, 0x1, -R24 ;  /* 0x000000012828e824 */ /* 0x000fe400078e0a18 */
[----:B------:R-:W-:Y:S01]  /*1ee0*/  @!P4 IADD3 R39, R39, -R24, RZ ;  /* 0x800000182727c210 */ /* 0x000fe20007ffe0ff */
[----:B------:R-:W-:Y:S01]  /*1ef0*/  IMAD.HI.U32 R9, R2, R13, RZ ;  /* 0x0000000d02097227 */ /* 0x000fe200078e00ff */
[----:B------:R-:W-:-:S02]  /*1f00*/  ISETP.GT.U32.AND P4, PT, R24, R38, PT ;  /* 0x000000261800720c */ /* 0x000fc40003f84070 */
[----:B------:R-:W-:Y:S01]  /*1f10*/  IABS R43, R10 ;  /* 0x0000000a002b7213 */ /* 0x000fe20000000000 */
[----:B------:R-:W-:Y:S01]  /*1f20*/  IMAD.HI.U32 R4, R2, R5, RZ ;  /* 0x0000000502047227 */ /* 0x000fe200078e00ff */
[----:B------:R-:W-:-:S03]  /*1f30*/  ISETP.GT.U32.AND P6, PT, R24, R40, PT ;  /* 0x000000281800720c */ /* 0x000fc60003fc4070 */
[----:B------:R-:W-:Y:S01]  /*1f40*/  @!P2 IMAD.MOV R36, RZ, RZ, -R36 ;  /* 0x000000ffff24a224 */ /* 0x000fe200078e0a24 */
[----:B------:R-:W-:Y:S01]  /*1f50*/  ISETP.GT.U32.AND P2, PT, R24, R39, PT ;  /* 0x000000271800720c */ /* 0x000fe20003f44070 */
[----:B------:R-:W-:Y:S01]  /*1f60*/  IMAD.MOV R9, RZ, RZ, -R9 ;  /* 0x000000ffff097224 */ /* 0x000fe200078e0a09 */
[----:B------:R-:W-:Y:S01]  /*1f70*/  IADD3 R44, -R4, RZ, RZ ;  /* 0x000000ff042c7210 */ /* 0x000fe20007ffe1ff */
[----:B------:R-:W-:-:S04]  /*1f80*/  IMAD.HI.U32 R3, R2, R43, RZ ;  /* 0x0000002b02037227 */ /* 0x000fc800078e00ff */
[C---:B------:R-:W-:Y:S02]  /*1f90*/  IMAD R42, R24.reuse, R9, R13 ;  /* 0x00000009182a7224 */ /* 0x040fe400078e020d */
[----:B------:R-:W-:Y:S02]  /*1fa0*/  IMAD.MOV R3, RZ, RZ, -R3 ;  /* 0x000000ffff037224 */ /* 0x000fe400078e0a03 */
[----:B------:R-:W-:Y:S02]  /*1fb0*/  IMAD R44, R24, R44, R5 ;  /* 0x0000002c182c7224 */ /* 0x000fe400078e0205 */
[--C-:B------:R-:W-:Y:S01]  /*1fc0*/  @!P4 IMAD.IADD R38, R38, 0x1, -R24.reuse ;  /* 0x000000012626c824 */ /* 0x100fe200078e0a18 */
[C---:B------:R-:W-:Y:S01]  /*1fd0*/  ISETP.GT.U32.AND P4, PT, R24.reuse, R42, PT ;  /* 0x0000002a1800720c */ /* 0x040fe20003f84070 */
[C---:B------:R-:W-:Y:S02]  /*1fe0*/  IMAD R43, R24.reuse, R3, R43 ;  /* 0x00000003182b7224 */ /* 0x040fe400078e022b */
[----:B------:R-:W-:Y:S01]  /*1ff0*/  @!P0 IMAD.MOV R37, RZ, RZ, -R37 ;  /* 0x000000ffff258224 */ /* 0x000fe200078e0a25 */
[----:B------:R-:W-:Y:S01]  /*2000*/  ISETP.GT.U32.AND P0, PT, R24, R41, PT ;  /* 0x000000291800720c */ /* 0x000fe20003f04070 */
[--C-:B------:R-:W-:Y:S01]  /*2010*/  @!P6 IMAD.IADD R40, R40, 0x1, -R24.reuse ;  /* 0x000000012828e824 */ /* 0x100fe200078e0a18 */
[C---:B------:R-:W-:Y:S01]  /*2020*/  ISETP.GT.U32.AND P6, PT, R24.reuse, R44, PT ;  /* 0x0000002c1800720c */ /* 0x040fe20003fc4070 */
[----:B------:R-:W-:Y:S01]  /*2030*/  @!P2 IMAD.IADD R39, R39, 0x1, -R24 ;  /* 0x000000012727a824 */ /* 0x000fe200078e0a18 */
[----:B------:R-:W-:Y:S01]  /*2040*/  ISETP.GT.U32.AND P2, PT, R24, R43, PT ;  /* 0x0000002b1800720c */ /* 0x000fe20003f44070 */
[----:B------:R-:W-:-:S02]  /*2050*/  VIADD R15, R0, 0x22 ;  /* 0x00000022000f7836 */ /* 0x000fc40000000000 */
[----:B------:R-:W-:Y:S02]  /*2060*/  VIADD R13, R0, 0x21 ;  /* 0x00000021000d7836 */ /* 0x000fe40000000000 */
[-C--:B------:R-:W-:Y:S01]  /*2070*/  @!P4 IADD3 R42, R42, -R24.reuse, RZ ;  /* 0x800000182a2ac210 */ /* 0x080fe20007ffe0ff */
[----:B------:R-:W-:Y:S01]  /*2080*/  @!P5 IMAD.MOV R38, RZ, RZ, -R38 ;  /* 0x000000ffff26d224 */ /* 0x000fe200078e0a26 */
[----:B------:R-:W-:Y:S01]  /*2090*/  IABS R9, R15 ;  /* 0x0000000f00097213 */ /* 0x000fe20000000000 */
[----:B------:R-:W-:Y:S01]  /*20a0*/  @!P3 IMAD.MOV R39, RZ, RZ, -R39 ;  /* 0x000000ffff27b224 */ /* 0x000fe200078e0a27 */
[----:B------:R-:W-:Y:S01]  /*20b0*/  IABS R45, R13 ;  /* 0x0000000d002d7213 */ /* 0x000fe20000000000 */
[----:B------:R-:W-:Y:S01]  /*20c0*/  @!P0 IMAD.IADD R41, R41, 0x1, -R24 ;  /* 0x0000000129298824 */ /* 0x000fe200078e0a18 */
[----:B------:R-:W-:Y:S01]  /*20d0*/  @!P6 IADD3 R44, R44, -R24, RZ ;  /* 0x800000182c2ce210 */ /* 0x000fe20007ffe0ff */
[----:B------:R-:W-:Y:S01]  /*20e0*/  IMAD.HI.U32 R4, R2, R9, RZ ;  /* 0x0000000902047227 */ /* 0x000fe200078e00ff */
[----:B------:R-:W-:-:S02]  /*20f0*/  ISETP.GT.U32.AND P6, PT, R24, R42, PT ;  /* 0x0000002a1800720c */ /* 0x000fc40003fc4070 */
[----:B------:R-:W-:Y:S01]  /*2100*/  ISETP.GE.AND P0, PT, R12, RZ, PT ;  /* 0x000000ff0c00720c */ /* 0x000fe20003f06270 */
[----:B------:R-:W-:Y:S01]  /*2110*/  @!P2 IMAD.IADD R43, R43, 0x1, -R24 ;  /* 0x000000012b2ba824 */ /* 0x000fe200078e0a18 */
[C---:B------:R-:W-:Y:S01]  /*2120*/  ISETP.GT.U32.AND P2, PT, R24.reuse, R41, PT ;  /* 0x000000291800720c */ /* 0x040fe20003f44070 */
[----:B------:R-:W-:Y:S01]  /*2130*/  IMAD.MOV R4, RZ, RZ, -R4 ;  /* 0x000000ffff047224 */ /* 0x000fe200078e0a04 */
[----:B------:R-:W-:Y:S01]  /*2140*/  ISETP.GT.U32.AND P3, PT, R24, R44, PT ;  /* 0x0000002c1800720c */ /* 0x000fe20003f64070 */
[----:B------:R-:W-:Y:S01]  /*2150*/  IMAD.HI.U32 R3, R2, R45, RZ ;  /* 0x0000002d02037227 */ /* 0x000fe200078e00ff */
[----:B------:R-:W-:Y:S02]  /*2160*/  ISETP.GT.U32.AND P5, PT, R24, R43, PT ;  /* 0x0000002b1800720c */ /* 0x000fe40003fa4070 */
[----:B------:R-:W-:Y:S01]  /*2170*/  ISETP.GE.AND P4, PT, R14, RZ, PT ;  /* 0x000000ff0e00720c */ /* 0x000fe20003f86270 */
[----:B------:R-:W-:Y:S01]  /*2180*/  IMAD R46, R24, R4, R9 ;  /* 0x00000004182e7224 */ /* 0x000fe200078e0209 */
[----:B------:R-:W-:Y:S01]  /*2190*/  IADD3 R3, -R3, RZ, RZ ;  /* 0x000000ff03037210 */ /* 0x000fe20007ffe1ff */
[C---:B------:R-:W-:Y:S01]  /*21a0*/  VIADD R9, R0.reuse, 0x23 ;  /* 0x0000002300097836 */ /* 0x040fe20000000000 */
[C---:B------:R-:W-:Y:S01]  /*21b0*/  IADD3 R14, R0.reuse, 0x2e, RZ ;  /* 0x0000002e000e7810 */ /* 0x040fe20007ffe0ff */
[----:B------:R-:W-:-:S02]  /*21c0*/  VIADD R12, R0, 0x24 ;  /* 0x00000024000c7836 */ /* 0x000fc40000000000 */
[--C-:B------:R-:W-:Y:S01]  /*21d0*/  @!P6 IMAD.IADD R42, R42, 0x1, -R24.reuse ;  /* 0x000000012a2ae824 */ /* 0x100fe200078e0a18 */
[----:B------:R-:W-:Y:S01]  /*21e0*/  IABS R47, R9 ;  /* 0x00000009002f7213 */ /* 0x000fe20000000000 */
[C---:B------:R-:W-:Y:S01]  /*21f0*/  IMAD R45, R24.reuse, R3, R45 ;  /* 0x00000003182d7224 */ /* 0x040fe200078e022d */
[----:B------:R-:W-:Y:S01]  /*2200*/  ISETP.GT.U32.AND P6, PT, R24, R46, PT ;  /* 0x0000002e1800720c */ /* 0x000fe20003fc4070 */
[----:B------:R-:W-:Y:S01]  /*2210*/  @!P5 IMAD.IADD R43, R43, 0x1, -R24 ;  /* 0x000000012b2bd824 */ /* 0x000fe200078e0a18 */
[----:B------:R-:W-:Y:S01]  /*2220*/  IABS R5, R12 ;  /* 0x0000000c00057213 */ /* 0x000fe20000000000 */
[----:B------:R-:W-:Y:S01]  /*2230*/  IMAD.HI.U32 R3, R2, R47, RZ ;  /* 0x0000002f02037227 */ /* 0x000fe200078e00ff */
[----:B------:R-:W-:Y:S02]  /*2240*/  @!P2 IADD3 R41, R41, -R24, RZ ;  /* 0x800000182929a210 */ /* 0x000fe40007ffe0ff */
[----:B------:R-:W-:Y:S01]  /*2250*/  ISETP.GE.AND P2, PT, R10, RZ, PT ;  /* 0x000000ff0a00720c */ /* 0x000fe20003f46270 */
[----:B------:R-:W-:Y:S01]  /*2260*/  @!P1 IMAD.MOV R40, RZ, RZ, -R40 ;  /* 0x000000ffff289224 */ /* 0x000fe200078e0a28 */
[----:B------:R-:W-:Y:S01]  /*2270*/  ISETP.GE.AND P5, PT, R11, RZ, PT ;  /* 0x000000ff0b00720c */ /* 0x000fe20003fa6270 */
[----:B------:R-:W-:Y:S01]  /*2280*/  IMAD.HI.U32 R4, R2, R5, RZ ;  /* 0x0000000502047227 */ /* 0x000fe200078e00ff */
[----:B------:R-:W-:-:S02]  /*2290*/  ISETP.GT.U32.AND P1, PT, R24, R45, PT ;  /* 0x0000002d1800720c */ /* 0x000fc40003f24070 */
[----:B------:R-:W-:Y:S01]  /*22a0*/  @!P0 IADD3 R41, -R41, RZ, RZ ;  /* 0x000000ff29298210 */ /* 0x000fe20007ffe1ff */
[----:B------:R-:W-:Y:S02]  /*22b0*/  IMAD.MOV R3, RZ, RZ, -R3 ;  /* 0x000000ffff037224 */ /* 0x000fe400078e0a03 */
[----:B------:R-:W-:Y:S02]  /*22c0*/  IMAD.MOV R4, RZ, RZ, -R4 ;  /* 0x000000ffff047224 */ /* 0x000fe400078e0a04 */
[----:B------:R-:W-:Y:S02]  /*22d0*/  IMAD R47, R24, R3, R47 ;  /* 0x00000003182f7224 */ /* 0x000fe400078e022f */
[--C-:B------:R-:W-:Y:S01]  /*22e0*/  @!P6 IMAD.IADD R46, R46, 0x1, -R24.reuse ;  /* 0x000000012e2ee824 */ /* 0x100fe200078e0a18 */
[----:B------:R-:W-:Y:S01]  /*22f0*/  ISETP.GE.AND P6, PT, R9, RZ, PT ;  /* 0x000000ff0900720c */ /* 0x000fe20003fc6270 */
[----:B------:R-:W-:Y:S01]  /*2300*/  @!P3 IMAD.IADD R44, R44, 0x1, -R24 ;  /* 0x000000012c2cb824 */ /* 0x000fe200078e0a18 */
[----:B------:R-:W-:Y:S01]  /*2310*/  ISETP.GE.AND P3, PT, R13, RZ, PT ;  /* 0x000000ff0d00720c */ /* 0x000fe20003f66270 */
[C---:B------:R-:W-:Y:S01]  /*2320*/  IMAD R48, R24.reuse, R4, R5 ;  /* 0x0000000418307224 */ /* 0x040fe200078e0205 */
[----:B------:R-:W-:Y:S01]  /*2330*/  @!P1 IADD3 R45, R45, -R24, RZ ;  /* 0x800000182d2d9210 */ /* 0x000fe20007ffe0ff */
[----:B------:R-:W-:Y:S01]  /*2340*/  @!P2 IMAD.MOV R43, RZ, RZ, -R43 ;  /* 0x000000ffff2ba224 */ /* 0x000fe200078e0a2b */
[C---:B------:R-:W-:Y:S01]  /*2350*/  ISETP.GT.U32.AND P2, PT, R24.reuse, R47, PT ;  /* 0x0000002f1800720c */ /* 0x040fe20003f44070 */
[----:B------:R-:W-:Y:S01]  /*2360*/  @!P4 IMAD.MOV R42, RZ, RZ, -R42 ;  /* 0x000000ffff2ac224 */ /* 0x000fe200078e0a2a */
[C---:B------:R-:W-:Y:S01]  /*2370*/  ISETP.GT.U32.AND P4, PT, R24.reuse, R46, PT ;  /* 0x0000002e1800720c */ /* 0x040fe20003f84070 */
[----:B------:R-:W-:Y:S01]  /*2380*/  @!P5 IMAD.MOV R44, RZ, RZ, -R44 ;  /* 0x000000ffff2cd224 */ /* 0x000fe200078e0a2c */
[----:B------:R-:W-:Y:S01]  /*2390*/  ISETP.GT.U32.AND P5, PT, R24, R48, PT ;  /* 0x000000301800720c */ /* 0x000fe20003fa4070 */
[----:B------:R-:W-:Y:S01]  /*23a0*/  VIADD R3, R0, 0x25 ;  /* 0x0000002500037836 */ /* 0x000fe20000000000 */
[----:B------:R-:W-:Y:S01]  /*23b0*/  ISETP.GT.U32.AND P0, PT, R24, R45, PT ;  /* 0x0000002d1800720c */ /* 0x000fe20003f04070 */
[C---:B------:R-:W-:Y:S01]  /*23c0*/  VIADD R9, R0.reuse, 0x27 ;  /* 0x0000002700097836 */ /* 0x040fe20000000000 */
[C---:B------:R-:W-:Y:S01]  /*23d0*/  IADD3 R4, R0.reuse, 0x26, RZ ;  /* 0x0000002600047810 */ /* 0x040fe20007ffe0ff */
[C---:B------:R-:W-:Y:S01]  /*23e0*/  VIADD R10, R0.reuse, 0x2a ;  /* 0x0000002a000a7836 */ /* 0x040fe20000000000 */
[----:B------:R-:W-:Y:S01]  /*23f0*/  IABS R49, R3 ;  /* 0x0000000300317213 */ /* 0x000fe20000000000 */
[C---:B------:R-:W-:Y:S01]  /*2400*/  VIADD R11, R0.reuse, 0x2b ;  /* 0x0000002b000b7836 */ /* 0x040fe20000000000 */
[----:B------:R-:W-:Y:S01]  /*2410*/  IABS R5, R4 ;  /* 0x0000000400057213 */ /* 0x000fe20000000000 */
[----:B------:R-:W-:Y:S01]  /*2420*/  VIADD R13, R0, 0x2d ;  /* 0x0000002d000d7836 */ /* 0x000fe20000000000 */
[----:B------:R-:W-:Y:S01]  /*2430*/  @!P2 IADD3 R47, R47, -R24, RZ ;  /* 0x800000182f2fa210 */ /* 0x000fe20007ffe0ff */
[----:B------:R-:W-:Y:S01]  /*2440*/  @!P4 IMAD.IADD R46, R46, 0x1, -R24 ;  /* 0x000000012e2ec824 */ /* 0x000fe200078e0a18 */
[----:B------:R-:W-:Y:S01]  /*2450*/  ISETP.GE.AND P4, PT, R3, RZ, PT ;  /* 0x000000ff0300720c */ /* 0x000fe20003f86270 */
[----:B------:R-:W-:Y:S01]  /*2460*/  IMAD.HI.U32 R3, R2, R49, RZ ;  /* 0x0000003102037227 */ /* 0x000fe200078e00ff */
[----:B------:R-:W-:-:S02]  /*2470*/  ISETP.GE.AND P2, PT, R4, RZ, PT ;  /* 0x000000ff0400720c */ /* 0x000fc40003f46270 */
[----:B------:R-:W-:Y:S01]  /*2480*/  ISETP.GE.AND P1, PT, R15, RZ, PT ;  /* 0x000000ff0f00720c */ /* 0x000fe20003f26270 */
[--C-:B------:R-:W-:Y:S01]  /*2490*/  @!P5 IMAD.IADD R48, R48, 0x1, -R24.reuse ;  /* 0x000000013030d824 */ /* 0x100fe200078e0a18 */
[----:B------:R-:W-:Y:S01]  /*24a0*/  ISETP.GT.U32.AND P5, PT, R24, R47, PT ;  /* 0x0000002f1800720c */ /* 0x000fe20003fa4070 */
[----:B------:R-:W-:Y:S01]  /*24b0*/  @!P0 IMAD.IADD R45, R45, 0x1, -R24 ;  /* 0x000000012d2d8824 */ /* 0x000fe200078e0a18 */
[----:B------:R-:W-:Y:S01]  /*24c0*/  IADD3 R3, -R3, RZ, RZ ;  /* 0x000000ff03037210 */ /* 0x000fe20007ffe1ff */
[----:B------:R-:W-:Y:S01]  /*24d0*/  IMAD.HI.U32 R4, R2, R5, RZ ;  /* 0x0000000502047227 */ /* 0x000fe200078e00ff */
[----:B------:R-:W-:Y:S02]  /*24e0*/  IABS R51, R9 ;  /* 0x0000000900337213 */ /* 0x000fe40000000000 */
[----:B------:R-:W-:Y:S01]  /*24f0*/  ISETP.GE.AND P0, PT, R12, RZ, PT ;  /* 0x000000ff0c00720c */ /* 0x000fe20003f06270 */
[----:B------:R-:W-:Y:S01]  /*2500*/  @!P3 IMAD.MOV R45, RZ, RZ, -R45 ;  /* 0x000000ffff2db224 */ /* 0x000fe200078e0a2d */
[C---:B------:R-:W-:Y:S01]  /*2510*/  ISETP.GT.U32.AND P3, PT, R24.reuse, R48, PT ;  /* 0x000000301800720c */ /* 0x040fe20003f64070 */
[----:B------:R-:W-:Y:S01]  /*2520*/  IMAD R49, R24, R3, R49 ;  /* 0x0000000318317224 */ /* 0x000fe200078e0231 */
[----:B------:R-:W-:Y:S01]  /*2530*/  IABS R55, R11 ;  /* 0x0000000b00377213 */ /* 0x000fe20000000000 */
[----:B------:R-:W-:Y:S01]  /*2540*/  IMAD.MOV R4, RZ, RZ, -R4 ;  /* 0x000000ffff047224 */ /* 0x000fe200078e0a04 */
[----:B------:R-:W-:Y:S01]  /*2550*/  IABS R57, R13 ;  /* 0x0000000d00397213 */ /* 0x000fe20000000000 */
[----:B------:R-:W-:Y:S01]  /*2560*/  VIADD R3, R0, 0x28 ;  /* 0x0000002800037836 */ /* 0x000fe20000000000 */
[----:B------:R-:W-:Y:S01]  /*2570*/  @!P5 IADD3 R47, R47, -R24, RZ ;  /* 0x800000182f2fd210 */ /* 0x000fe20007ffe0ff */
[C---:B------:R-:W-:Y:S01]  /*2580*/  IMAD R50, R24.reuse, R4, R5 ;  /* 0x0000000418327224 */ /* 0x040fe200078e0205 */
[C---:B------:R-:W-:Y:S01]  /*2590*/  ISETP.GT.U32.AND P5, PT, R24.reuse, R49, PT ;  /* 0x000000311800720c */ /* 0x040fe20003fa4070 */
[----:B------:R-:W-:Y:S01]  /*25a0*/  @!P1 IMAD.MOV R46, RZ, RZ, -R46 ;  /* 0x000000ffff2e9224 */ /* 0x000fe200078e0a2e */
[----:B------:R-:W-:Y:S01]  /*25b0*/  IABS R5, R3 ;  /* 0x0000000300057213 */ /* 0x000fe20000000000 */
[----:B------:R-:W-:Y:S01]  /*25c0*/  @!P6 IMAD.MOV R47, RZ, RZ, -R47 ;  /* 0x000000ffff2fe224 */ /* 0x000fe200078e0a2f */
[----:B------:R-:W-:Y:S01]  /*25d0*/  ISETP.GT.U32.AND P6, PT, R24, R50, PT ;  /* 0x000000321800720c */ /* 0x000fe20003fc4070 */
[----:B------:R-:W-:Y:S01]  /*25e0*/  @!P3 IMAD.IADD R48, R48, 0x1, -R24 ;  /* 0x000000013030b824 */ /* 0x000fe200078e0a18 */
[----:B------:R-:W-:Y:S01]  /*25f0*/  ISETP.GE.AND P3, PT, R3, RZ, PT ;  /* 0x000000ff0300720c */ /* 0x000fe20003f66270 */
[----:B------:R-:W-:Y:S01]  /*2600*/  IMAD.HI.U32 R3, R2, R51, RZ ;  /* 0x0000003302037227 */ /* 0x000fe200078e00ff */
[----:B------:R-:W-:-:S03]  /*2610*/  ISETP.GE.AND P1, PT, R9, RZ, PT ;  /* 0x000000ff0900720c */ /* 0x000fc60003f26270 */
[----:B------:R-:W-:Y:S01]  /*2620*/  VIADD R9, R0, 0x29 ;  /* 0x0000002900097836 */ /* 0x000fe20000000000 */
[----:B------:R-:W-:Y:S01]  /*2630*/  IADD3 R4, -R3, RZ, RZ ;  /* 0x000000ff03047210 */ /* 0x000fe20007ffe1ff */
[--C-:B------:R-:W-:Y:S02]  /*2640*/  @!P5 IMAD.IADD R49, R49, 0x1, -R24.reuse ;  /* 0x000000013131d824 */ /* 0x100fe400078e0a18 */
[----:B------:R-:W-:Y:S01]  /*2650*/  IMAD.HI.U32 R3, R2, R5, RZ ;  /* 0x0000000502037227 */ /* 0x000fe200078e00ff */
[----:B------:R-:W-:Y:S02]  /*2660*/  IABS R53, R9 ;  /* 0x0000000900357213 */ /* 0x000fe40000000000 */
[----:B------:R-:W-:Y:S01]  /*2670*/  ISETP.GT.U32.AND P5, PT, R24, R49, PT ;  /* 0x000000311800720c */ /* 0x000fe20003fa4070 */
[----:B------:R-:W-:Y:S01]  /*2680*/  @!P6 IMAD.IADD R50, R50, 0x1, -R24 ;  /* 0x000000013232e824 */ /* 0x000fe200078e0a18 */
[----:B------:R-:W-:Y:S01]  /*2690*/  IADD3 R3, -R3, RZ, RZ ;  /* 0x000000ff03037210 */ /* 0x000fe20007ffe1ff */
[----:B------:R-:W-:Y:S01]  /*26a0*/  @!P0 IMAD.MOV R48, RZ, RZ, -R48 ;  /* 0x000000ffff308224 */ /* 0x000fe200078e0a30 */
[----:B------:R-:W-:Y:S01]  /*26b0*/  ISETP.GE.AND P0, PT, R9, RZ, PT ;  /* 0x000000ff0900720c */ /* 0x000fe20003f06270 */
[C---:B------:R-:W-:Y:S01]  /*26c0*/  IMAD R51, R24.reuse, R4, R51 ;  /* 0x0000000418337224 */ /* 0x040fe200078e0233 */
[----:B------:R-:W-:Y:S01]  /*26d0*/  IABS R9, R10 ;  /* 0x0000000a00097213 */ /* 0x000fe20000000000 */
[C---:B------:R-:W-:Y:S01]  /*26e0*/  IMAD R52, R24.reuse, R3, R5 ;  /* 0x0000000318347224 */ /* 0x040fe200078e0205 */
[----:B------:R-:W-:Y:S01]  /*26f0*/  ISETP.GT.U32.AND P6, PT, R24, R50, PT ;  /* 0x000000321800720c */ /* 0x000fe20003fc4070 */
[----:B------:R-:W-:-:S04]  /*2700*/  IMAD.HI.U32 R3, R2, R53, RZ ;  /* 0x0000003502037227 */ /* 0x000fc800078e00ff */
[----:B------:R-:W-:Y:S01]  /*2710*/  @!P5 IMAD.IADD R49, R49, 0x1, -R24 ;  /* 0x000000013131d824 */ /* 0x000fe200078e0a18 */
[----:B------:R-:W-:Y:S01]  /*2720*/  IADD3 R3, -R3, RZ, RZ ;  /* 0x000000ff03037210 */ /* 0x000fe20007ffe1ff */
[----:B------:R-:W-:Y:S01]  /*2730*/  IMAD.HI.U32 R4, R2, R9, RZ ;  /* 0x0000000902047227 */ /* 0x000fe200078e00ff */
[----:B------:R-:W-:-:S03]  /*2740*/  ISETP.GT.U32.AND P5, PT, R24, R51, PT ;  /* 0x000000331800720c */ /* 0x000fc60003fa4070 */
[----:B------:R-:W-:Y:S02]  /*2750*/  IMAD.MOV R4, RZ, RZ, -R4 ;  /* 0x000000ffff047224 */ /* 0x000fe400078e0a04 */
[C---:B------:R-:W-:Y:S02]  /*2760*/  IMAD R53, R24.reuse, R3, R53 ;  /* 0x0000000318357224 */ /* 0x040fe400078e0235 */
[----:B------:R-:W-:Y:S01]  /*2770*/  IMAD R54, R24, R4, R9 ;  /* 0x0000000418367224 */ /* 0x000fe200078e0209 */
[----:B------:R-:W-:Y:S01]  /*2780*/  IABS R9, R14 ;  /* 0x0000000e00097213 */ /* 0x000fe20000000000 */
[----:B------:R-:W-:Y:S01]  /*2790*/  @!P6 IMAD.IADD R50, R50, 0x1, -R24 ;  /* 0x000000013232e824 */ /* 0x000fe200078e0a18 */
[----:B------:R-:W-:Y:S01]  /*27a0*/  ISETP.GT.U32.AND P6, PT, R24, R53, PT ;  /* 0x000000351800720c */ /* 0x000fe20003fc4070 */
[----:B------:R-:W-:-:S03]  /*27b0*/  IMAD.HI.U32 R3, R2, R55, RZ ;  /* 0x0000003702037227 */ /* 0x000fc600078e00ff */
[----:B------:R-:W-:Y:S01]  /*27c0*/  @!P2 IADD3 R50, -R50, RZ, RZ ;  /* 0x000000ff3232a210 */ /* 0x000fe20007ffe1ff */
[----:B------:R-:W-:Y:S01]  /*27d0*/  @!P5 IMAD.IADD R51, R51, 0x1, -R24 ;  /* 0x000000013333d824 */ /* 0x000fe200078e0a18 */
[C---:B------:R-:W-:Y:S01]  /*27e0*/  ISETP.GT.U32.AND P5, PT, R24.reuse, R54, PT ;  /* 0x000000361800720c */ /* 0x040fe20003fa4070 */
[----:B------:R-:W-:Y:S01]  /*27f0*/  @!P4 IMAD.MOV R49, RZ, RZ, -R49 ;  /* 0x000000ffff31c224 */ /* 0x000fe200078e0a31 */
[----:B------:R-:W-:Y:S01]  /*2800*/  ISETP.GT.U32.AND P4, PT, R24, R52, PT ;  /* 0x000000341800720c */ /* 0x000fe20003f84070 */
[----:B------:R-:W-:Y:S01]  /*2810*/  VIADD R12, R0, 0x2c ;  /* 0x0000002c000c7836 */ /* 0x000fe20000000000 */
[----:B------:R-:W-:Y:S01]  /*2820*/  IADD3 R3, -R3, RZ, RZ ;  /* 0x000000ff03037210 */ /* 0x000fe20007ffe1ff */
[----:B------:R-:W-:-:S03]  /*2830*/  IMAD.HI.U32 R4, R2, R9, RZ ;  /* 0x0000000902047227 */ /* 0x000fc600078e00ff */
[----:B------:R-:W-:Y:S01]  /*2840*/  IABS R5, R12 ;  /* 0x0000000c00057213 */ /* 0x000fe20000000000 */
[--C-:B------:R-:W-:Y:S01]  /*2850*/  @!P6 IMAD.IADD R53, R53, 0x1, -R24.reuse ;  /* 0x000000013535e824 */ /* 0x100fe200078e0a18 */
[----:B------:R-:W-:Y:S01]  /*2860*/  IADD3 R4, -R4, RZ, RZ ;  /* 0x000000ff04047210 */ /* 0x000fe20007ffe1ff */
[----:B------:R-:W-:Y:S02]  /*2870*/  IMAD R55, R24, R3, R55 ;  /* 0x0000000318377224 */ /* 0x000fe400078e0237 */
[----:B------:R-:W-:Y:S01]  /*2880*/  @!P5 IMAD.IADD R54, R54, 0x1, -R24 ;  /* 0x000000013636d824 */ /* 0x000fe200078e0a18 */
[----:B------:R-:W-:Y:S01]  /*2890*/  ISETP.GT.U32.AND P5, PT, R24, R53, PT ;  /* 0x000000351800720c */ /* 0x000fe20003fa4070 */
[----:B------:R-:W-:-:S03]  /*28a0*/  IMAD.HI.U32 R3, R2, R5, RZ ;  /* 0x0000000502037227 */ /* 0x000fc600078e00ff */
[----:B------:R-:W-:Y:S01]  /*28b0*/  ISETP.GT.U32.AND P2, PT, R24, R54, PT ;  /* 0x000000361800720c */ /* 0x000fe20003f44070 */
[--C-:B------:R-:W-:Y:S01]  /*28c0*/  @!P4 IMAD.IADD R52, R52, 0x1, -R24.reuse ;  /* 0x000000013434c824 */ /* 0x100fe200078e0a18 */
[C---:B------:R-:W-:Y:S01]  /*28d0*/  ISETP.GT.U32.AND P4, PT, R24.reuse, R51, PT ;  /* 0x000000331800720c */ /* 0x040fe20003f84070 */
[----:B------:R-:W-:Y:S02]  /*28e0*/  IMAD.MOV R3, RZ, RZ, -R3 ;  /* 0x000000ffff037224 */ /* 0x000fe400078e0a03 */
[C---:B------:R-:W-:Y:S01]  /*28f0*/  IMAD R58, R24.reuse, R4, R9 ;  /* 0x00000004183a7224 */ /* 0x040fe200078e0209 */
[C---:B------:R-:W-:Y:S01]  /*2900*/  ISETP.GT.U32.AND P6, PT, R24.reuse, R52, PT ;  /* 0x000000341800720c */ /* 0x040fe20003fc4070 */
[----:B------:R-:W-:Y:S02]  /*2910*/  IMAD R56, R24, R3, R5 ;  /* 0x0000000318387224 */ /* 0x000fe400078e0205 */
[----:B------:R-:W-:Y:S02]  /*2920*/  @!P5 IMAD.IADD R53, R53, 0x1, -R24 ;  /* 0x000000013535d824 */ /* 0x000fe400078e0a18 */
[----:B------:R-:W-:Y:S01]  /*2930*/  IMAD.HI.U32 R3, R2, R57, RZ ;  /* 0x0000003902037227 */ /* 0x000fe200078e00ff */
[----:B------:R-:W-:-:S03]  /*2940*/  ISETP.GT.U32.AND P5, PT, R24, R56, PT ;  /* 0x000000381800720c */ /* 0x000fc60003fa4070 */
[----:B------:R-:W-:Y:S02]  /*2950*/  IMAD.MOV R3, RZ, RZ, -R3 ;  /* 0x000000ffff037224 */ /* 0x000fe400078e0a03 */
[--C-:B------:R-:W-:Y:S01]  /*2960*/  @!P4 IMAD.IADD R51, R51, 0x1, -R24.reuse ;  /* 0x000000013333c824 */ /* 0x100fe200078e0a18 */
[----:B------:R-:W-:Y:S01]  /*2970*/  ISETP.GT.U32.AND P4, PT, R24, R55, PT ;  /* 0x000000371800720c */ /* 0x000fe20003f84070 */
[--C-:B------:R-:W-:Y:S01]  /*2980*/  @!P6 IMAD.IADD R52, R52, 0x1, -R24.reuse ;  /* 0x000000013434e824 */ /* 0x100fe200078e0a18 */
[----:B------:R-:W-:Y:S01]  /*2990*/  ISETP.GE.AND P6, PT, R10, RZ, PT ;  /* 0x000000ff0a00720c */ /* 0x000fe20003fc6270 */
[----:B------:R-:W-:Y:S01]  /*29a0*/  IMAD R57, R24, R3, R57 ;  /* 0x0000000318397224 */ /* 0x000fe200078e0239 */
[C---:B------:R-:W-:Y:S01]  /*29b0*/  IADD3 R10, R0.reuse, 0x2f, RZ ;  /* 0x0000002f000a7810 */ /* 0x040fe20007ffe0ff */
[----:B------:R-:W-:Y:S01]  /*29c0*/  VIADD R9, R0, 0x30 ;  /* 0x0000003000097836 */ /* 0x000fe20000000000 */
[----:B------:R-:W-:Y:S01]  /*29d0*/  @!P1 IADD3 R51, -R51, RZ, RZ ;  /* 0x000000ff33339210 */ /* 0x000fe20007ffe1ff */
[--C-:B------:R-:W-:Y:S01]  /*29e0*/  @!P5 IMAD.IADD R56, R56, 0x1, -R24.reuse ;  /* 0x000000013838d824 */ /* 0x100fe200078e0a18 */
[----:B------:R-:W-:Y:S01]  /*29f0*/  IABS R59, R10 ;  /* 0x0000000a003b7213 */ /* 0x000fe20000000000 */
[----:B------:R-:W-:Y:S01]  /*2a00*/  @!P2 IMAD.IADD R54, R54, 0x1, -R24 ;  /* 0x000000013636a824 */ /* 0x000fe200078e0a18 */
[----:B------:R-:W-:Y:S01]  /*2a10*/  ISETP.GE.AND P2, PT, R11, RZ, PT ;  /* 0x000000ff0b00720c */ /* 0x000fe20003f46270 */
[----:B------:R-:W-:Y:S01]  /*2a20*/  VIADD R11, R0, 0x31 ;  /* 0x00000031000b7836 */ /* 0x000fe20000000000 */
[----:B------:R-:W-:Y:S01]  /*2a30*/  ISETP.GT.U32.AND P5, PT, R24, R56, PT ;  /* 0x000000381800720c */ /* 0x000fe20003fa4070 */
[----:B------:R-:W-:Y:S01]  /*2a40*/  IMAD.HI.U32 R3, R2, R59, RZ ;  /* 0x0000003b02037227 */ /* 0x000fe200078e00ff */
[----:B------:R-:W-:-:S02]  /*2a50*/  IABS R5, R9 ;  /* 0x0000000900057213 */ /* 0x000fc40000000000 */
[----:B------:R-:W-:Y:S01]  /*2a60*/  @!P6 IADD3 R54, -R54, RZ, RZ ;  /* 0x000000ff3636e210 */ /* 0x000fe20007ffe1ff */
[----:B------:R-:W-:Y:S01]  /*2a70*/  IMAD.MOV R3, RZ, RZ, -R3 ;  /* 0x000000ffff037224 */ /* 0x000fe200078e0a03 */
[C---:B------:R-:W-:Y:S01]  /*2a80*/  ISETP.GT.U32.AND P6, PT, R24.reuse, R58, PT ;  /* 0x0000003a1800720c */ /* 0x040fe20003fc4070 */
[----:B------:R-:W-:Y:S01]  /*2a90*/  @!P4 IMAD.IADD R55, R55, 0x1, -R24 ;  /* 0x000000013737c824 */ /* 0x000fe200078e0a18 */
[----:B------:R-:W-:Y:S01]  /*2aa0*/  IABS R61, R11 ;  /* 0x0000000b003d7213 */ /* 0x000fe20000000000 */
[----:B------:R-:W-:Y:S01]  /*2ab0*/  IMAD R59, R24, R3, R59 ;  /* 0x00000003183b7224 */ /* 0x000fe200078e023b */
[----:B------:R-:W-:Y:S01]  /*2ac0*/  ISETP.GE.AND P4, PT, R12, RZ, PT ;  /* 0x000000ff0c00720c */ /* 0x000fe20003f86270 */
[----:B------:R-:W-:Y:S01]  /*2ad0*/  @!P3 IMAD.MOV R52, RZ, RZ, -R52 ;  /* 0x000000ffff34b224 */ /* 0x000fe200078e0a34 */
[----:B------:R-:W-:Y:S01]  /*2ae0*/  ISETP.GT.U32.AND P3, PT, R24, R57, PT ;  /* 0x000000391800720c */ /* 0x000fe20003f64070 */
[----:B------:R-:W-:Y:S01]  /*2af0*/  @!P5 IMAD.IADD R56, R56, 0x1, -R24 ;  /* 0x000000013838d824 */ /* 0x000fe200078e0a18 */
[----:B------:R-:W-:Y:S01]  /*2b00*/  ISETP.GT.U32.AND P5, PT, R24, R59, PT ;  /* 0x0000003b1800720c */ /* 0x000fe20003fa4070 */
[----:B------:R-:W-:Y:S01]  /*2b10*/  IMAD.HI.U32 R3, R2, R5, RZ ;  /* 0x0000000502037227 */ /* 0x000fe200078e00ff */
[----:B------:R-:W-:-:S03]  /*2b20*/  ISETP.GT.U32.AND P1, PT, R24, R55, PT ;  /* 0x000000371800720c */ /* 0x000fc60003f24070 */
[----:B------:R-:W-:Y:S01]  /*2b30*/  @!P6 IMAD.IADD R58, R58, 0x1, -R24 ;  /* 0x000000013a3ae824 */ /* 0x000fe200078e0a18 */
[----:B------:R-:W-:Y:S01]  /*2b40*/  IADD3 R60, -R3, RZ, RZ ;  /* 0x000000ff033c7210 */ /* 0x000fe20007ffe1ff */
[----:B------:R-:W-:-:S04]  /*2b50*/  IMAD.HI.U32 R3, R2, R61, RZ ;  /* 0x0000003d02037227 */ /* 0x000fc800078e00ff */
[----:B------:R-:W-:Y:S01]  /*2b60*/  @!P3 IADD3 R57, R57, -R24, RZ ;  /* 0x800000183939b210 */ /* 0x000fe20007ffe0ff */
[C---:B------:R-:W-:Y:S01]  /*2b70*/  IMAD R60, R24.reuse, R60, R5 ;  /* 0x0000003c183c7224 */ /* 0x040fe200078e0205 */
[----:B------:R-:W-:Y:S01]  /*2b80*/  IADD3 R3, -R3, RZ, RZ ;  /* 0x000000ff03037210 */ /* 0x000fe20007ffe1ff */
[--C-:B------:R-:W-:Y:S01]  /*2b90*/  @!P5 IMAD.IADD R59, R59, 0x1, -R24.reuse ;  /* 0x000000013b3bd824 */ /* 0x100fe200078e0a18 */
[----:B------:R-:W-:Y:S01]  /*2ba0*/  ISETP.GT.U32.AND P6, PT, R24, R57, PT ;  /* 0x000000391800720c */ /* 0x000fe20003fc4070 */
[--C-:B------:R-:W-:Y:S01]  /*2bb0*/  @!P1 IMAD.IADD R55, R55, 0x1, -R24.reuse ;  /* 0x0000000137379824 */ /* 0x100fe200078e0a18 */
[----:B------:R-:W-:Y:S01]  /*2bc0*/  ISETP.GE.AND P3, PT, R10, RZ, PT ;  /* 0x000000ff0a00720c */ /* 0x000fe20003f66270 */
[C---:B------:R-:W-:Y:S01]  /*2bd0*/  IMAD R61, R24.reuse, R3, R61 ;  /* 0x00000003183d7224 */ /* 0x040fe200078e023d */
[----:B------:R-:W-:Y:S01]  /*2be0*/  ISETP.GT.U32.AND P5, PT, R24, R59, PT ;  /* 0x0000003b1800720c */ /* 0x000fe20003fa4070 */
[----:B------:R-:W-:Y:S01]  /*2bf0*/  VIADD R10, R0, 0x32 ;  /* 0x00000032000a7836 */ /* 0x000fe20000000000 */
[----:B------:R-:W-:Y:S01]  /*2c00*/  ISETP.GE.AND P1, PT, R14, RZ, PT ;  /* 0x000000ff0e00720c */ /* 0x000fe20003f26270 */
[----:B------:R-:W-:Y:S01]  /*2c10*/  @!P2 IMAD.MOV R55, RZ, RZ, -R55 ;  /* 0x000000ffff37a224 */ /* 0x000fe200078e0a37 */
[----:B------:R-:W-:Y:S01]  /*2c20*/  ISETP.GT.U32.AND P2, PT, R24, R58, PT ;  /* 0x0000003a1800720c */ /* 0x000fe20003f44070 */
[----:B------:R-:W-:Y:S01]  /*2c30*/  @!P0 IMAD.MOV R53, RZ, RZ, -R53 ;  /* 0x000000ffff358224 */ /* 0x000fe200078e0a35 */
[----:B------:R-:W-:Y:S01]  /*2c40*/  IABS R4, R10 ;  /* 0x0000000a00047213 */ /* 0x000fe20000000000 */
[----:B------:R-:W-:Y:S01]  /*2c50*/  VIADD R12, R0, 0x33 ;  /* 0x00000033000c7836 */ /* 0x000fe20000000000 */
[----:B------:R-:W-:Y:S01]  /*2c60*/  ISETP.GE.AND P0, PT, R13, RZ, PT ;  /* 0x000000ff0d00720c */ /* 0x000fe20003f06270 */
[----:B------:R-:W-:Y:S01]  /*2c70*/  @!P6 IMAD.IADD R57, R57, 0x1, -R24 ;  /* 0x000000013939e824 */ /* 0x000fe200078e0a18 */
[----:B------:R-:W-:Y:S01]  /*2c80*/  ISETP.GT.U32.AND P6, PT, R24, R60, PT ;  /* 0x0000003c1800720c */ /* 0x000fe20003fc4070 */
[----:B------:R-:W-:Y:S01]  /*2c90*/  IMAD.MOV.U32 R5, RZ, RZ, R4 ;  /* 0x000000ffff057224 */ /* 0x000fe200078e0004 */
[----:B------:R-:W-:Y:S01]  /*2ca0*/  IABS R63, R12 ;  /* 0x0000000c003f7213 */ /* 0x000fe20000000000 */
[----:B------:R-:W-:Y:S01]  /*2cb0*/  VIADD R13, R0, 0x34 ;  /* 0x00000034000d7836 */ /* 0x000fe20000000000 */
[----:B------:R-:W-:Y:S01]  /*2cc0*/  @!P5 IADD3 R59, R59, -R24, RZ ;  /* 0x800000183b3bd210 */ /* 0x000fe20007ffe0ff */
[----:B------:R-:W-:Y:S01]  /*2cd0*/  IMAD.HI.U32 R3, R2, R5, RZ ;  /* 0x0000000502037227 */ /* 0x000fe200078e00ff */
[----:B------:R-:W-:-:S02]  /*2ce0*/  ISETP.GT.U32.AND P5, PT, R24, R61, PT ;  /* 0x0000003d1800720c */ /* 0x000fc40003fa4070 */
[----:B------:R-:W-:Y:S01]  /*2cf0*/  IADD3 R14, R0, 0x4a, RZ ;  /* 0x0000004a000e7810 */ /* 0x000fe20007ffe0ff */
[--C-:B------:R-:W-:Y:S01]  /*2d00*/  @!P2 IMAD.IADD R58, R58, 0x1, -R24.reuse ;  /* 0x000000013a3aa824 */ /* 0x100fe200078e0a18 */
[----:B------:R-:W-:Y:S01]  /*2d10*/  ISETP.GE.AND P2, PT, R9, RZ, PT ;  /* 0x000000ff0900720c */ /* 0x000fe20003f46270 */
[----:B------:R-:W-:Y:S01]  /*2d20*/  IMAD.MOV R3, RZ, RZ, -R3 ;  /* 0x000000ffff037224 */ /* 0x000fe200078e0a03 */
[----:B------:R-:W-:Y:S01]  /*2d30*/  IABS R9, R13 ;  /* 0x0000000d00097213 */ /* 0x000fe20000000000 */
[----:B------:R-:W-:Y:S01]  /*2d40*/  @!P6 IMAD.IADD R60, R60, 0x1, -R24 ;  /* 0x000000013c3ce824 */ /* 0x000fe200078e0a18 */
[----:B------:R-:W-:Y:S01]  /*2d50*/  @!P0 IADD3 R57, -R57, RZ, RZ ;  /* 0x000000ff39398210 */ /* 0x000fe20007ffe1ff */
[----:B------:R-:W-:Y:S01]  /*2d60*/  IMAD R62, R24, R3, R5 ;  /* 0x00000003183e7224 */ /* 0x000fe200078e0205 */
[----:B------:R-:W-:Y:S01]  /*2d70*/  ISETP.GE.AND P6, PT, R11, RZ, PT ;  /* 0x000000ff0b00720c */ /* 0x000fe20003fc6270 */
[----:B------:R-:W-:Y:S01]  /*2d80*/  IMAD.HI.U32 R3, R2, R9, RZ ;  /* 0x0000000902037227 */ /* 0x000fe200078e00ff */
[----:B------:R-:W-:-:S02]  /*2d90*/  IADD3 R11, R0, 0x35, RZ ;  /* 0x00000035000b7810 */ /* 0x000fc40007ffe0ff */
[C---:B------:R-:W-:Y:S01]  /*2da0*/  ISETP.GT.U32.AND P0, PT, R24.reuse, R62, PT ;  /* 0x0000003e1800720c */ /* 0x040fe20003f04070 */
[----:B------:R-:W-:Y:S01]  /*2db0*/  @!P5 IMAD.IADD R61, R61, 0x1, -R24 ;  /* 0x000000013d3dd824 */ /* 0x000fe200078e0a18 */
[----:B------:R-:W-:Y:S01]  /*2dc0*/  IABS R65, R11 ;  /* 0x0000000b00417213 */ /* 0x000fe20000000000 */
[----:B------:R-:W-:Y:S02]  /*2dd0*/  IMAD.MOV R3, RZ, RZ, -R3 ;  /* 0x000000ffff037224 */ /* 0x000fe400078e0a03 */
[----:B------:R-:W-:Y:S01]  /*2de0*/  @!P4 IMAD.MOV R56, RZ, RZ, -R56 ;  /* 0x000000ffff38c224 */ /* 0x000fe200078e0a38 */
[C---:B------:R-:W-:Y:S01]  /*2df0*/  ISETP.GT.U32.AND P5, PT, R24.reuse, R61, PT ;  /* 0x0000003d1800720c */ /* 0x040fe20003fa4070 */
[C---:B------:R-:W-:Y:S01]  /*2e00*/  IMAD R64, R24.reuse, R3, R9 ;  /* 0x0000000318407224 */ /* 0x040fe200078e0209 */
[----:B------:R-:W-:Y:S01]  /*2e10*/  ISETP.GT.U32.AND P4, PT, R24, R60, PT ;  /* 0x0000003c1800720c */ /* 0x000fe20003f84070 */
[----:B------:R-:W-:-:S04]  /*2e20*/  IMAD.HI.U32 R4, R2, R63, RZ ;  /* 0x0000003f02047227 */ /* 0x000fc800078e00ff */
[----:B------:R-:W-:Y:S02]  /*2e30*/  IMAD.MOV R4, RZ, RZ, -R4 ;  /* 0x000000ffff047224 */ /* 0x000fe400078e0a04 */
[----:B------:R-:W-:Y:S01]  /*2e40*/  @!P0 IMAD.IADD R62, R62, 0x1, -R24 ;  /* 0x000000013e3e8824 */ /* 0x000fe200078e0a18 */
[----:B------:R-:W-:Y:S01]  /*2e50*/  ISETP.GE.AND P0, PT, R13, RZ, PT ;  /* 0x000000ff0d00720c */ /* 0x000fe20003f06270 */
[----:B------:R-:W-:-:S04]  /*2e60*/  IMAD.HI.U32 R3, R2, R65, RZ ;  /* 0x0000004102037227 */ /* 0x000fc800078e00ff */
[--C-:B------:R-:W-:Y:S01]  /*2e70*/  @!P5 IMAD.IADD R61, R61, 0x1, -R24.reuse ;  /* 0x000000013d3dd824 */ /* 0x100fe200078e0a18 */
[----:B------:R-:W-:Y:S01]  /*2e80*/  ISETP.GT.U32.AND P5, PT, R24, R64, PT ;  /* 0x000000401800720c */ /* 0x000fe20003fa4070 */
[----:B------:R-:W-:Y:S01]  /*2e90*/  @!P4 IMAD.IADD R60, R60, 0x1, -R24 ;  /* 0x000000013c3cc824 */ /* 0x000fe200078e0a18 */
[----:B------:R-:W-:Y:S01]  /*2ea0*/  IADD3 R3, -R3, RZ, RZ ;  /* 0x000000ff03037210 */ /* 0x000fe20007ffe1ff */
[----:B------:R-:W-:Y:S01]  /*2eb0*/  IMAD R63, R24, R4, R63 ;  /* 0x00000004183f7224 */ /* 0x000fe200078e023f */
[----:B------:R-:W-:Y:S01]  /*2ec0*/  IADD3 R4, R0, 0x36, RZ ;  /* 0x0000003600047810 */ /* 0x000fe20007ffe0ff */
[----:B------:R-:W-:Y:S01]  /*2ed0*/  @!P2 IMAD.MOV R60, RZ, RZ, -R60 ;  /* 0x000000ffff3ca224 */ /* 0x000fe200078e0a3c */
[C---:B------:R-:W-:Y:S01]  /*2ee0*/  ISETP.GT.U32.AND P2, PT, R24.reuse, R62, PT ;  /* 0x0000003e1800720c */ /* 0x040fe20003f44070 */
[----:B------:R-:W-:Y:S01]  /*2ef0*/  @!P3 IMAD.MOV R59, RZ, RZ, -R59 ;  /* 0x000000ffff3bb224 */ /* 0x000fe200078e0a3b */
[C---:B------:R-:W-:Y:S01]  /*2f00*/  ISETP.GT.U32.AND P3, PT, R24.reuse, R63, PT ;  /* 0x0000003f1800720c */ /* 0x040fe20003f64070 */
[----:B------:R-:W-:Y:S01]  /*2f10*/  IMAD R65, R24, R3, R65 ;  /* 0x0000000318417224 */ /* 0x000fe200078e0241 */
[----:B------:R-:W-:Y:S01]  /*2f20*/  IABS R5, R4 ;  /* 0x0000000400057213 */ /* 0x000fe20000000000 */
[----:B------:R-:W-:Y:S01]  /*2f30*/  VIADD R9, R0, 0x37 ;  /* 0x0000003700097836 */ /* 0x000fe20000000000 */
[----:B------:R-:W-:Y:S01]  /*2f40*/  ISETP.GE.AND P4, PT, R12, RZ, PT ;  /* 0x000000ff0c00720c */ /* 0x000fe20003f86270 */
[----:B------:R-:W-:Y:S01]  /*2f50*/  @!P5 IMAD.IADD R64, R64, 0x1, -R24 ;  /* 0x000000014040d824 */ /* 0x000fe200078e0a18 */
[----:B------:R-:W-:Y:S01]  /*2f60*/  @!P6 IADD3 R61, -R61, RZ, RZ ;  /* 0x000000ff3d3de210 */ /* 0x000fe20007ffe1ff */
[----:B------:R-:W-:Y:S01]  /*2f70*/  IMAD.HI.U32 R3, R2, R5, RZ ;  /* 0x0000000502037227 */ /* 0x000fe200078e00ff */
[----:B------:R-:W-:-:S02]  /*2f80*/  IABS R67, R9 ;  /* 0x0000000900437213 */ /* 0x000fc40000000000 */
[----:B------:R-:W-:Y:S01]  /*2f90*/  ISETP.GT.U32.AND P5, PT, R24, R64, PT ;  /* 0x000000401800720c */ /* 0x000fe20003fa4070 */
[----:B------:R-:W-:Y:S01]  /*2fa0*/  IMAD.MOV R3, RZ, RZ, -R3 ;  /* 0x000000ffff037224 */ /* 0x000fe200078e0a03 */
[----:B------:R-:W-:Y:S01]  /*2fb0*/  ISETP.GE.AND P6, PT, R11, RZ, PT ;  /* 0x000000ff0b00720c */ /* 0x000fe20003fc6270 */
[--C-:B------:R-:W-:Y:S01]  /*2fc0*/  @!P2 IMAD.IADD R62, R62, 0x1, -R24.reuse ;  /* 0x000000013e3ea824 */ /* 0x100fe200078e0a18 */
[C---:B------:R-:W-:Y:S01]  /*2fd0*/  ISETP.GT.U32.AND P2, PT, R24.reuse, R65, PT ;  /* 0x000000411800720c */ /* 0x040fe20003f44070 */
[----:B------:R-:W-:Y:S02]  /*2fe0*/  @!P3 IMAD.IADD R63, R63, 0x1, -R24 ;  /* 0x000000013f3fb824 */ /* 0x000fe400078e0a18 */
[----:B------:R-:W-:Y:S02]  /*2ff0*/  IMAD R66, R24, R3, R5 ;  /* 0x0000000318427224 */ /* 0x000fe400078e0205 */
[----:B------:R-:W-:Y:S01]  /*3000*/  @!P1 IMAD.MOV R58, RZ, RZ, -R58 ;  /* 0x000000ffff3a9224 */ /* 0x000fe200078e0a3a */
[----:B------:R-:W-:Y:S01]  /*3010*/  ISETP.GE.AND P1, PT, R10, RZ, PT ;  /* 0x000000ff0a00720c */ /* 0x000fe20003f26270 */
[----:B------:R-:W-:Y:S01]  /*3020*/  IMAD.HI.U32 R3, R2, R67, RZ ;  /* 0x0000004302037227 */ /* 0x000fe200078e00ff */
[----:B------:R-:W-:-:S02]  /*3030*/  ISETP.GT.U32.AND P3, PT, R24, R63, PT ;  /* 0x0000003f1800720c */ /* 0x000fc40003f64070 */
[----:B------:R-:W-:Y:S01]  /*3040*/  IADD3 R10, R0, 0x38, RZ ;  /* 0x00000038000a7810 */ /* 0x000fe20007ffe0ff */
[----:B------:R-:W-:Y:S01]  /*3050*/  @!P5 IMAD.IADD R64, R64, 0x1, -R24 ;  /* 0x000000014040d824 */ /* 0x000fe200078e0a18 */
[----:B------:R-:W-:Y:S01]  /*3060*/  ISETP.GT.U32.AND P5, PT, R24, R66, PT ;  /* 0x000000421800720c */ /* 0x000fe20003fa4070 */
[C---:B------:R-:W-:Y:S01]  /*3070*/  VIADD R11, R0.reuse, 0x39 ;  /* 0x00000039000b7836 */ /* 0x040fe20000000000 */
[----:B------:R-:W-:Y:S01]  /*3080*/  @!P2 IADD3 R65, R65, -R24, RZ ;  /* 0x800000184141a210 */ /* 0x000fe20007ffe0ff */
[----:B------:R-:W-:Y:S01]  /*3090*/  IMAD.MOV R3, RZ, RZ, -R3 ;  /* 0x000000ffff037224 */ /* 0x000fe200078e0a03 */
[----:B------:R-:W-:Y:S01]  /*30a0*/  IABS R5, R10 ;  /* 0x0000000a00057213 */ /* 0x000fe20000000000 */
[----:B------:R-:W-:Y:S01]  /*30b0*/  VIADD R13, R0, 0x40 ;  /* 0x00000040000d7836 */ /* 0x000fe20000000000 */
[----:B------:R-:W-:Y:S01]  /*30c0*/  IABS R69, R11 ;  /* 0x0000000b00457213 */ /* 0x000fe20000000000 */
[----:B------:R-:W-:Y:S01]  /*30d0*/  @!P1 IMAD.MOV R62, RZ, RZ, -R62 ;  /* 0x000000ffff3e9224 */ /* 0x000fe200078e0a3e */
[----:B------:R-:W-:Y:S01]  /*30e0*/  ISETP.GT.U32.AND P1, PT, R24, R65, PT ;  /* 0x000000411800720c */ /* 0x000fe20003f24070 */
[--C-:B------:R-:W-:Y:S01]  /*30f0*/  @!P3 IMAD.IADD R63, R63, 0x1, -R24.reuse ;  /* 0x000000013f3fb824 */ /* 0x100fe200078e0a18 */
[----:B------:R-:W-:Y:S01]  /*3100*/  ISETP.GE.AND P3, PT, R4, RZ, PT ;  /* 0x000000ff0400720c */ /* 0x000fe20003f66270 */
[----:B------:R-:W-:Y:S01]  /*3110*/  IMAD R67, R24, R3, R67 ;  /* 0x0000000318437224 */ /* 0x000fe200078e0243 */
[----:B------:R-:W-:Y:S01]  /*3120*/  @!P0 IADD3 R64, -R64, RZ, RZ ;  /* 0x000000ff40408210 */ /* 0x000fe20007ffe1ff */
[----:B------:R-:W-:Y:S01]  /*3130*/  @!P5 IMAD.IADD R66, R66, 0x1, -R24 ;  /* 0x000000014242d824 */ /* 0x000fe200078e0a18 */
[----:B------:R-:W-:Y:S01]  /*3140*/  ISETP.GE.AND P0, PT, R10, RZ, PT ;  /* 0x000000ff0a00720c */ /* 0x000fe20003f06270 */
[----:B------:R-:W-:Y:S01]  /*3150*/  IMAD.HI.U32 R4, R2, R69, RZ ;  /* 0x0000004502047227 */ /* 0x000fe200078e00ff */
[----:B------:R-:W-:-:S02]  /*3160*/  IADD3 R10, R0, 0x3a, RZ ;  /* 0x0000003a000a7810 */ /* 0x000fc40007ffe0ff */
[C---:B------:R-:W-:Y:S01]  /*3170*/  ISETP.GT.U32.AND P5, PT, R24.reuse, R66, PT ;  /* 0x000000421800720c */ /* 0x040fe20003fa4070 */
[----:B------:R-:W-:Y:S01]  /*3180*/  @!P4 IMAD.MOV R63, RZ, RZ, -R63 ;  /* 0x000000ffff3fc224 */ /* 0x000fe200078e0a3f */
[----:B------:R-:W-:Y:S01]  /*3190*/  ISETP.GT.U32.AND P4, PT, R24, R67, PT ;  /* 0x000000431800720c */ /* 0x000fe20003f84070 */
[----:B------:R-:W-:Y:S01]  /*31a0*/  IMAD.HI.U32 R3, R2, R5, RZ ;  /* 0x0000000502037227 */ /* 0x000fe200078e00ff */
[----:B------:R-:W-:-:S03]  /*31b0*/  ISETP.GE.AND P2, PT, R9, RZ, PT ;  /* 0x000000ff0900720c */ /* 0x000fc60003f46270 */
[----:B------:R-:W-:Y:S02]  /*31c0*/  IMAD.MOV R4, RZ, RZ, -R4 ;  /* 0x000000ffff047224 */ /* 0x000fe400078e0a04 */
[----:B------:R-:W-:Y:S02]  /*31d0*/  IMAD.MOV R3, RZ, RZ, -R3 ;  /* 0x000000ffff037224 */ /* 0x000fe400078e0a03 */
[--C-:B------:R-:W-:Y:S01]  /*31e0*/  @!P1 IMAD.IADD R65, R65, 0x1, -R24.reuse ;  /* 0x0000000141419824 */ /* 0x100fe200078e0a18 */
[----:B------:R-:W-:Y:S01]  /*31f0*/  ISETP.GE.AND P1, PT, R11, RZ, PT ;  /* 0x000000ff0b00720c */ /* 0x000fe20003f26270 */
[----:B------:R-:W-:Y:S01]  /*3200*/  IMAD R69, R24, R4, R69 ;  /* 0x0000000418457224 */ /* 0x000fe200078e0245 */
[----:B------:R-:W-:Y:S01]  /*3210*/  IADD3 R11, R0, 0x3c, RZ ;  /* 0x0000003c000b7810 */ /* 0x000fe20007ffe0ff */
[C---:B------:R-:W-:Y:S01]  /*3220*/  IMAD R68, R24.reuse, R3, R5 ;  /* 0x0000000318447224 */ /* 0x040fe200078e0205 */
[----:B------:R-:W-:Y:S01]  /*3230*/  IABS R5, R10 ;  /* 0x0000000a00057213 */ /* 0x000fe20000000000 */
[----:B------:R-:W-:Y:S01]  /*3240*/  @!P6 IMAD.MOV R65, RZ, RZ, -R65 ;  /* 0x000000ffff41e224 */ /* 0x000fe200078e0a41 */
[----:B------:R-:W-:Y:S01]  /*3250*/  ISETP.GT.U32.AND P6, PT, R24, R69, PT ;  /* 0x000000451800720c */ /* 0x000fe20003fc4070 */
[--C-:B------:R-:W-:Y:S01]  /*3260*/  @!P5 IMAD.IADD R66, R66, 0x1, -R24.reuse ;  /* 0x000000014242d824 */ /* 0x100fe200078e0a18 */
[----:B------:R-:W-:Y:S01]  /*3270*/  ISETP.GT.U32.AND P5, PT, R24, R68, PT ;  /* 0x000000441800720c */ /* 0x000fe20003fa4070 */
[----:B------:R-:W-:Y:S01]  /*3280*/  @!P4 IMAD.IADD R67, R67, 0x1, -R24 ;  /* 0x000000014343c824 */ /* 0x000fe200078e0a18 */
[----:B------:R-:W-:Y:S01]  /*3290*/  IABS R9, R11 ;  /* 0x0000000b00097213 */ /* 0x000fe20000000000 */
[----:B------:R-:W-:-:S02]  /*32a0*/  VIADD R4, R0, 0x3b ;  /* 0x0000003b00047836 */ /* 0x000fc40000000000 */
[----:B------:R-:W-:Y:S01]  /*32b0*/  IMAD.HI.U32 R3, R2, R5, RZ ;  /* 0x0000000502037227 */ /* 0x000fe200078e00ff */
[----:B------:R-:W-:Y:S02]  /*32c0*/  ISETP.GT.U32.AND P4, PT, R24, R67, PT ;  /* 0x000000431800720c */ /* 0x000fe40003f84070 */
[----:B------:R-:W-:Y:S01]  /*32d0*/  IABS R71, R4 ;  /* 0x0000000400477213 */ /* 0x000fe20000000000 */
[----:B------:R-:W-:Y:S01]  /*32e0*/  @!P3 IMAD.MOV R66, RZ, RZ, -R66 ;  /* 0x000000ffff42b224 */ /* 0x000fe200078e0a42 */
[----:B------:R-:W-:Y:S01]  /*32f0*/  IADD3 R70, -R3, RZ, RZ ;  /* 0x000000ff03467210 */ /* 0x000fe20007ffe1ff */
[--C-:B------:R-:W-:Y:S01]  /*3300*/  @!P6 IMAD.IADD R69, R69, 0x1, -R24.reuse ;  /* 0x000000014545e824 */ /* 0x100fe200078e0a18 */
[----:B------:R-:W-:Y:S01]  /*3310*/  ISETP.GE.AND P3, PT, R10, RZ, PT ;  /* 0x000000ff0a00720c */ /* 0x000fe20003f66270 */
[----:B------:R-:W-:Y:S01]  /*3320*/  @!P5 IMAD.IADD R68, R68, 0x1, -R24 ;  /* 0x000000014444d824 */ /* 0x000fe200078e0a18 */
[----:B------:R-:W-:Y:S01]  /*3330*/  IADD3 R10, R0, 0x3e, RZ ;  /* 0x0000003e000a7810 */ /* 0x000fe20007ffe0ff */
[C---:B------:R-:W-:Y:S01]  /*3340*/  IMAD R70, R24.reuse, R70, R5 ;  /* 0x0000004618467224 */ /* 0x040fe200078e0205 */
[----:B------:R-:W-:Y:S01]  /*3350*/  ISETP.GT.U32.AND P6, PT, R24, R69, PT ;  /* 0x000000451800720c */ /* 0x000fe20003fc4070 */
[----:B------:R-:W-:Y:S01]  /*3360*/  IMAD.HI.U32 R3, R2, R71, RZ ;  /* 0x0000004702037227 */ /* 0x000fe200078e00ff */
[----:B------:R-:W-:-:S03]  /*3370*/  ISETP.GT.U32.AND P5, PT, R24, R68, PT ;  /* 0x000000441800720c */ /* 0x000fc60003fa4070 */
[----:B------:R-:W-:Y:S01]  /*3380*/  @!P4 IMAD.IADD R67, R67, 0x1, -R24 ;  /* 0x000000014343c824 */ /* 0x000fe200078e0a18 */
[----:B------:R-:W-:Y:S01]  /*3390*/  ISETP.GE.AND P4, PT, R4, RZ, PT ;  /* 0x000000ff0400720c */ /* 0x000fe20003f86270 */
[----:B------:R-:W-:-:S04]  /*33a0*/  IMAD.HI.U32 R4, R2, R9, RZ ;  /* 0x0000000902047227 */ /* 0x000fc800078e00ff */
[----:B------:R-:W-:Y:S01]  /*33b0*/  IMAD.MOV R3, RZ, RZ, -R3 ;  /* 0x000000ffff037224 */ /* 0x000fe200078e0a03 */
[----:B------:R-:W-:Y:S01]  /*33c0*/  IADD3 R4, -R4, RZ, RZ ;  /* 0x000000ff04047210 */ /* 0x000fe20007ffe1ff */
[----:B------:R-:W-:Y:S01]  /*33d0*/  @!P2 IMAD.MOV R67, RZ, RZ, -R67 ;  /* 0x000000ffff43a224 */ /* 0x000fe200078e0a43 */
[----:B------:R-:W-:Y:S01]  /*33e0*/  @!P6 IADD3 R69, R69, -R24, RZ ;  /* 0x800000184545e210 */ /* 0x000fe20007ffe0ff */
[----:B------:R-:W-:Y:S01]  /*33f0*/  @!P5 IMAD.IADD R68, R68, 0x1, -R24 ;  /* 0x000000014444d824 */ /* 0x000fe200078e0a18 */
[C---:B------:R-:W-:Y:S01]  /*3400*/  ISETP.GT.U32.AND P5, PT, R24.reuse, R70, PT ;  /* 0x000000461800720c */ /* 0x040fe20003fa4070 */
[C---:B------:R-:W-:Y:S01]  /*3410*/  IMAD R72, R24.reuse, R4, R9 ;  /* 0x0000000418487224 */ /* 0x040fe200078e0209 */
[----:B------:R-:W-:Y:S01]  /*3420*/  IABS R9, R10 ;  /* 0x0000000a00097213 */ /* 0x000fe20000000000 */
[----:B------:R-:W-:Y:S01]  /*3430*/  @!P1 IMAD.MOV R69, RZ, RZ, -R69 ;  /* 0x000000ffff459224 */ /* 0x000fe200078e0a45 */
[----:B------:R-:W-:Y:S01]  /*3440*/  ISETP.GE.AND P2, PT, R11, RZ, PT ;  /* 0x000000ff0b00720c */ /* 0x000fe20003f46270 */
[C---:B------:R-:W-:Y:S01]  /*3450*/  IMAD R71, R24.reuse, R3, R71 ;  /* 0x0000000318477224 */ /* 0x040fe200078e0247 */
[----:B------:R-:W-:Y:S01]  /*3460*/  ISETP.GT.U32.AND P1, PT, R24, R72, PT ;  /* 0x000000481800720c */ /* 0x000fe20003f24070 */
[----:B------:R-:W-:Y:S01]  /*3470*/  @!P0 IMAD.MOV R68, RZ, RZ, -R68 ;  /* 0x000000ffff448224 */ /* 0x000fe200078e0a44 */
[----:B------:R-:W-:Y:S01]  /*3480*/  IABS R11, R13 ;  /* 0x0000000d000b7213 */ /* 0x000fe20000000000 */
[----:B------:R-:W-:Y:S01]  /*3490*/  IMAD.HI.U32 R4, R2, R9, RZ ;  /* 0x0000000902047227 */ /* 0x000fe200078e00ff */
[----:B------:R-:W-:-:S03]  /*34a0*/  ISETP.GT.U32.AND P0, PT, R24, R71, PT ;  /* 0x000000471800720c */ /* 0x000fc60003f04070 */
[----:B------:R-:W-:Y:S02]  /*34b0*/  @!P5 IMAD.IADD R70, R70, 0x1, -R24 ;  /* 0x000000014646d824 */ /* 0x000fe400078e0a18 */
[----:B------:R-:W-:Y:S02]  /*34c0*/  VIADD R3, R0, 0x3d ;  /* 0x0000003d00037836 */ /* 0x000fe40000000000 */
[----:B------:R-:W-:Y:S01]  /*34d0*/  IMAD.MOV R4, RZ, RZ, -R4 ;  /* 0x000000ffff047224 */ /* 0x000fe200078e0a04 */
[----:B------:R-:W-:Y:S01]  /*34e0*/  ISETP.GT.U32.AND P5, PT, R24, R70, PT ;  /* 0x000000461800720c */ /* 0x000fe20003fa4070 */
[----:B------:R-:W-:Y:S01]  /*34f0*/  @!P1 IMAD.IADD R72, R72, 0x1, -R24 ;  /* 0x0000000148489824 */ /* 0x000fe200078e0a18 */
[----:B------:R-:W-:Y:S01]  /*3500*/  IABS R73, R3 ;  /* 0x0000000300497213 */ /* 0x000fe20000000000 */
[----:B------:R-:W-:Y:S01]  /*3510*/  IMAD R74, R24, R4, R9 ;  /* 0x00000004184a7224 */ /* 0x000fe200078e0209 */
[----:B------:R-:W-:Y:S01]  /*3520*/  ISETP.GE.AND P6, PT, R3, RZ, PT ;  /* 0x000000ff0300720c */ /* 0x000fe20003fc6270 */
[----:B------:R-:W-:Y:S01]  /*3530*/  IMAD.HI.U32 R4, R2, R11, RZ ;  /* 0x0000000b02047227 */ /* 0x000fe200078e00ff */
[----:B------:R-:W-:-:S03]  /*3540*/  ISETP.GT.U32.AND P1, PT, R24, R72, PT ;  /* 0x000000481800720c */ /* 0x000fc60003f24070 */
[----:B------:R-:W-:Y:S02]  /*3550*/  VIADD R12, R0, 0x3f ;  /* 0x0000003f000c7836 */ /* 0x000fe40000000000 */
[----:B------:R-:W-:Y:S02]  /*3560*/  @!P0 IMAD.IADD R71, R71, 0x1, -R24 ;  /* 0x0000000147478824 */ /* 0x000fe400078e0a18 */
[----:B------:R-:W-:Y:S01]  /*3570*/  IMAD.MOV R4, RZ, RZ, -R4 ;  /* 0x000000ffff047224 */ /* 0x000fe200078e0a04 */
[----:B------:R-:W-:Y:S01]  /*3580*/  IABS R75, R12 ;  /* 0x0000000c004b7213 */ /* 0x000fe20000000000 */
[----:B------:R-:W-:Y:S01]  /*3590*/  IMAD.HI.U32 R3, R2, R73, RZ ;  /* 0x0000004902037227 */ /* 0x000fe200078e00ff */
[----:B------:R-:W-:-:S03]  /*35a0*/  ISETP.GT.U32.AND P0, PT, R24, R71, PT ;  /* 0x000000471800720c */ /* 0x000fc60003f04070 */
[--C-:B------:R-:W-:Y:S01]  /*35b0*/  @!P5 IMAD.IADD R70, R70, 0x1, -R24.reuse ;  /* 0x000000014646d824 */ /* 0x100fe200078e0a18 */
[----:B------:R-:W-:Y:S01]  /*35c0*/  IADD3 R5, -R3, RZ, RZ ;  /* 0x000000ff03057210 */ /* 0x000fe20007ffe1ff */
[----:B------:R-:W-:Y:S01]  /*35d0*/  IMAD R76, R24, R4, R11 ;  /* 0x00000004184c7224 */ /* 0x000fe200078e020b */
[----:B------:R-:W-:Y:S01]  /*35e0*/  ISETP.GE.AND P5, PT, R10, RZ, PT ;  /* 0x000000ff0a00720c */ /* 0x000fe20003fa6270 */
[----:B------:R-:W-:Y:S01]  /*35f0*/  @!P1 IMAD.IADD R72, R72, 0x1, -R24 ;  /* 0x0000000148489824 */ /* 0x000fe200078e0a18 */
[----:B------:R-:W-:Y:S01]  /*3600*/  IADD3 R11, R0, 0x43, RZ ;  /* 0x00000043000b7810 */ /* 0x000fe20007ffe0ff */
[----:B------:R-:W-:Y:S01]  /*3610*/  @!P3 IMAD.MOV R70, RZ, RZ, -R70 ;  /* 0x000000ffff46b224 */ /* 0x000fe200078e0a46 */
[----:B------:R-:W-:Y:S01]  /*3620*/  ISETP.GT.U32.AND P3, PT, R24, R74, PT ;  /* 0x0000004a1800720c */ /* 0x000fe20003f64070 */
[----:B------:R-:W-:Y:S01]  /*3630*/  VIADD R9, R0, 0x41 ;  /* 0x0000004100097836 */ /* 0x000fe20000000000 */
[----:B------:R-:W-:Y:S01]  /*3640*/  IABS R79, R11 ;  /* 0x0000000b004f7213 */ /* 0x000fe20000000000 */
[----:B------:R-:W-:Y:S01]  /*3650*/  IMAD.HI.U32 R3, R2, R75, RZ ;  /* 0x0000004b02037227 */ /* 0x000fe200078e00ff */
[----:B------:R-:W-:-:S02]  /*3660*/  @!P0 IADD3 R71, R71, -R24, RZ ;  /* 0x8000001847478210 */ /* 0x000fc40007ffe0ff */
[----:B------:R-:W-:Y:S01]  /*3670*/  IABS R77, R9 ;  /* 0x00000009004d7213 */ /* 0x000fe20000000000 */
[----:B------:R-:W-:Y:S01]  /*3680*/  @!P2 IMAD.MOV R72, RZ, RZ, -R72 ;  /* 0x000000ffff48a224 */ /* 0x000fe200078e0a48 */
[C---:B------:R-:W-:Y:S01]  /*3690*/  ISETP.GT.U32.AND P2, PT, R24.reuse, R76, PT ;  /* 0x0000004c1800720c */ /* 0x040fe20003f44070 */
[----:B------:R-:W-:Y:S01]  /*36a0*/  IMAD R73, R24, R5, R73 ;  /* 0x0000000518497224 */ /* 0x000fe200078e0249 */
[----:B------:R-:W-:Y:S01]  /*36b0*/  @!P4 IADD3 R71, -R71, RZ, RZ ;  /* 0x000000ff4747c210 */ /* 0x000fe20007ffe1ff */
[----:B------:R-:W-:Y:S01]  /*36c0*/  IMAD.MOV R3, RZ, RZ, -R3 ;  /* 0x000000ffff037224 */ /* 0x000fe200078e0a03 */
[----:B------:R-:W-:Y:S01]  /*36d0*/  ISETP.GE.AND P4, PT, R12, RZ, PT ;  /* 0x000000ff0c00720c */ /* 0x000fe20003f86270 */
[----:B------:R-:W-:Y:S01]  /*36e0*/  VIADD R10, R0, 0x42 ;  /* 0x00000042000a7836 */ /* 0x000fe20000000000 */
[C---:B------:R-:W-:Y:S01]  /*36f0*/  ISETP.GT.U32.AND P0, PT, R24.reuse, R73, PT ;  /* 0x000000491800720c */ /* 0x040fe20003f04070 */
[----:B------:R-:W-:Y:S02]  /*3700*/  IMAD R75, R24, R3, R75 ;  /* 0x00000003184b7224 */ /* 0x000fe400078e024b */
[----:B------:R-:W-:Y:S01]  /*3710*/  IMAD.HI.U32 R3, R2, R77, RZ ;  /* 0x0000004d02037227 */ /* 0x000fe200078e00ff */
[----:B------:R-:W-:-:S02]  /*3720*/  IABS R5, R10 ;  /* 0x0000000a00057213 */ /* 0x000fc40000000000 */
[----:B------:R-:W-:Y:S01]  /*3730*/  ISETP.GT.U32.AND P1, PT, R24, R75, PT ;  /* 0x0000004b1800720c */ /* 0x000fe20003f24070 */
[----:B------:R-:W-:Y:S01]  /*3740*/  @!P3 IMAD.IADD R74, R74, 0x1, -R24 ;  /* 0x000000014a4ab824 */ /* 0x000fe200078e0a18 */
[----:B------:R-:W-:Y:S01]  /*3750*/  IADD3 R3, -R3, RZ, RZ ;  /* 0x000000ff03037210 */ /* 0x000fe20007ffe1ff */
[----:B------:R-:W-:Y:S01]  /*3760*/  IMAD.HI.U32 R4, R2, R79, RZ ;  /* 0x0000004f02047227 */ /* 0x000fe200078e00ff */
[----:B------:R-:W-:Y:S02]  /*3770*/  @!P2 IADD3 R76, R76, -R24, RZ ;  /* 0x800000184c4ca210 */ /* 0x000fe40007ffe0ff */
[C---:B------:R-:W-:Y:S01]  /*3780*/  ISETP.GT.U32.AND P3, PT, R24.reuse, R74, PT ;  /* 0x0000004a1800720c */ /* 0x040fe20003f64070 */
[C---:B------:R-:W-:Y:S01]  /*3790*/  IMAD R77, R24.reuse, R3, R77 ;  /* 0x00000003184d7224 */ /* 0x040fe200078e024d */
[----:B------:R-:W-:Y:S01]  /*37a0*/  ISETP.GT.U32.AND P2, PT, R24, R76, PT ;  /* 0x0000004c1800720c */ /* 0x000fe20003f44070 */
[----:B------:R-:W-:Y:S01]  /*37b0*/  IMAD.HI.U32 R3, R2, R5, RZ ;  /* 0x0000000502037227 */ /* 0x000fe200078e00ff */
[----:B------:R-:W-:-:S03]  /*37c0*/  IADD3 R4, -R4, RZ, RZ ;  /* 0x000000ff04047210 */ /* 0x000fc60007ffe1ff */
[--C-:B------:R-:W-:Y:S02]  /*37d0*/  @!P0 IMAD.IADD R73, R73, 0x1, -R24.reuse ;  /* 0x0000000149498824 */ /* 0x100fe400078e0a18 */
[----:B------:R-:W-:Y:S02]  /*37e0*/  IMAD.MOV R3, RZ, RZ, -R3 ;  /* 0x000000ffff037224 */ /* 0x000fe400078e0a03 */
[--C-:B------:R-:W-:Y:S01]  /*37f0*/  @!P1 IMAD.IADD R75, R75, 0x1, -R24.reuse ;  /* 0x000000014b4b9824 */ /* 0x100fe200078e0a18 */
[C---:B------:R-:W-:Y:S01]  /*3800*/  ISETP.GT.U32.AND P0, PT, R24.reuse, R73, PT ;  /* 0x000000491800720c */ /* 0x040fe20003f04070 */
[----:B------:R-:W-:Y:S02]  /*3810*/  IMAD R78, R24, R3, R5 ;  /* 0x00000003184e7224 */ /* 0x000fe400078e0205 */
[----:B------:R-:W-:Y:S01]  /*3820*/  @!P3 IMAD.IADD R74, R74, 0x1, -R24 ;  /* 0x000000014a4ab824 */ /* 0x000fe200078e0a18 */
[----:B------:R-:W-:Y:S01]  /*3830*/  ISETP.GT.U32.AND P1, PT, R24, R75, PT ;  /* 0x0000004b1800720c */ /* 0x000fe20003f24070 */
[----:B------:R-:W-:Y:S01]  /*3840*/  VIADD R3, R0, 0x44 ;  /* 0x0000004400037836 */ /* 0x000fe20000000000 */
[C---:B------:R-:W-:Y:S01]  /*3850*/  ISETP.GT.U32.AND P3, PT, R24.reuse, R77, PT ;  /* 0x0000004d1800720c */ /* 0x040fe20003f64070 */
[----:B------:R-:W-:Y:S01]  /*3860*/  IMAD R79, R24, R4, R79 ;  /* 0x00000004184f7224 */ /* 0x000fe200078e024f */
[----:B------:R-:W-:Y:S01]  /*3870*/  @!P2 IADD3 R76, R76, -R24, RZ ;  /* 0x800000184c4ca210 */ /* 0x000fe20007ffe0ff */
[----:B------:R-:W-:Y:S01]  /*3880*/  VIADD R4, R0, 0x45 ;  /* 0x0000004500047836 */ /* 0x000fe20000000000 */
[----:B------:R-:W-:Y:S01]  /*3890*/  ISETP.GT.U32.AND P2, PT, R24, R78, PT ;  /* 0x0000004e1800720c */ /* 0x000fe20003f44070 */
[----:B------:R-:W-:Y:S01]  /*38a0*/  @!P5 IMAD.MOV R74, RZ, RZ, -R74 ;  /* 0x000000ffff4ad224 */ /* 0x000fe200078e0a4a */
[----:B------:R-:W-:Y:S01]  /*38b0*/  IABS R5, R3 ;  /* 0x0000000300057213 */ /* 0x000fe20000000000 */
[--C-:B------:R-:W-:Y:S01]  /*38c0*/  @!P0 IMAD.IADD R73, R73, 0x1, -R24.reuse ;  /* 0x0000000149498824 */ /* 0x100fe200078e0a18 */
[----:B------:R-:W-:Y:S01]  /*38d0*/  ISETP.GE.AND P0, PT, R13, RZ, PT ;  /* 0x000000ff0d00720c */ /* 0x000fe20003f06270 */
[----:B------:R-:W-:Y:S01]  /*38e0*/  VIADD R12, R0, 0x49 ;  /* 0x00000049000c7836 */ /* 0x000fe20000000000 */
[----:B------:R-:W-:Y:S01]  /*38f0*/  IABS R81, R4 ;  /* 0x0000000400517213 */ /* 0x000fe20000000000 */
[--C-:B------:R-:W-:Y:S01]  /*3900*/  @!P1 IMAD.IADD R75, R75, 0x1, -R24.reuse ;  /* 0x000000014b4b9824 */ /* 0x100fe200078e0a18 */
[----:B------:R-:W-:Y:S01]  /*3910*/  ISETP.GE.AND P5, PT, R10, RZ, PT ;  /* 0x000000ff0a00720c */ /* 0x000fe20003fa6270 */
[--C-:B------:R-:W-:Y:S01]  /*3920*/  @!P3 IMAD.IADD R77, R77, 0x1, -R24.reuse ;  /* 0x000000014d4db824 */ /* 0x100fe200078e0a18 */
[----:B------:R-:W-:Y:S01]  /*3930*/  ISETP.GE.AND P1, PT, R11, RZ, PT ;  /* 0x000000ff0b00720c */ /* 0x000fe20003f26270 */
[----:B------:R-:W-:Y:S01]  /*3940*/  @!P4 IMAD.MOV R75, RZ, RZ, -R75 ;  /* 0x000000ffff4bc224 */ /* 0x000fe200078e0a4b */
[----:B------:R-:W-:Y:S01]  /*3950*/  ISETP.GE.AND P4, PT, R3, RZ, PT ;  /* 0x000000ff0300720c */ /* 0x000fe20003f86270 */
[----:B------:R-:W-:Y:S01]  /*3960*/  @!P2 IMAD.IADD R78, R78, 0x1, -R24 ;  /* 0x000000014e4ea824 */ /* 0x000fe200078e0a18 */
[----:B------:R-:W-:Y:S01]  /*3970*/  ISETP.GT.U32.AND P3, PT, R24, R77, PT ;  /* 0x0000004d1800720c */ /* 0x000fe20003f64070 */
[----:B------:R-:W-:Y:S01]  /*3980*/  IMAD.HI.U32 R3, R2, R5, RZ ;  /* 0x0000000502037227 */ /* 0x000fe200078e00ff */
[----:B------:R-:W-:-:S02]  /*3990*/  IABS R85, R12 ;  /* 0x0000000c00557213 */ /* 0x000fc40000000000 */
[----:B------:R-:W-:Y:S01]  /*39a0*/  ISETP.GT.U32.AND P2, PT, R24, R78, PT ;  /* 0x0000004e1800720c */ /* 0x000fe20003f44070 */
[----:B------:R-:W-:Y:S01]  /*39b0*/  @!P6 IMAD.MOV R73, RZ, RZ, -R73 ;  /* 0x000000ffff49e224 */ /* 0x000fe200078e0a49 */
[----:B------:R-:W-:Y:S01]  /*39c0*/  ISETP.GE.AND P6, PT, R9, RZ, PT ;  /* 0x000000ff0900720c */ /* 0x000fe20003fc6270 */
[----:B------:R-:W-:Y:S01]  /*39d0*/  @!P0 IMAD.MOV R76, RZ, RZ, -R76 ;  /* 0x000000ffff4c8224 */ /* 0x000fe200078e0a4c */
[----:B------:R-:W-:Y:S01]  /*39e0*/  ISETP.GE.AND P0, PT, R4, RZ, PT ;  /* 0x000000ff0400720c */ /* 0x000fe20003f06270 */
[----:B------:R-:W-:Y:S01]  /*39f0*/  IMAD.HI.U32 R4, R2, R81, RZ ;  /* 0x0000005102047227 */ /* 0x000fe200078e00ff */
[----:B------:R-:W-:-:S03]  /*3a00*/  IADD3 R3, -R3, RZ, RZ ;  /* 0x000000ff03037210 */ /* 0x000fc60007ffe1ff */
[----:B------:R-:W-:Y:S01]  /*3a10*/  IMAD.MOV R4, RZ, RZ, -R4 ;  /* 0x000000ffff047224 */ /* 0x000fe200078e0a04 */
[----:B------:R-:W-:Y:S01]  /*3a20*/  @!P3 IADD3 R77, R77, -R24, RZ ;  /* 0x800000184d4db210 */ /* 0x000fe20007ffe0ff */
[C---:B------:R-:W-:Y:S01]  /*3a30*/  IMAD R80, R24.reuse, R3, R5 ;  /* 0x0000000318507224 */ /* 0x040fe200078e0205 */
[C---:B------:R-:W-:Y:S01]  /*3a40*/  ISETP.GT.U32.AND P3, PT, R24.reuse, R79, PT ;  /* 0x0000004f1800720c */ /* 0x040fe20003f64070 */
[----:B------:R-:W-:Y:S02]  /*3a50*/  IMAD R81, R24, R4, R81 ;  /* 0x0000000418517224 */ /* 0x000fe400078e0251 */
[----:B------:R-:W-:Y:S01]  /*3a60*/  @!P2 IMAD.IADD R78, R78, 0x1, -R24 ;  /* 0x000000014e4ea824 */ /* 0x000fe200078e0a18 */
[C---:B------:R-:W-:Y:S01]  /*3a70*/  ISETP.GT.U32.AND P2, PT, R24.reuse, R80, PT ;  /* 0x000000501800720c */ /* 0x040fe20003f44070 */
[----:B------:R-:W-:Y:S01]  /*3a80*/  @!P6 IMAD.MOV R77, RZ, RZ, -R77 ;  /* 0x000000ffff4de224 */ /* 0x000fe200078e0a4d */
[----:B------:R-:W-:Y:S01]  /*3a90*/  ISETP.GT.U32.AND P6, PT, R24, R81, PT ;  /* 0x000000511800720c */ /* 0x000fe20003fc4070 */
[----:B------:R-:W-:-:S02]  /*3aa0*/  VIADD R10, R0, 0x46 ;  /* 0x00000046000a7836 */ /* 0x000fc40000000000 */
[C---:B------:R-:W-:Y:S02]  /*3ab0*/  VIADD R11, R0.reuse, 0x47 ;  /* 0x00000047000b7836 */ /* 0x040fe40000000000 */
[----:B------:R-:W-:Y:S01]  /*3ac0*/  @!P5 IMAD.MOV R78, RZ, RZ, -R78 ;  /* 0x000000ffff4ed224 */ /* 0x000fe200078e0a4e */
[----:B------:R-:W-:Y:S01]  /*3ad0*/  IABS R9, R10 ;  /* 0x0000000a00097213 */ /* 0x000fe20000000000 */
[--C-:B------:R-:W-:Y:S01]  /*3ae0*/  @!P3 IMAD.IADD R79, R79, 0x1, -R24.reuse ;  /* 0x000000014f4fb824 */ /* 0x100fe200078e0a18 */
[----:B------:R-:W-:Y:S01]  /*3af0*/  IABS R83, R11 ;  /* 0x0000000b00537213 */ /* 0x000fe20000000000 */
[----:B------:R-:W-:Y:S01]  /*3b00*/  VIADD R16, R0, 0x4c ;  /* 0x0000004c00107836 */ /* 0x000fe20000000000 */
[----:B------:R-:W-:Y:S01]  /*3b10*/  ISETP.GE.AND P5, PT, R10, RZ, PT ;  /* 0x000000ff0a00720c */ /* 0x000fe20003fa6270 */
[----:B------:R-:W-:Y:S01]  /*3b20*/  @!P2 IMAD.IADD R80, R80, 0x1, -R24 ;  /* 0x000000015050a824 */ /* 0x000fe200078e0a18 */
[----:B------:R-:W-:Y:S01]  /*3b30*/  ISETP.GT.U32.AND P3, PT, R24, R79, PT ;  /* 0x0000004f1800720c */ /* 0x000fe20003f64070 */
[----:B------:R-:W-:Y:S01]  /*3b40*/  IMAD.HI.U32 R3, R2, R9, RZ ;  /* 0x0000000902037227 */ /* 0x000fe200078e00ff */
[----:B------:R-:W-:-:S02]  /*3b50*/  IABS R13, R16 ;  /* 0x00000010000d7213 */ /* 0x000fc40000000000 */
[----:B------:R-:W-:Y:S01]  /*3b60*/  ISETP.GT.U32.AND P2, PT, R24, R80, PT ;  /* 0x000000501800720c */ /* 0x000fe20003f44070 */
[----:B------:R-:W-:Y:S01]  /*3b70*/  @!P6 IMAD.IADD R81, R81, 0x1, -R24 ;  /* 0x000000015151e824 */ /* 0x000fe200078e0a18 */
[----:B------:R-:W-:Y:S01]  /*3b80*/  IADD3 R3, -R3, RZ, RZ ;  /* 0x000000ff03037210 */ /* 0x000fe20007ffe1ff */
[----:B------:R-:W-:Y:S02]  /*3b90*/  VIADD R10, R0, 0x48 ;  /* 0x00000048000a7836 */ /* 0x000fe40000000000 */
[----:B------:R-:W-:Y:S01]  /*3ba0*/  IMAD.HI.U32 R4, R2, R83, RZ ;  /* 0x0000005302047227 */ /* 0x000fe200078e00ff */
[C---:B------:R-:W-:Y:S02]  /*3bb0*/  ISETP.GT.U32.AND P6, PT, R24.reuse, R81, PT ;  /* 0x000000511800720c */ /* 0x040fe40003fc4070 */
[----:B------:R-:W-:Y:S01]  /*3bc0*/  IABS R5, R10 ;  /* 0x0000000a00057213 */ /* 0x000fe20000000000 */
[----:B------:R-:W-:Y:S01]  /*3bd0*/  IMAD.MOV R4, RZ, RZ, -R4 ;  /* 0x000000ffff047224 */ /* 0x000fe200078e0a04 */
[----:B------:R-:W-:Y:S01]  /*3be0*/  @!P3 IADD3 R79, R79, -R24, RZ ;  /* 0x800000184f4fb210 */ /* 0x000fe20007ffe0ff */
[C---:B------:R-:W-:Y:S01]  /*3bf0*/  IMAD R82, R24.reuse, R3, R9 ;  /* 0x0000000318527224 */ /* 0x040fe200078e0209 */
[----:B------:R-:W-:Y:S01]  /*3c00*/  ISETP.GE.AND P3, PT, R11, RZ, PT ;  /* 0x000000ff0b00720c */ /* 0x000fe20003f66270 */
[----:B------:R-:W-:Y:S01]  /*3c10*/  IMAD R83, R24, R4, R83 ;  /* 0x0000000418537224 */ /* 0x000fe200078e0253 */
[----:B------:R-:W-:Y:S01]  /*3c20*/  @!P2 IADD3 R80, R80, -R24, RZ ;  /* 0x800000185050a210 */ /* 0x000fe20007ffe0ff */
[----:B------:R-:W-:Y:S01]  /*3c30*/  IMAD.HI.U32 R3, R2, R5, RZ ;  /* 0x0000000502037227 */ /* 0x000fe200078e00ff */
[----:B------:R-:W-:-:S02]  /*3c40*/  ISETP.GT.U32.AND P2, PT, R24, R82, PT ;  /* 0x000000521800720c */ /* 0x000fc40003f44070 */
[----:B------:R-:W-:Y:S01]  /*3c50*/  IABS R11, R14 ;  /* 0x0000000e000b7213 */ /* 0x000fe20000000000 */
[----:B------:R-:W-:Y:S01]  /*3c60*/  @!P6 IMAD.IADD R81, R81, 0x1, -R24 ;  /* 0x000000015151e824 */ /* 0x000fe200078e0a18 */
[----:B------:R-:W-:Y:S01]  /*3c70*/  ISETP.GT.U32.AND P6, PT, R24, R83, PT ;  /* 0x000000531800720c */ /* 0x000fe20003fc4070 */
[----:B------:R-:W-:Y:S01]  /*3c80*/  IMAD.MOV R84, RZ, RZ, -R3 ;  /* 0x000000ffff547224 */ /* 0x000fe200078e0a03 */
[----:B------:R-:W-:Y:S01]  /*3c90*/  @!P1 IADD3 R79, -R79, RZ, RZ ;  /* 0x000000ff4f4f9210 */ /* 0x000fe20007ffe1ff */
[----:B------:R-:W-:-:S04]  /*3ca0*/  IMAD.HI.U32 R3, R2, R85, RZ ;  /* 0x0000005502037227 */ /* 0x000fc800078e00ff */
[----:B------:R-:W-:Y:S02]  /*3cb0*/  IMAD R84, R24, R84, R5 ;  /* 0x0000005418547224 */ /* 0x000fe400078e0205 */
[----:B------:R-:W-:Y:S02]  /*3cc0*/  IMAD.MOV R9, RZ, RZ, -R3 ;  /* 0x000000ffff097224 */ /* 0x000fe400078e0a03 */
[----:B------:R-:W-:Y:S01]  /*3cd0*/  @!P2 IMAD.IADD R82, R82, 0x1, -R24 ;  /* 0x000000015252a824 */ /* 0x000fe200078e0a18 */
[C---:B------:R-:W-:Y:S01]  /*3ce0*/  ISETP.GT.U32.AND P2, PT, R24.reuse, R84, PT ;  /* 0x000000541800720c */ /* 0x040fe20003f44070 */
[----:B------:R-:W-:Y:S01]  /*3cf0*/  IMAD R85, R24, R9, R85 ;  /* 0x0000000918557224 */ /* 0x000fe200078e0255 */
[----:B------:R-:W-:Y:S01]  /*3d00*/  @!P6 IADD3 R83, R83, -R24, RZ ;  /* 0x800000185353e210 */ /* 0x000fe20007ffe0ff */
[----:B------:R-:W-:-:S03]  /*3d10*/  IMAD.HI.U32 R4, R2, R11, RZ ;  /* 0x0000000b02047227 */ /* 0x000fc600078e00ff */
[----:B------:R-:W-:Y:S01]  /*3d20*/  ISETP.GT.U32.AND P6, PT, R24, R85, PT ;  /* 0x000000551800720c */ /* 0x000fe20003fc4070 */
[----:B------:R-:W-:Y:S01]  /*3d30*/  VIADD R15, R0, 0x4b ;  /* 0x0000004b000f7836 */ /* 0x000fe20000000000 */
[----:B------:R-:W-:Y:S01]  /*3d40*/  IADD3 R4, -R4, RZ, RZ ;  /* 0x000000ff04047210 */ /* 0x000fe20007ffe1ff */
[----:B------:R-:W-:Y:S01]  /*3d50*/  IMAD.HI.U32 R3, R2, R13, RZ ;  /* 0x0000000d02037227 */ /* 0x000fe200078e00ff */
[----:B------:R-:W-:Y:S02]  /*3d60*/  ISETP.GT.U32.AND P1, PT, R24, R83, PT ;  /* 0x000000531800720c */ /* 0x000fe40003f24070 */
[----:B------:R-:W-:Y:S01]  /*3d70*/  IABS R87, R15 ;  /* 0x0000000f00577213 */ /* 0x000fe20000000000 */
[----:B------:R-:W-:Y:S01]  /*3d80*/  @!P2 IMAD.IADD R84, R84, 0x1, -R24 ;  /* 0x000000015454a824 */ /* 0x000fe200078e0a18 */
[C---:B------:R-:W-:Y:S01]  /*3d90*/  ISETP.GT.U32.AND P2, PT, R24.reuse, R82, PT ;  /* 0x000000521800720c */ /* 0x040fe20003f44070 */
[----:B------:R-:W-:Y:S02]  /*3da0*/  IMAD R86, R24, R4, R11 ;  /* 0x0000000418567224 */ /* 0x000fe400078e020b */
[----:B------:R-:W-:-:S02]  /*3db0*/  @!P0 IMAD.MOV R81, RZ, RZ, -R81 ;  /* 0x000000ffff518224 */ /* 0x000fc400078e0a51 */
[----:B------:R-:W-:Y:S01]  /*3dc0*/  @!P6 IMAD.IADD R85, R85, 0x1, -R24 ;  /* 0x000000015555e824 */ /* 0x000fe200078e0a18 */
[----:B------:R-:W-:Y:S01]  /*3dd0*/  ISETP.GT.U32.AND P6, PT, R24, R84, PT ;  /* 0x000000541800720c */ /* 0x000fe20003fc4070 */
[----:B------:R-:W-:Y:S01]  /*3de0*/  IMAD.HI.U32 R5, R2, R87, RZ ;  /* 0x0000005702057227 */ /* 0x000fe200078e00ff */
[----:B------:R-:W-:-:S03]  /*3df0*/  ISETP.GT.U32.AND P0, PT, R24, R86, PT ;  /* 0x000000561800720c */ /* 0x000fc60003f04070 */
[----:B------:R-:W-:Y:S02]  /*3e00*/  IMAD.MOV R3, RZ, RZ, -R3 ;  /* 0x000000ffff037224 */ /* 0x000fe400078e0a03 */
[----:B------:R-:W-:Y:S01]  /*3e10*/  @!P4 IMAD.MOV R80, RZ, RZ, -R80 ;  /* 0x000000ffff50c224 */ /* 0x000fe200078e0a50 */
[----:B------:R-:W-:Y:S01]  /*3e20*/  ISETP.GT.U32.AND P4, PT, R24, R85, PT ;  /* 0x000000551800720c */ /* 0x000fe20003f84070 */
[----:B------:R-:W-:Y:S01]  /*3e30*/  IMAD.MOV R5, RZ, RZ, -R5 ;  /* 0x000000ffff057224 */ /* 0x000fe200078e0a05 */
[----:B------:R-:W-:Y:S01]  /*3e40*/  @!P2 IADD3 R82, R82, -R24, RZ ;  /* 0x800000185252a210 */ /* 0x000fe20007ffe0ff */
[----:B------:R-:W-:Y:S02]  /*3e50*/  IMAD R88, R24, R3, R13 ;  /* 0x0000000318587224 */ /* 0x000fe400078e020d */
[C---:B------:R-:W-:Y:S02]  /*3e60*/  VIADD R11, R0.reuse, 0x4e ;  /* 0x0000004e000b7836 */ /* 0x040fe40000000000 */
[----:B------:R-:W-:-:S02]  /*3e70*/  VIADD R9, R0, 0x4d ;  /* 0x0000004d00097836 */ /* 0x000fc40000000000 */
[----:B------:R-:W-:Y:S01]  /*3e80*/  IMAD R87, R24, R5, R87 ;  /* 0x0000000518577224 */ /* 0x000fe200078e0257 */
[----:B------:R-:W-:Y:S01]  /*3e90*/  IABS R5, R11 ;  /* 0x0000000b00057213 */ /* 0x000fe20000000000 */
[--C-:B------:R-:W-:Y:S01]  /*3ea0*/  @!P6 IMAD.IADD R84, R84, 0x1, -R24.reuse ;  /* 0x000000015454e824 */ /* 0x100fe200078e0a18 */
[----:B------:R-:W-:Y:S01]  /*3eb0*/  ISETP.GT.U32.AND P6, PT, R24, R88, PT ;  /* 0x000000581800720c */ /* 0x000fe20003fc4070 */
[----:B------:R-:W-:Y:S01]  /*3ec0*/  @!P0 IMAD.IADD R86, R86, 0x1, -R24 ;  /* 0x0000000156568824 */ /* 0x000fe200078e0a18 */
[----:B------:R-:W-:Y:S01]  /*3ed0*/  IABS R89, R9 ;  /* 0x0000000900597213 */ /* 0x000fe20000000000 */
[----:B------:R-:W-:Y:S01]  /*3ee0*/  IMAD.HI.U32 R4, R2, R5, RZ ;  /* 0x0000000502047227 */ /* 0x000fe200078e00ff */
[----:B------:R-:W-:Y:S02]  /*3ef0*/  ISETP.GT.U32.AND P2, PT, R24, R87, PT ;  /* 0x000000571800720c */ /* 0x000fe40003f44070 */
[----:B------:R-:W-:Y:S01]  /*3f00*/  ISETP.GE.AND P0, PT, R14, RZ, PT ;  /* 0x000000ff0e00720c */ /* 0x000fe20003f06270 */
[----:B------:R-:W-:Y:S01]  /*3f10*/  @!P5 IMAD.MOV R82, RZ, RZ, -R82 ;  /* 0x000000ffff52d224 */ /* 0x000fe200078e0a52 */
[----:B------:R-:W-:Y:S01]  /*3f20*/  ISETP.GT.U32.AND P5, PT, R24, R86, PT ;  /* 0x000000561800720c */ /* 0x000fe20003fa4070 */
[--C-:B------:R-:W-:Y:S01]  /*3f30*/  @!P4 IMAD.IADD R85, R85, 0x1, -R24.reuse ;  /* 0x000000015555c824 */ /* 0x100fe200078e0a18 */
[----:B------:R-:W-:Y:S01]  /*3f40*/  ISETP.GE.AND P4, PT, R12, RZ, PT ;  /* 0x000000ff0c00720c */ /* 0x000fe20003f86270 */
[----:B------:R-:W-:Y:S01]  /*3f50*/  @!P1 IMAD.IADD R83, R83, 0x1, -R24 ;  /* 0x0000000153539824 */ /* 0x000fe200078e0a18 */
[----:B------:R-:W-:Y:S01]  /*3f60*/  ISETP.GE.AND P1, PT, R10, RZ, PT ;  /* 0x000000ff0a00720c */ /* 0x000fe20003f26270 */
[----:B------:R-:W-:Y:S01]  /*3f70*/  IMAD.HI.U32 R3, R2, R89, RZ ;  /* 0x0000005902037227 */ /* 0x000fe200078e00ff */
[----:B------:R-:W-:-:S03]  /*3f80*/  IADD3 R10, R0, 0x50, RZ ;  /* 0x00000050000a7810 */ /* 0x000fc60007ffe0ff */
[----:B------:R-:W-:Y:S01]  /*3f90*/  IMAD.MOV R4, RZ, RZ, -R4 ;  /* 0x000000ffff047224 */ /* 0x000fe200078e0a04 */
[----:B------:R-:W-:Y:S01]  /*3fa0*/  IADD3 R3, -R3, RZ, RZ ;  /* 0x000000ff03037210 */ /* 0x000fe20007ffe1ff */
[--C-:B------:R-:W-:Y:S02]  /*3fb0*/  @!P6 IMAD.IADD R88, R88, 0x1, -R24.reuse ;  /* 0x000000015858e824 */ /* 0x100fe400078e0a18 */
[----:B------:R-:W-:Y:S01]  /*3fc0*/  IMAD R90, R24, R4, R5 ;  /* 0x00000004185a7224 */ /* 0x000fe200078e0205 */
[----:B------:R-:W-:Y:S01]  /*3fd0*/  IADD3 R4, R0, 0x4f, RZ ;  /* 0x0000004f00047810 */ /* 0x000fe20007ffe0ff */
[C---:B------:R-:W-:Y:S01]  /*3fe0*/  IMAD R89, R24.reuse, R3, R89 ;  /* 0x0000000318597224 */ /* 0x040fe200078e0259 */
[----:B------:R-:W-:Y:S01]  /*3ff0*/  ISETP.GT.U32.AND P6, PT, R24, R88, PT ;  /* 0x000000581800720c */ /* 0x000fe20003fc4070 */
[----:B------:R-:W-:Y:S01]  /*4000*/  @!P5 IMAD.IADD R86, R86, 0x1, -R24 ;  /* 0x000000015656d824 */ /* 0x000fe200078e0a18 */
[----:B------:R-:W-:Y:S01]  /*4010*/  IABS R91, R4 ;  /* 0x00000004005b7213 */ /* 0x000fe20000000000 */
[----:B------:R-:W-:Y:S01]  /*4020*/  @!P4 IMAD.MOV R85, RZ, RZ, -R85 ;  /* 0x000000ffff55c224 */ /* 0x000fe200078e0a55 */
[----:B------:R-:W-:Y:S01]  /*4030*/  ISETP.GT.U32.AND P5, PT, R24, R90, PT ;  /* 0x0000005a1800720c */ /* 0x000fe20003fa4070 */
[----:B------:R-:W-:Y:S01]  /*4040*/  @!P1 IMAD.MOV R84, RZ, RZ, -R84 ;  /* 0x000000ffff549224 */ /* 0x000fe200078e0a54 */
[----:B------:R-:W-:Y:S01]  /*4050*/  ISETP.GE.AND P4, PT, R16, RZ, PT ;  /* 0x000000ff1000720c */ /* 0x000fe20003f86270 */
[----:B------:R-:W-:Y:S01]  /*4060*/  @!P2 IMAD.IADD R87, R87, 0x1, -R24 ;  /* 0x000000015757a824 */ /* 0x000fe200078e0a18 */
[----:B------:R-:W-:Y:S01]  /*4070*/  ISETP.GT.U32.AND P1, PT, R24, R89, PT ;  /* 0x000000591800720c */ /* 0x000fe20003f24070 */
[----:B------:R-:W-:Y:S01]  /*4080*/  IMAD.HI.U32 R3, R2, R91, RZ ;  /* 0x0000005b02037227 */ /* 0x000fe200078e00ff */
[----:B------:R-:W-:-:S02]  /*4090*/  ISETP.GE.AND P2, PT, R15, RZ, PT ;  /* 0x000000ff0f00720c */ /* 0x000fc40003f46270 */
[----:B------:R-:W-:Y:S01]  /*40a0*/  IABS R5, R10 ;  /* 0x0000000a00057213 */ /* 0x000fe20000000000 */
[----:B------:R-:W-:Y:S01]  /*40b0*/  @!P3 IMAD.MOV R83, RZ, RZ, -R83 ;  /* 0x000000ffff53b224 */ /* 0x000fe200078e0a53 */
[----:B------:R-:W-:Y:S01]  /*40c0*/  ISETP.GT.U32.AND P3, PT, R24, R87, PT ;  /* 0x000000571800720c */ /* 0x000fe20003f64070 */
[----:B------:R-:W-:Y:S01]  /*40d0*/  IMAD.MOV R3, RZ, RZ, -R3 ;  /* 0x000000ffff037224 */ /* 0x000fe200078e0a03 */
[----:B------:R-:W-:Y:S01]  /*40e0*/  IADD3 R16, R0, 0x95, RZ ;  /* 0x0000009500107810 */ /* 0x000fe20007ffe0ff */
[----:B------:R-:W-:Y:S01]  /*40f0*/  @!P6 IMAD.IADD R88, R88, 0x1, -R24 ;  /* 0x000000015858e824 */ /* 0x000fe200078e0a18 */
[----:B------:R-:W-:Y:S01]  /*4100*/  @!P5 IADD3 R90, R90, -R24, RZ ;  /* 0x800000185a5ad210 */ /* 0x000fe20007ffe0ff */
[----:B------:R-:W-:Y:S01]  /*4110*/  IMAD R91, R24, R3, R91 ;  /* 0x00000003185b7224 */ /* 0x000fe200078e025b */
[----:B------:R-:W-:Y:S01]  /*4120*/  IADD3 R3, R0, 0x51, RZ ;  /* 0x0000005100037810 */ /* 0x000fe20007ffe0ff */
[----:B------:R-:W-:Y:S01]  /*4130*/  @!P4 IMAD.MOV R88, RZ, RZ, -R88 ;  /* 0x000000ffff58c224 */ /* 0x000fe200078e0a58 */
[C---:B------:R-:W-:Y:S01]  /*4140*/  ISETP.GT.U32.AND P5, PT, R24.reuse, R90, PT ;  /* 0x0000005a1800720c */ /* 0x040fe20003fa4070 */
[----:B------:R-:W-:Y:S01]  /*4150*/  @!P1 IMAD.IADD R89, R89, 0x1, -R24 ;  /* 0x0000000159599824 */ /* 0x000fe200078e0a18 */
[----:B------:R-:W-:Y:S01]  /*4160*/  ISETP.GT.U32.AND P4, PT, R24, R91, PT ;  /* 0x0000005b1800720c */ /* 0x000fe20003f84070 */
[----:B------:R-:W-:Y:S01]  /*4170*/  @!P0 IMAD.MOV R86, RZ, RZ, -R86 ;  /* 0x000000ffff568224 */ /* 0x000fe200078e0a56 */
[----:B------:R-:W-:Y:S01]  /*4180*/  ISETP.GE.AND P1, PT, R4, RZ, PT ;  /* 0x000000ff0400720c */ /* 0x000fe20003f26270 */
[----:B------:R-:W-:Y:S01]  /*4190*/  IMAD.HI.U32 R4, R2, R5, RZ ;  /* 0x0000000502047227 */ /* 0x000fe200078e00ff */
[----:B------:R-:W-:-:S02]  /*41a0*/  @!P3 IADD3 R87, R87, -R24, RZ ;  /* 0x800000185757b210 */ /* 0x000fc40007ffe0ff */
[----:B------:R-:W-:Y:S01]  /*41b0*/  ISETP.GT.U32.AND P0, PT, R24, R89, PT ;  /* 0x000000591800720c */ /* 0x000fe20003f04070 */
[----:B------:R-:W-:Y:S01]  /*41c0*/  IMAD.MOV R4, RZ, RZ, -R4 ;  /* 0x000000ffff047224 */ /* 0x000fe200078e0a04 */
[----:B------:R-:W-:Y:S01]  /*41d0*/  ISETP.GE.AND P3, PT, R9, RZ, PT ;  /* 0x000000ff0900720c */ /* 0x000fe20003f66270 */
[----:B------:R-:W-:Y:S01]  /*41e0*/  @!P2 IMAD.MOV R87, RZ, RZ, -R87 ;  /* 0x000000ffff57a224 */ /* 0x000fe200078e0a57 */
[----:B------:R-:W-:Y:S01]  /*41f0*/  ISETP.GE.AND P2, PT, R10, RZ, PT ;  /* 0x000000ff0a00720c */ /* 0x000fe20003f46270 */
[----:B------:R-:W-:Y:S01]  /*4200*/  IMAD R92, R24, R4, R5 ;  /* 0x00000004185c7224 */ /* 0x000fe200078e0205 */
[----:B------:R-:W-:Y:S01]  /*4210*/  IABS R93, R3 ;  /* 0x00000003005d7213 */ /* 0x000fe20000000000 */
[C---:B------:R-:W-:Y:S01]  /*4220*/  VIADD R10, R0.reuse, 0x53 ;  /* 0x00000053000a7836 */ /* 0x040fe20000000000 */
[----:B------:R-:W-:Y:S01]  /*4230*/  ISETP.GE.AND P6, PT, R11, RZ, PT ;  /* 0x000000ff0b00720c */ /* 0x000fe20003fc6270 */
[--C-:B------:R-:W-:Y:S01]  /*4240*/  @!P4 IMAD.IADD R91, R91, 0x1, -R24.reuse ;  /* 0x000000015b5bc824 */ /* 0x100fe200078e0a18 */
[----:B------:R-:W-:Y:S01]  /*4250*/  IADD3 R11, R0, 0x56, RZ ;  /* 0x00000056000b7810 */ /* 0x000fe20007ffe0ff */
[----:B------:R-:W-:Y:S01]  /*4260*/  @!P5 IMAD.IADD R90, R90, 0x1, -R24 ;  /* 0x000000015a5ad824 */ /* 0x000fe200078e0a18 */
[----:B------:R-:W-:Y:S01]  /*4270*/  ISETP.GT.U32.AND P5, PT, R24, R92, PT ;  /* 0x0000005c1800720c */ /* 0x000fe20003fa4070 */
[C---:B------:R-:W-:Y:S01]  /*4280*/  VIADD R4, R0.reuse, 0x52 ;  /* 0x0000005200047836 */ /* 0x040fe20000000000 */
[----:B------:R-:W-:Y:S01]  /*4290*/  IABS R95, R10 ;  /* 0x0000000a005f7213 */ /* 0x000fe20000000000 */
[----:B------:R-:W-:Y:S01]  /*42a0*/  VIADD R12, R0, 0x57 ;  /* 0x00000057000c7836 */ /* 0x000fe20000000000 */
[----:B------:R-:W-:Y:S01]  /*42b0*/  ISETP.GT.U32.AND P4, PT, R24, R91, PT ;  /* 0x0000005b1800720c */ /* 0x000fe20003f84070 */
[----:B------:R-:W-:Y:S01]  /*42c0*/  VIADD R13, R0, 0x5c ;  /* 0x0000005c000d7836 */ /* 0x000fe20000000000 */
[----:B------:R-:W-:Y:S01]  /*42d0*/  @!P0 IADD3 R89, R89, -R24, RZ ;  /* 0x8000001859598210 */ /* 0x000fe20007ffe0ff */
[----:B------:R-:W-:Y:S01]  /*42e0*/  IMAD.HI.U32 R5, R2, R95, RZ ;  /* 0x0000005f02057227 */ /* 0x000fe200078e00ff */
[----:B------:R-:W-:-:S02]  /*42f0*/  ISETP.GE.AND P0, PT, R3, RZ, PT ;  /* 0x000000ff0300720c */ /* 0x000fc40003f06270 */
[----:B------:R-:W-:Y:S01]  /*4300*/  IABS R9, R4 ;  /* 0x0000000400097213 */ /* 0x000fe20000000000 */
[----:B------:R-:W-:Y:S01]  /*4310*/  IMAD.HI.U32 R3, R2, R93, RZ ;  /* 0x0000005d02037227 */ /* 0x000fe200078e00ff */
[----:B------:R-:W-:Y:S02]  /*4320*/  IADD3 R5, -R5, RZ, RZ ;  /* 0x000000ff05057210 */ /* 0x000fe40007ffe1ff */
[----:B------:R-:W-:Y:S01]  /*4330*/  @!P5 IADD3 R92, R92, -R24, RZ ;  /* 0x800000185c5cd210 */ /* 0x000fe20007ffe0ff */
[----:B------:R-:W-:Y:S01]  /*4340*/  IMAD.MOV R3, RZ, RZ, -R3 ;  /* 0x000000ffff037224 */ /* 0x000fe200078e0a03 */
[----:B------:R-:W-:Y:S01]  /*4350*/  IABS R99, R12 ;  /* 0x0000000c00637213 */ /* 0x000fe20000000000 */
[----:B------:R-:W-:Y:S01]  /*4360*/  @!P3 IMAD.MOV R89, RZ, RZ, -R89 ;  /* 0x000000ffff59b224 */ /* 0x000fe200078e0a59 */
[----:B------:R-:W-:Y:S01]  /*4370*/  ISETP.GE.AND P3, PT, R4, RZ, PT ;  /* 0x000000ff0400720c */ /* 0x000fe20003f66270 */
[----:B------:R-:W-:Y:S01]  /*4380*/  @!P4 IMAD.IADD R91, R91, 0x1, -R24 ;  /* 0x000000015b5bc824 */ /* 0x000fe200078e0a18 */
[C---:B------:R-:W-:Y:S01]  /*4390*/  ISETP.GT.U32.AND P5, PT, R24.reuse, R92, PT ;  /* 0x0000005c1800720c */ /* 0x040fe20003fa4070 */
[----:B------:R-:W-:Y:S01]  /*43a0*/  IMAD R95, R24, R5, R95 ;  /* 0x00000005185f7224 */ /* 0x000fe200078e025f */
[----:B------:R-:W-:Y:S01]  /*43b0*/  IABS R161, R16 ;  /* 0x0000001000a17213 */ /* 0x000fe20000000000 */
[----:B------:R-:W-:Y:S01]  /*43c0*/  IMAD.HI.U32 R4, R2, R9, RZ ;  /* 0x0000000902047227 */ /* 0x000fe200078e00ff */
[----:B------:R-:W-:-:S02]  /*43d0*/  @!P1 IADD3 R91, -R91, RZ, RZ ;  /* 0x000000ff5b5b9210 */ /* 0x000fc40007ffe1ff */
[C---:B------:R-:W-:Y:S01]  /*43e0*/  ISETP.GT.U32.AND P1, PT, R24.reuse, R95, PT ;  /* 0x0000005f1800720c */ /* 0x040fe20003f24070 */
[C---:B------:R-:W-:Y:S02]  /*43f0*/  IMAD R93, R24.reuse, R3, R93 ;  /* 0x00000003185d7224 */ /* 0x040fe400078e025d */
[----:B------:R-:W-:Y:S02]  /*4400*/  IMAD.MOV R4, RZ, RZ, -R4 ;  /* 0x000000ffff047224 */ /* 0x000fe400078e0a04 */
[----:B------:R-:W-:Y:S01]  /*4410*/  @!P6 IMAD.MOV R90, RZ, RZ, -R90 ;  /* 0x000000ffff5ae224 */ /* 0x000fe200078e0a5a */
[C---:B------:R-:W-:Y:S01]  /*4420*/  ISETP.GT.U32.AND P4, PT, R24.reuse, R93, PT ;  /* 0x0000005d1800720c */ /* 0x040fe20003f84070 */
[----:B------:R-:W-:Y:S01]  /*4430*/  IMAD R94, R24, R4, R9 ;  /* 0x00000004185e7224 */ /* 0x000fe200078e0209 */
[----:B------:R-:W-:Y:S01]  /*4440*/  ISETP.GE.AND P6, PT, R10, RZ, PT ;  /* 0x000000ff0a00720c */ /* 0x000fe20003fc6270 */
[----:B------:R-:W-:Y:S01]  /*4450*/  VIADD R4, R0, 0x54 ;  /* 0x0000005400047836 */ /* 0x000fe20000000000 */
[----:B------:R-:W-:Y:S01]  /*4460*/  IABS R9, R11 ;  /* 0x0000000b00097213 */ /* 0x000fe20000000000 */
[--C-:B------:R-:W-:Y:S01]  /*4470*/  @!P5 IMAD.IADD R92, R92, 0x1, -R24.reuse ;  /* 0x000000015c5cd824 */ /* 0x100fe200078e0a18 */
[----:B------:R-:W-:Y:S01]  /*4480*/  ISETP.GT.U32.AND P5, PT, R24, R94, PT ;  /* 0x0000005e1800720c */ /* 0x000fe20003fa4070 */
[----:B------:R-:W-:Y:S01]  /*4490*/  @!P1 IMAD.IADD R95, R95, 0x1, -R24 ;  /* 0x000000015f5f9824 */ /* 0x000fe200078e0a18 */
[----:B------:R-:W-:Y:S01]  /*44a0*/  IABS R5, R4 ;  /* 0x0000000400057213 */ /* 0x000fe20000000000 */
[----:B------:R-:W-:-:S02]  /*44b0*/  VIADD R10, R0, 0x55 ;  /* 0x00000055000a7836 */ /* 0x000fc40000000000 */
[----:B------:R-:W-:Y:S01]  /*44c0*/  @!P2 IMAD.MOV R92, RZ, RZ, -R92 ;  /* 0x000000ffff5ca224 */ /* 0x000fe200078e0a5c */
[----:B------:R-:W-:Y:S01]  /*44d0*/  ISETP.GT.U32.AND P1, PT, R24, R95, PT ;  /* 0x0000005f1800720c */ /* 0x000fe20003f24070 */
[----:B------:R-:W-:Y:S01]  /*44e0*/  @!P4 IMAD.IADD R93, R93, 0x1, -R24 ;  /* 0x000000015d5dc824 */ /* 0x000fe200078e0a18 */
[----:B------:R-:W-:Y:S01]  /*44f0*/  IABS R97, R10 ;  /* 0x0000000a00617213 */ /* 0x000fe20000000000 */
[----:B------:R-:W-:Y:S01]  /*4500*/  IMAD.HI.U32 R3, R2, R5, RZ ;  /* 0x0000000502037227 */ /* 0x000fe200078e00ff */
[----:B------:R-:W-:Y:S02]  /*4510*/  ISETP.GE.AND P2, PT, R4, RZ, PT ;  /* 0x000000ff0400720c */ /* 0x000fe40003f46270 */
[----:B------:R-:W-:Y:S01]  /*4520*/  ISETP.GT.U32.AND P4, PT, R24, R93, PT ;  /* 0x0000005d1800720c */ /* 0x000fe20003f84070 */
[----:B------:R-:W-:Y:S02]  /*4530*/  IMAD.MOV R3, RZ, RZ, -R3 ;  /* 0x000000ffff037224 */ /* 0x000fe400078e0a03 */
[----:B------:R-:W-:-:S04]  /*4540*/  IMAD.HI.U32 R4, R2, R9, RZ ;  /* 0x0000000902047227 */ /* 0x000fc800078e00ff */
[----:B------:R-:W-:Y:S02]  /*4550*/  @!P5 IMAD.IADD R94, R94, 0x1, -R24 ;  /* 0x000000015e5ed824 */ /* 0x000fe400078e0a18 */
[----:B------:R-:W-:Y:S02]  /*4560*/  IMAD R96, R24, R3, R5 ;  /* 0x0000000318607224 */ /* 0x000fe400078e0205 */
[----:B------:R-:W-:Y:S01]  /*4570*/  IMAD.HI.U32 R3, R2, R97, RZ ;  /* 0x0000006102037227 */ /* 0x000fe200078e00ff */
[----:B------:R-:W-:Y:S02]  /*4580*/  ISETP.GT.U32.AND P5, PT, R24, R94, PT ;  /* 0x0000005e1800720c */ /* 0x000fe40003fa4070 */
[----:B------:R-:W-:Y:S01]  /*4590*/  @!P4 IADD3 R93, R93, -R24, RZ ;  /* 0x800000185d5dc210 */ /* 0x000fe20007ffe0ff */
[----:B------:R-:W-:Y:S01]  /*45a0*/  IMAD.HI.U32 R5, R2, R99, RZ ;  /* 0x0000006302057227 */ /* 0x000fe200078e00ff */
[----:B------:R-:W-:Y:S02]  /*45b0*/  ISETP.GT.U32.AND P4, PT, R24, R96, PT ;  /* 0x000000601800720c */ /* 0x000fe40003f84070 */
[----:B------:R-:W-:Y:S01]  /*45c0*/  @!P0 IADD3 R93, -R93, RZ, RZ ;  /* 0x000000ff5d5d8210 */ /* 0x000fe20007ffe1ff */
[----:B------:R-:W-:-:S02]  /*45d0*/  IMAD.MOV R4, RZ, RZ, -R4 ;  /* 0x000000ffff047224 */ /* 0x000fc400078e0a04 */
[----:B------:R-:W-:Y:S02]  /*45e0*/  IMAD.MOV R3, RZ, RZ, -R3 ;  /* 0x000000ffff037224 */ /* 0x000fe400078e0a03 */
[----:B------:R-:W-:Y:S02]  /*45f0*/  IMAD.MOV R5, RZ, RZ, -R5 ;  /* 0x000000ffff057224 */ /* 0x000fe400078e0a05 */
[----:B------:R-:W-:Y:S01]  /*4600*/  IMAD R98, R24, R4, R9 ;  /* 0x0000000418627224 */ /* 0x000fe200078e0209 */
[----:B------:R-:W-:Y:S01]  /*4610*/  @!P5 IADD3 R94, R94, -R24, RZ ;  /* 0x800000185e5ed210 */ /* 0x000fe20007ffe0ff */
[--C-:B------:R-:W-:Y:S01]  /*4620*/  @!P1 IMAD.IADD R95, R95, 0x1, -R24.reuse ;  /* 0x000000015f5f9824 */ /* 0x100fe200078e0a18 */
[----:B------:R-:W-:Y:S01]  /*4630*/  ISETP.GE.AND P5, PT, R10, RZ, PT ;  /* 0x000000ff0a00720c */ /* 0x000fe20003fa6270 */
[C---:B------:R-:W-:Y:S01]  /*4640*/  IMAD R97, R24.reuse, R3, R97 ;  /* 0x0000000318617224 */ /* 0x040fe200078e0261 */
[C---:B------:R-:W-:Y:S01]  /*4650*/  ISETP.GT.U32.AND P1, PT, R24.reuse, R98, PT ;  /* 0x000000621800720c */ /* 0x040fe20003f24070 */
[----:B------:R-:W-:Y:S01]  /*4660*/  IMAD R99, R24, R5, R99 ;  /* 0x0000000518637224 */ /* 0x000fe200078e0263 */
[----:B------:R-:W-:Y:S01]  /*4670*/  @!P6 IADD3 R95, -R95, RZ, RZ ;  /* 0x000000ff5f5fe210 */ /* 0x000fe20007ffe1ff */
[----:B------:R-:W-:Y:S01]  /*4680*/  VIADD R4, R0, 0x58 ;  /* 0x0000005800047836 */ /* 0x000fe20000000000 */
[----:B------:R-:W-:Y:S01]  /*4690*/  ISETP.GT.U32.AND P0, PT, R24, R97, PT ;  /* 0x000000611800720c */ /* 0x000fe20003f04070 */
[----:B------:R-:W-:Y:S01]  /*46a0*/  VIADD R10, R0, 0x59 ;  /* 0x00000059000a7836 */ /* 0x000fe20000000000 */
[----:B------:R-:W-:Y:S01]  /*46b0*/  ISETP.GT.U32.AND P6, PT, R24, R99, PT ;  /* 0x000000631800720c */ /* 0x000fe20003fc4070 */
[----:B------:R-:W-:Y:S01]  /*46c0*/  @!P4 IMAD.IADD R96, R96, 0x1, -R24 ;  /* 0x000000016060c824 */ /* 0x000fe200078e0a18 */
[----:B------:R-:W-:Y:S01]  /*46d0*/  IABS R5, R4 ;  /* 0x0000000400057213 */ /* 0x000fe20000000000 */
[----:B------:R-:W-:Y:S01]  /*46e0*/  @!P3 IMAD.MOV R94, RZ, RZ, -R94 ;  /* 0x000000ffff5eb224 */ /* 0x000fe200078e0a5e */
[----:B------:R-:W-:Y:S01]  /*46f0*/  IABS R101, R10 ;  /* 0x0000000a00657213 */ /* 0x000fe20000000000 */
[----:B------:R-:W-:Y:S01]  /*4700*/  VIADD R14, R0, 0x69 ;  /* 0x00000069000e7836 */ /* 0x000fe20000000000 */
[----:B------:R-:W-:Y:S01]  /*4710*/  ISETP.GT.U32.AND P4, PT, R24, R96, PT ;  /* 0x000000601800720c */ /* 0x000fe20003f84070 */
[----:B------:R-:W-:Y:S01]  /*4720*/  IMAD.HI.U32 R3, R2, R5, RZ ;  /* 0x0000000502037227 */ /* 0x000fe200078e00ff */
[----:B------:R-:W-:-:S02]  /*4730*/  @!P1 IADD3 R98, R98, -R24, RZ ;  /* 0x8000001862629210 */ /* 0x000fc40007ffe0ff */
[----:B------:R-:W-:Y:S01]  /*4740*/  ISETP.GE.AND P3, PT, R11, RZ, PT ;  /* 0x000000ff0b00720c */ /* 0x000fe20003f66270 */
[----:B------:R-:W-:Y:S01]  /*4750*/  IMAD.MOV R3, RZ, RZ, -R3 ;  /* 0x000000ffff037224 */ /* 0x000fe200078e0a03 */
[----:B------:R-:W-:Y:S01]  /*4760*/  IABS R11, R13 ;  /* 0x0000000d000b7213 */ /* 0x000fe20000000000 */
[--C-:B------:R-:W-:Y:S01]  /*4770*/  @!P0 IMAD.IADD R97, R97, 0x1, -R24.reuse ;  /* 0x0000000161618824 */ /* 0x100fe200078e0a18 */
[----:B------:R-:W-:Y:S01]  /*4780*/  ISETP.GE.AND P0, PT, R4, RZ, PT ;  /* 0x000000ff0400720c */ /* 0x000fe20003f06270 */
[----:B------:R-:W-:Y:S01]  /*4790*/  @!P6 IMAD.IADD R99, R99, 0x1, -R24 ;  /* 0x000000016363e824 */ /* 0x000fe200078e0a18 */
[C---:B------:R-:W-:Y:S01]  /*47a0*/  ISETP.GT.U32.AND P6, PT, R24.reuse, R98, PT ;  /* 0x000000621800720c */ /* 0x040fe20003fc4070 */
[C---:B------:R-:W-:Y:S01]  /*47b0*/  IMAD R100, R24.reuse, R3, R5 ;  /* 0x0000000318647224 */ /* 0x040fe200078e0205 */
[----:B------:R-:W-:Y:S01]  /*47c0*/  ISETP.GT.U32.AND P1, PT, R24, R97, PT ;  /* 0x000000611800720c */ /* 0x000fe20003f24070 */
[----:B------:R-:W-:Y:S01]  /*47d0*/  IMAD.HI.U32 R3, R2, R101, RZ ;  /* 0x0000006502037227 */ /* 0x000fe200078e00ff */
[----:B------:R-:W-:-:S03]  /*47e0*/  IABS R117, R14 ;  /* 0x0000000e00757213 */ /* 0x000fc60000000000 */
[----:B------:R-:W-:Y:S02]  /*47f0*/  IMAD.MOV R3, RZ, RZ, -R3 ;  /* 0x000000ffff037224 */ /* 0x000fe400078e0a03 */
[----:B------:R-:W-:Y:S02]  /*4800*/  VIADD R5, R0, 0x5a ;  /* 0x0000005a00057836 */ /* 0x000fe40000000000 */
[----:B------:R-:W-:Y:S02]  /*4810*/  IMAD R101, R24, R3, R101 ;  /* 0x0000000318657224 */ /* 0x000fe400078e0265 */
[----:B------:R-:W-:Y:S01]  /*4820*/  @!P6 IADD3 R98, R98, -R24, RZ ;  /* 0x800000186262e210 */ /* 0x000fe20007ffe0ff */
[--C-:B------:R-:W-:Y:S01]  /*4830*/  @!P4 IMAD.IADD R96, R96, 0x1, -R24.reuse ;  /* 0x000000016060c824 */ /* 0x100fe200078e0a18 */
[----:B------:R-:W-:Y:S01]  /*4840*/  ISETP.GE.AND P4, PT, R12, RZ, PT ;  /* 0x000000ff0c00720c */ /* 0x000fe20003f86270 */
[----:B------:R-:W-:Y:S01]  /*4850*/  @!P1 IMAD.IADD R97, R97, 0x1, -R24 ;  /* 0x0000000161619824 */ /* 0x000fe200078e0a18 */
[----:B------:R-:W-:Y:S01]  /*4860*/  ISETP.GT.U32.AND P6, PT, R24, R101, PT ;  /* 0x000000651800720c */ /* 0x000fe20003fc4070 */
[----:B------:R-:W-:Y:S01]  /*4870*/  @!P2 IMAD.MOV R96, RZ, RZ, -R96 ;  /* 0x000000ffff60a224 */ /* 0x000fe200078e0a60 */
[----:B------:R-:W-:Y:S01]  /*4880*/  IADD3 R12, R0, 0x5b, RZ ;  /* 0x0000005b000c7810 */ /* 0x000fe20007ffe0ff */
[----:B------:R-:W-:Y:S01]  /*4890*/  @!P5 IMAD.MOV R97, RZ, RZ, -R97 ;  /* 0x000000ffff61d224 */ /* 0x000fe200078e0a61 */
[----:B------:R-:W-:Y:S01]  /*48a0*/  ISETP.GT.U32.AND P1, PT, R24, R100, PT ;  /* 0x000000641800720c */ /* 0x000fe20003f24070 */
[C---:B------:R-:W-:Y:S01]  /*48b0*/  VIADD R15, R0.reuse, 0x94 ;  /* 0x00000094000f7836 */ /* 0x040fe20000000000 */
[----:B------:R-:W-:Y:S01]  /*48c0*/  IABS R9, R5 ;  /* 0x0000000500097213 */ /* 0x000fe20000000000 */
[C---:B------:R-:W-:Y:S01]  /*48d0*/  VIADD R29, R0.reuse, 0xf6 ;  /* 0x000000f6001d7836 */ /* 0x040fe20000000000 */
[----:B------:R-:W-:Y:S01]  /*48e0*/  IABS R103, R12 ;  /* 0x0000000c00677213 */ /* 0x000fe20000000000 */
[----:B------:R-:W-:Y:S01]  /*48f0*/  VIADD R30, R0, 0xf5 ;  /* 0x000000f5001e7836 */ /* 0x000fe20000000000 */
[----:B------:R-:W-:Y:S01]  /*4900*/  ISETP.GT.U32.AND P2, PT, R24, R99, PT ;  /* 0x000000631800720c */ /* 0x000fe20003f44070 */
[----:B------:R-:W-:Y:S01]  /*4910*/  IMAD.HI.U32 R3, R2, R9, RZ ;  /* 0x0000000902037227 */ /* 0x000fe200078e00ff */
[----:B------:R-:W-:-:S02]  /*4920*/  @!P3 IADD3 R98, -R98, RZ, RZ ;  /* 0x000000ff6262b210 */ /* 0x000fc40007ffe1ff */
[----:B------:R-:W-:Y:S01]  /*4930*/  IABS R17, R30 ;  /* 0x0000001e00117213 */ /* 0x000fe20000000000 */
[----:B------:R-:W-:-:S04]  /*4940*/  IMAD.HI.U32 R4, R2, R103, RZ ;  /* 0x0000006702047227 */ /* 0x000fc800078e00ff */
[--C-:B------:R-:W-:Y:S01]  /*4950*/  @!P6 IMAD.IADD R101, R101, 0x1, -R24.reuse ;  /* 0x000000016565e824 */ /* 0x100fe200078e0a18 */
[----:B------:R-:W-:Y:S01]  /*4960*/  IADD3 R4, -R4, RZ, RZ ;  /* 0x000000ff04047210 */ /* 0x000fe20007ffe1ff */
[----:B------:R-:W-:Y:S02]  /*4970*/  IMAD.MOV R3, RZ, RZ, -R3 ;  /* 0x000000ffff037224 */ /* 0x000fe400078e0a03 */
[----:B------:R-:W-:Y:S01]  /*4980*/  @!P1 IMAD.IADD R100, R100, 0x1, -R24 ;  /* 0x0000000164649824 */ /* 0x000fe200078e0a18 */
[----:B------:R-:W-:Y:S01]  /*4990*/  ISETP.GE.AND P1, PT, R5, RZ, PT ;  /* 0x000000ff0500720c */ /* 0x000fe20003f26270 */
[----:B------:R-:W-:Y:S01]  /*49a0*/  IMAD.HI.U32 R5, R2, R11, RZ ;  /* 0x0000000b02057227 */ /* 0x000fe200078e00ff */
[C---:B------:R-:W-:Y:S02]  /*49b0*/  ISETP.GT.U32.AND P6, PT, R24.reuse, R101, PT ;  /* 0x000000651800720c */ /* 0x040fe40003fc4070 */
[C---:B------:R-:W-:Y:S01]  /*49c0*/  ISETP.GT.U32.AND P5, PT, R24.reuse, R100, PT ;  /* 0x000000641800720c */ /* 0x040fe20003fa4070 */
[----:B------:R-:W-:-:S02]  /*49d0*/  IMAD R102, R24, R3, R9 ;  /* 0x0000000318667224 */ /* 0x000fc400078e0209 */
[--C-:B------:R-:W-:Y:S01]  /*49e0*/  @!P2 IMAD.IADD R99, R99, 0x1, -R24.reuse ;  /* 0x000000016363a824 */ /* 0x100fe200078e0a18 */
[----:B------:R-:W-:Y:S01]  /*49f0*/  ISETP.GE.AND P2, PT, R10, RZ, PT ;  /* 0x000000ff0a00720c */ /* 0x000fe20003f46270 */
[----:B------:R-:W-:Y:S01]  /*4a00*/  IMAD.MOV R5, RZ, RZ, -R5 ;  /* 0x000000ffff057224 */ /* 0x000fe200078e0a05 */
[C---:B------:R-:W-:Y:S01]  /*4a10*/  ISETP.GT.U32.AND P3, PT, R24.reuse, R102, PT ;  /* 0x000000661800720c */ /* 0x040fe20003f64070 */
[----:B------:R-:W-:Y:S01]  /*4a20*/  IMAD R103, R24, R4, R103 ;  /* 0x0000000418677224 */ /* 0x000fe200078e0267 */
[----:B------:R-:W-:Y:S01]  /*4a30*/  IADD3 R10, R0, 0x5e, RZ ;  /* 0x0000005e000a7810 */ /* 0x000fe20007ffe0ff */
[C---:B------:R-:W-:Y:S02]  /*4a40*/  IMAD R104, R24.reuse, R5, R11 ;  /* 0x0000000518687224 */ /* 0x040fe400078e020b */
[----:B------:R-:W-:Y:S01]  /*4a50*/  @!P4 IMAD.MOV R99, RZ, RZ, -R99 ;  /* 0x000000ffff63c224 */ /* 0x000fe200078e0a63 */
[----:B------:R-:W-:Y:S01]  /*4a60*/  ISETP.GT.U32.AND P4, PT, R24, R103, PT ;  /* 0x000000671800720c */ /* 0x000fe20003f84070 */
[----:B------:R-:W-:Y:S01]  /*4a70*/  VIADD R9, R0, 0x5d ;  /* 0x0000005d00097836 */ /* 0x000fe20000000000 */
[----:B------:R-:W-:Y:S01]  /*4a80*/  IABS R5, R10 ;  /* 0x0000000a00057213 */ /* 0x000fe20000000000 */
[--C-:B------:R-:W-:Y:S01]  /*4a90*/  @!P6 IMAD.IADD R101, R101, 0x1, -R24.reuse ;  /* 0x000000016565e824 */ /* 0x100fe200078e0a18 */
[----:B------:R-:W-:Y:S01]  /*4aa0*/  ISETP.GT.U32.AND P6, PT, R24, R104, PT ;  /* 0x000000681800720c */ /* 0x000fe20003fc4070 */
[----:B------:R-:W-:Y:S01]  /*4ab0*/  VIADD R11, R0, 0x5f ;  /* 0x0000005f000b7836 */ /* 0x000fe20000000000 */
[----:B------:R-:W-:Y:S01]  /*4ac0*/  IABS R105, R9 ;  /* 0x0000000900697213 */ /* 0x000fe20000000000 */
[--C-:B------:R-:W-:Y:S01]  /*4ad0*/  @!P3 IMAD.IADD R102, R102, 0x1, -R24.reuse ;  /* 0x000000016666b824 */ /* 0x100fe200078e0a18 */
[----:B------:R-:W-:Y:S01]  /*4ae0*/  ISETP.GE.AND P3, PT, R13, RZ, PT ;  /* 0x000000ff0d00720c */ /* 0x000fe20003f66270 */
[----:B------:R-:W-:Y:S01]  /*4af0*/  @!P5 IMAD.IADD R100, R100, 0x1, -R24 ;  /* 0x000000016464d824 */ /* 0x000fe200078e0a18 */
[----:B------:R-:W-:Y:S01]  /*4b00*/  ISETP.GE.AND P5, PT, R12, RZ, PT ;  /* 0x000000ff0c00720c */ /* 0x000fe20003fa6270 */
[----:B------:R-:W-:Y:S01]  /*4b10*/  IMAD.HI.U32 R3, R2, R105, RZ ;  /* 0x0000006902037227 */ /* 0x000fe200078e00ff */
[----:B------:R-:W-:-:S02]  /*4b20*/  IABS R107, R11 ;  /* 0x0000000b006b7213 */ /* 0x000fc40000000000 */
[----:B------:R-:W-:Y:S01]  /*4b30*/  @!P4 IADD3 R103, R103, -R24, RZ ;  /* 0x800000186767c210 */ /* 0x000fe20007ffe0ff */
[----:B------:R-:W-:Y:S01]  /*4b40*/  IMAD.MOV R4, RZ, RZ, -R3 ;  /* 0x000000ffff047224 */ /* 0x000fe200078e0a03 */
[----:B------:R-:W-:Y:S01]  /*4b50*/  ISETP.GT.U32.AND P4, PT, R24, R102, PT ;  /* 0x000000661800720c */ /* 0x000fe20003f84070 */
[----:B------:R-:W-:-:S04]  /*4b60*/  IMAD.HI.U32 R3, R2, R5, RZ ;  /* 0x0000000502037227 */ /* 0x000fc800078e00ff */
[--C-:B------:R-:W-:Y:S01]  /*4b70*/  @!P6 IMAD.IADD R104, R104, 0x1, -R24.reuse ;  /* 0x000000016868e824 */ /* 0x100fe200078e0a18 */
[C---:B------:R-:W-:Y:S01]  /*4b80*/  ISETP.GT.U32.AND P6, PT, R24.reuse, R103, PT ;  /* 0x000000671800720c */ /* 0x040fe20003fc4070 */
[----:B------:R-:W-:Y:S01]  /*4b90*/  IMAD R105, R24, R4, R105 ;  /* 0x0000000418697224 */ /* 0x000fe200078e0269 */
[----:B------:R-:W-:Y:S01]  /*4ba0*/  IADD3 R3, -R3, RZ, RZ ;  /* 0x000000ff03037210 */ /* 0x000fe20007ffe1ff */
[C---:B------:R-:W-:Y:S02]  /*4bb0*/  VIADD R12, R0.reuse, 0x60 ;  /* 0x00000060000c7836 */ /* 0x040fe40000000000 */
[----:B------:R-:W-:Y:S02]  /*4bc0*/  VIADD R13, R0, 0x61 ;  /* 0x00000061000d7836 */ /* 0x000fe40000000000 */
[----:B------:R-:W-:Y:S01]  /*4bd0*/  @!P4 IMAD.IADD R102, R102, 0x1, -R24 ;  /* 0x000000016666c824 */ /* 0x000fe200078e0a18 */
[C---:B------:R-:W-:Y:S01]  /*4be0*/  ISETP.GT.U32.AND P4, PT, R24.reuse, R105, PT ;  /* 0x000000691800720c */ /* 0x040fe20003f84070 */
[----:B------:R-:W-:Y:S01]  /*4bf0*/  IMAD R106, R24, R3, R5 ;  /* 0x00000003186a7224 */ /* 0x000fe200078e0205 */
[----:B------:R-:W-:Y:S01]  /*4c00*/  IABS R5, R12 ;  /* 0x0000000c00057213 */ /* 0x000fe20000000000 */
[----:B------:R-:W-:Y:S01]  /*4c10*/  IMAD.HI.U32 R3, R2, R107, RZ ;  /* 0x0000006b02037227 */ /* 0x000fe200078e00ff */
[----:B------:R-:W-:-:S02]  /*4c20*/  IABS R109, R13 ;  /* 0x0000000d006d7213 */ /* 0x000fc40000000000 */
[----:B------:R-:W-:Y:S01]  /*4c30*/  @!P6 IADD3 R103, R103, -R24, RZ ;  /* 0x800000186767e210 */ /* 0x000fe20007ffe0ff */
[----:B------:R-:W-:Y:S01]  /*4c40*/  IMAD.MOV R4, RZ, RZ, -R3 ;  /* 0x000000ffff047224 */ /* 0x000fe200078e0a03 */
[----:B------:R-:W-:Y:S01]  /*4c50*/  ISETP.GT.U32.AND P6, PT, R24, R106, PT ;  /* 0x0000006a1800720c */ /* 0x000fe20003fc4070 */
[----:B------:R-:W-:Y:S01]  /*4c60*/  IMAD.HI.U32 R3, R2, R5, RZ ;  /* 0x0000000502037227 */ /* 0x000fe200078e00ff */
[----:B------:R-:W-:Y:S02]  /*4c70*/  @!P5 IADD3 R103, -R103, RZ, RZ ;  /* 0x000000ff6767d210 */ /* 0x000fe40007ffe1ff */
[----:B------:R-:W-:Y:S01]  /*4c80*/  ISETP.GE.AND P5, PT, R11, RZ, PT ;  /* 0x000000ff0b00720c */ /* 0x000fe20003fa6270 */
[----:B------:R-:W-:Y:S01]  /*4c90*/  @!P4 IMAD.IADD R105, R105, 0x1, -R24 ;  /* 0x000000016969c824 */ /* 0x000fe200078e0a18 */
[----:B------:R-:W-:Y:S01]  /*4ca0*/  IADD3 R108, -R3, RZ, RZ ;  /* 0x000000ff036c7210 */ /* 0x000fe20007ffe1ff */
[----:B------:R-:W-:Y:S01]  /*4cb0*/  IMAD R107, R24, R4, R107 ;  /* 0x00000004186b7224 */ /* 0x000fe200078e026b */
[----:B------:R-:W-:Y:S01]  /*4cc0*/  ISETP.GE.AND P4, PT, R10, RZ, PT ;  /* 0x000000ff0a00720c */ /* 0x000fe20003f86270 */
[----:B------:R-:W-:Y:S01]  /*4cd0*/  @!P1 IMAD.MOV R102, RZ, RZ, -R102 ;  /* 0x000000ffff669224 */ /* 0x000fe200078e0a66 */
[----:B------:R-:W-:Y:S01]  /*4ce0*/  IADD3 R11, R0, 0x64, RZ ;  /* 0x00000064000b7810 */ /* 0x000fe20007ffe0ff */
[C---:B------:R-:W-:Y:S01]  /*4cf0*/  IMAD R108, R24.reuse, R108, R5 ;  /* 0x0000006c186c7224 */ /* 0x040fe200078e0205 */
[----:B------:R-:W-:Y:S01]  /*4d00*/  ISETP.GT.U32.AND P1, PT, R24, R107, PT ;  /* 0x0000006b1800720c */ /* 0x000fe20003f24070 */
[----:B------:R-:W-:Y:S01]  /*4d10*/  @!P6 IMAD.IADD R106, R106, 0x1, -R24 ;  /* 0x000000016a6ae824 */ /* 0x000fe200078e0a18 */
[----:B------:R-:W-:Y:S01]  /*4d20*/  ISETP.GT.U32.AND P6, PT, R24, R105, PT ;  /* 0x000000691800720c */ /* 0x000fe20003fc4070 */
[----:B------:R-:W-:-:S02]  /*4d30*/  VIADD R4, R0, 0x62 ;  /* 0x0000006200047836 */ /* 0x000fc40000000000 */
[----:B------:R-:W-:-:S03]  /*4d40*/  IMAD.HI.U32 R3, R2, R109, RZ ;  /* 0x0000006d02037227 */ /* 0x000fc600078e00ff */
[----:B------:R-:W-:Y:S01]  /*4d50*/  IABS R5, R4 ;  /* 0x0000000400057213 */ /* 0x000fe20000000000 */
[----:B------:R-:W-:Y:S01]  /*4d60*/  @!P0 IMAD.MOV R100, RZ, RZ, -R100 ;  /* 0x000000ffff648224 */ /* 0x000fe200078e0a64 */
[C---:B------:R-:W-:Y:S01]  /*4d70*/  ISETP.GT.U32.AND P0, PT, R24.reuse, R104, PT ;  /* 0x000000681800720c */ /* 0x040fe20003f04070 */
[----:B------:R-:W-:Y:S01]  /*4d80*/  @!P2 IMAD.MOV R101, RZ, RZ, -R101 ;  /* 0x000000ffff65a224 */ /* 0x000fe200078e0a65 */
[C---:B------:R-:W-:Y:S01]  /*4d90*/  ISETP.GT.U32.AND P2, PT, R24.reuse, R106, PT ;  /* 0x0000006a1800720c */ /* 0x040fe20003f44070 */
[----:B------:R-:W-:Y:S02]  /*4da0*/  IMAD.MOV R3, RZ, RZ, -R3 ;  /* 0x000000ffff037224 */ /* 0x000fe400078e0a03 */
[----:B------:R-:W-:Y:S01]  /*4db0*/  @!P6 IADD3 R105, R105, -R24, RZ ;  /* 0x800000186969e210 */ /* 0x000fe20007ffe0ff */
[----:B------:R-:W-:Y:S01]  /*4dc0*/  @!P1 IMAD.IADD R107, R107, 0x1, -R24 ;  /* 0x000000016b6b9824 */ /* 0x000fe200078e0a18 */
[C---:B------:R-:W-:Y:S01]  /*4dd0*/  ISETP.GT.U32.AND P6, PT, R24.reuse, R108, PT ;  /* 0x0000006c1800720c */ /* 0x040fe20003fc4070 */
[----:B------:R-:W-:Y:S01]  /*4de0*/  IMAD R109, R24, R3, R109 ;  /* 0x00000003186d7224 */ /* 0x000fe200078e026d */
[----:B------:R-:W-:Y:S01]  /*4df0*/  ISETP.GE.AND P1, PT, R4, RZ, PT ;  /* 0x000000ff0400720c */ /* 0x000fe20003f26270 */
[----:B------:R-:W-:-:S04]  /*4e00*/  IMAD.HI.U32 R3, R2, R5, RZ ;  /* 0x0000000502037227 */ /* 0x000fc800078e00ff */
[--C-:B------:R-:W-:Y:S01]  /*4e10*/  @!P0 IMAD.IADD R104, R104, 0x1, -R24.reuse ;  /* 0x0000000168688824 */ /* 0x100fe200078e0a18 */
[----:B------:R-:W-:Y:S01]  /*4e20*/  IADD3 R3, -R3, RZ, RZ ;  /* 0x000000ff03037210 */ /* 0x000fe20007ffe1ff */
[--C-:B------:R-:W-:Y:S01]  /*4e30*/  @!P2 IMAD.IADD R106, R106, 0x1, -R24.reuse ;  /* 0x000000016a6aa824 */ /* 0x100fe200078e0a18 */
[----:B------:R-:W-:Y:S01]  /*4e40*/  ISETP.GE.AND P0, PT, R9, RZ, PT ;  /* 0x000000ff0900720c */ /* 0x000fe20003f06270 */
[----:B------:R-:W-:Y:S01]  /*4e50*/  VIADD R10, R0, 0x63 ;  /* 0x00000063000a7836 */ /* 0x000fe20000000000 */
[----:B------:R-:W-:Y:S01]  /*4e60*/  IABS R9, R11 ;  /* 0x0000000b00097213 */ /* 0x000fe20000000000 */
[----:B------:R-:W-:Y:S01]  /*4e70*/  @!P6 IMAD.IADD R108, R108, 0x1, -R24 ;  /* 0x000000016c6ce824 */ /* 0x000fe200078e0a18 */
[C---:B------:R-:W-:Y:S01]  /*4e80*/  ISETP.GT.U32.AND P6, PT, R24.reuse, R107, PT ;  /* 0x0000006b1800720c */ /* 0x040fe20003fc4070 */
[----:B------:R-:W-:Y:S01]  /*4e90*/  @!P4 IMAD.MOV R106, RZ, RZ, -R106 ;  /* 0x000000ffff6ac224 */ /* 0x000fe200078e0a6a */
[C---:B------:R-:W-:Y:S01]  /*4ea0*/  ISETP.GT.U32.AND P4, PT, R24.reuse, R109, PT ;  /* 0x0000006d1800720c */ /* 0x040fe20003f84070 */
[----:B------:R-:W-:Y:S01]  /*4eb0*/  IMAD R110, R24, R3, R5 ;  /* 0x00000003186e7224 */ /* 0x000fe200078e0205 */
[----:B------:R-:W-:Y:S01]  /*4ec0*/  IABS R111, R10 ;  /* 0x0000000a006f7213 */ /* 0x000fe20000000000 */
[----:B------:R-:W-:Y:S01]  /*4ed0*/  @!P3 IMAD.MOV R104, RZ, RZ, -R104 ;  /* 0x000000ffff68b224 */ /* 0x000fe200078e0a68 */
[----:B------:R-:W-:Y:S01]  /*4ee0*/  ISETP.GE.AND P3, PT, R12, RZ, PT ;  /* 0x000000ff0c00720c */ /* 0x000fe20003f66270 */
[----:B------:R-:W-:Y:S01]  /*4ef0*/  IMAD.HI.U32 R4, R2, R9, RZ ;  /* 0x0000000902047227 */ /* 0x000fe200078e00ff */
[----:B------:R-:W-:-:S02]  /*4f00*/  ISETP.GE.AND P2, PT, R13, RZ, PT ;  /* 0x000000ff0d00720c */ /* 0x000fc40003f46270 */
[----:B------:R-:W-:Y:S01]  /*4f10*/  IADD3 R13, R0, 0x68, RZ ;  /* 0x00000068000d7810 */ /* 0x000fe20007ffe0ff */
[----:B------:R-:W-:Y:S01]  /*4f20*/  @!P0 IMAD.MOV R105, RZ, RZ, -R105 ;  /* 0x000000ffff698224 */ /* 0x000fe200078e0a69 */
[C---:B------:R-:W-:Y:S01]  /*4f30*/  ISETP.GT.U32.AND P0, PT, R24.reuse, R108, PT ;  /* 0x0000006c1800720c */ /* 0x040fe20003f04070 */
[----:B------:R-:W-:Y:S01]  /*4f40*/  @!P6 IMAD.IADD R107, R107, 0x1, -R24 ;  /* 0x000000016b6be824 */ /* 0x000fe200078e0a18 */
[----:B------:R-:W-:Y:S01]  /*4f50*/  ISETP.GT.U32.AND P6, PT, R24, R110, PT ;  /* 0x0000006e1800720c */ /* 0x000fe20003fc4070 */
[----:B------:R-:W-:-:S04]  /*4f60*/  IMAD.HI.U32 R3, R2, R111, RZ ;  /* 0x0000006f02037227 */ /* 0x000fc800078e00ff */
[----:B------:R-:W-:Y:S01]  /*4f70*/  @!P4 IMAD.IADD R109, R109, 0x1, -R24 ;  /* 0x000000016d6dc824 */ /* 0x000fe200078e0a18 */
[----:B------:R-:W-:Y:S01]  /*4f80*/  IADD3 R5, -R3, RZ, RZ ;  /* 0x000000ff03057210 */ /* 0x000fe20007ffe1ff */
[----:B------:R-:W-:Y:S01]  /*4f90*/  VIADD R12, R0, 0x65 ;  /* 0x00000065000c7836 */ /* 0x000fe20000000000 */
[----:B------:R-:W-:Y:S01]  /*4fa0*/  ISETP.GE.AND P4, PT, R11, RZ, PT ;  /* 0x000000ff0b00720c */ /* 0x000fe20003f86270 */
[----:B------:R-:W-:Y:S02]  /*4fb0*/  IMAD.MOV R4, RZ, RZ, -R4 ;  /* 0x000000ffff047224 */ /* 0x000fe400078e0a04 */
[----:B------:R-:W-:Y:S01]  /*4fc0*/  @!P0 IMAD.IADD R108, R108, 0x1, -R24 ;  /* 0x000000016c6c8824 */ /* 0x000fe200078e0a18 */
[----:B------:R-:W-:Y:S01]  /*4fd0*/  IABS R113, R12 ;  /* 0x0000000c00717213 */ /* 0x000fe20000000000 */
[----:B------:R-:W-:Y:S01]  /*4fe0*/  IMAD R111, R24, R5, R111 ;  /* 0x00000005186f7224 */ /* 0x000fe200078e026f */
[----:B------:R-:W-:Y:S01]  /*4ff0*/  @!P6 IADD3 R110, R110, -R24, RZ ;  /* 0x800000186e6ee210 */ /* 0x000fe20007ffe0ff */
[C---:B------:R-:W-:Y:S01]  /*5000*/  IMAD R112, R24.reuse, R4, R9 ;  /* 0x0000000418707224 */ /* 0x040fe200078e0209 */
[C---:B------:R-:W-:Y:S01]  /*5010*/  ISETP.GT.U32.AND P6, PT, R24.reuse, R109, PT ;  /* 0x0000006d1800720c */ /* 0x040fe20003fc4070 */
[----:B------:R-:W-:Y:S01]  /*5020*/  @!P3 IMAD.MOV R108, RZ, RZ, -R108 ;  /* 0x000000ffff6cb224 */ /* 0x000fe200078e0a6c */
[C---:B------:R-:W-:Y:S01]  /*5030*/  ISETP.GT.U32.AND P3, PT, R24.reuse, R111, PT ;  /* 0x0000006f1800720c */ /* 0x040fe20003f64070 */
[----:B------:R-:W-:Y:S01]  /*5040*/  @!P5 IMAD.MOV R107, RZ, RZ, -R107 ;  /* 0x000000ffff6bd224 */ /* 0x000fe200078e0a6b */
[----:B------:R-:W-:Y:S01]  /*5050*/  ISETP.GT.U32.AND P5, PT, R24, R110, PT ;  /* 0x0000006e1800720c */ /* 0x000fe20003fa4070 */
[----:B------:R-:W-:Y:S01]  /*5060*/  IMAD.HI.U32 R3, R2, R113, RZ ;  /* 0x0000007102037227 */ /* 0x000fe200078e00ff */
[----:B------:R-:W-:-:S02]  /*5070*/  ISETP.GE.AND P0, PT, R10, RZ, PT ;  /* 0x000000ff0a00720c */ /* 0x000fc40003f06270 */
[----:B------:R-:W-:Y:S01]  /*5080*/  IABS R9, R13 ;  /* 0x0000000d00097213 */ /* 0x000fe20000000000 */
[----:B------:R-:W-:Y:S02]  /*5090*/  IMAD.MOV R3, RZ, RZ, -R3 ;  /* 0x000000ffff037224 */ /* 0x000fe400078e0a03 */
[----:B------:R-:W-:Y:S02]  /*50a0*/  VIADD R10, R0, 0x66 ;  /* 0x00000066000a7836 */ /* 0x000fe40000000000 */
[--C-:B------:R-:W-:Y:S01]  /*50b0*/  @!P6 IMAD.IADD R109, R109, 0x1, -R24.reuse ;  /* 0x000000016d6de824 */ /* 0x100fe200078e0a18 */
[C---:B------:R-:W-:Y:S01]  /*50c0*/  ISETP.GT.U32.AND P6, PT, R24.reuse, R112, PT ;  /* 0x000000701800720c */ /* 0x040fe20003fc4070 */
[----:B------:R-:W-:Y:S01]  /*50d0*/  IMAD R113, R24, R3, R113 ;  /* 0x0000000318717224 */ /* 0x000fe200078e0271 */
[----:B------:R-:W-:Y:S01]  /*50e0*/  IABS R5, R10 ;  /* 0x0000000a00057213 */ /* 0x000fe20000000000 */
[----:B------:R-:W-:Y:S01]  /*50f0*/  @!P3 IMAD.IADD R111, R111, 0x1, -R24 ;  /* 0x000000016f6fb824 */ /* 0x000fe200078e0a18 */
[----:B------:R-:W-:Y:S01]  /*5100*/  @!P5 IADD3 R110, R110, -R24, RZ ;  /* 0x800000186e6ed210 */ /* 0x000fe20007ffe0ff */
[----:B------:R-:W-:Y:S01]  /*5110*/  VIADD R11, R0, 0x67 ;  /* 0x00000067000b7836 */ /* 0x000fe20000000000 */
[----:B------:R-:W-:Y:S01]  /*5120*/  ISETP.GT.U32.AND P5, PT, R24, R113, PT ;  /* 0x000000711800720c */ /* 0x000fe20003fa4070 */
[----:B------:R-:W-:Y:S01]  /*5130*/  IMAD.HI.U32 R3, R2, R5, RZ ;  /* 0x0000000502037227 */ /* 0x000fe200078e00ff */
[----:B------:R-:W-:-:S02]  /*5140*/  ISETP.GE.AND P3, PT, R12, RZ, PT ;  /* 0x000000ff0c00720c */ /* 0x000fc40003f66270 */
[----:B------:R-:W-:Y:S01]  /*5150*/  IABS R115, R11 ;  /* 0x0000000b00737213 */ /* 0x000fe20000000000 */
[----:B------:R-:W-:Y:S02]  /*5160*/  IMAD.MOV R3, RZ, RZ, -R3 ;  /* 0x000000ffff037224 */ /* 0x000fe400078e0a03 */
[----:B------:R-:W-:Y:S01]  /*5170*/  @!P6 IMAD.IADD R112, R112, 0x1, -R24 ;  /* 0x000000017070e824 */ /* 0x000fe200078e0a18 */
[----:B------:R-:W-:Y:S01]  /*5180*/  ISETP.GT.U32.AND P6, PT, R24, R111, PT ;  /* 0x0000006f1800720c */ /* 0x000fe20003fc4070 */
[----:B------:R-:W-:-:S04]  /*5190*/  IMAD.HI.U32 R4, R2, R115, RZ ;  /* 0x0000007302047227 */ /* 0x000fc800078e00ff */
[----:B------:R-:W-:Y:S01]  /*51a0*/  IMAD R114, R24, R3, R5 ;  /* 0x0000000318727224 */ /* 0x000fe200078e0205 */
[----:B------:R-:W-:Y:S01]  /*51b0*/  IADD3 R4, -R4, RZ, RZ ;  /* 0x000000ff04047210 */ /* 0x000fe20007ffe1ff */
[----:B------:R-:W-:Y:S01]  /*51c0*/  @!P5 IMAD.IADD R113, R113, 0x1, -R24 ;  /* 0x000000017171d824 */ /* 0x000fe200078e0a18 */
[----:B------:R-:W-:Y:S01]  /*51d0*/  ISETP.GT.U32.AND P5, PT, R24, R112, PT ;  /* 0x000000701800720c */ /* 0x000fe20003fa4070 */
[----:B------:R-:W-:Y:S01]  /*51e0*/  @!P1 IMAD.MOV R110, RZ, RZ, -R110 ;  /* 0x000000ffff6e9224 */ /* 0x000fe200078e0a6e */
[----:B------:R-:W-:Y:S01]  /*51f0*/  ISETP.GE.AND P1, PT, R10, RZ, PT ;  /* 0x000000ff0a00720c */ /* 0x000fe20003f26270 */
[----:B------:R-:W-:Y:S02]  /*5200*/  IMAD R115, R24, R4, R115 ;  /* 0x0000000418737224 */ /* 0x000fe400078e0273 */
[----:B------:R-:W-:Y:S01]  /*5210*/  @!P6 IADD3 R111, R111, -R24, RZ ;  /* 0x800000186f6fe210 */ /* 0x000fe20007ffe0ff */
[----:B------:R-:W-:Y:S01]  /*5220*/  IMAD.HI.U32 R4, R2, R117, RZ ;  /* 0x0000007502047227 */ /* 0x000fe200078e00ff */
[----:B------:R-:W-:-:S03]  /*5230*/  ISETP.GT.U32.AND P6, PT, R24, R114, PT ;  /* 0x000000721800720c */ /* 0x000fc60003fc4070 */
[----:B------:R-:W-:Y:S02]  /*5240*/  IMAD.MOV R4, RZ, RZ, -R4 ;  /* 0x000000ffff047224 */ /* 0x000fe400078e0a04 */
[----:B------:R-:W-:Y:S01]  /*5250*/  @!P0 IMAD.MOV R111, RZ, RZ, -R111 ;  /* 0x000000ffff6f8224 */ /* 0x000fe200078e0a6f */
[----:B------:R-:W-:Y:S01]  /*5260*/  @!P5 IADD3 R112, R112, -R24, RZ ;  /* 0x800000187070d210 */ /* 0x000fe20007ffe0ff */
[C---:B------:R-:W-:Y:S01]  /*5270*/  IMAD R117, R24.reuse, R4, R117 ;  /* 0x0000000418757224 */ /* 0x040fe200078e0275 */
[----:B------:R-:W-:Y:S01]  /*5280*/  ISETP.GT.U32.AND P5, PT, R24, R115, PT ;  /* 0x000000731800720c */ /* 0x000fe20003fa4070 */
[----:B------:R-:W-:Y:S02]  /*5290*/  VIADD R10, R0, 0x6a ;  /* 0x0000006a000a7836 */ /* 0x000fe40000000000 */
[----:B------:R-:W-:Y:S01]  /*52a0*/  @!P4 IMAD.MOV R112, RZ, RZ, -R112 ;  /* 0x000000ffff70c224 */ /* 0x000fe200078e0a70 */
[----:B------:R-:W-:Y:S01]  /*52b0*/  ISETP.GT.U32.AND P4, PT, R24, R117, PT ;  /* 0x000000751800720c */ /* 0x000fe20003f84070 */
[----:B------:R-:W-:Y:S01]  /*52c0*/  @!P6 IMAD.IADD R114, R114, 0x1, -R24 ;  /* 0x000000017272e824 */ /* 0x000fe200078e0a18 */
[----:B------:R-:W-:Y:S01]  /*52d0*/  IABS R5, R10 ;  /* 0x0000000a00057213 */ /* 0x000fe20000000000 */
[----:B------:R-:W-:-:S03]  /*52e0*/  IMAD.HI.U32 R3, R2, R9, RZ ;  /* 0x0000000902037227 */ /* 0x000fc600078e00ff */
[----:B------:R-:W-:Y:S01]  /*52f0*/  ISETP.GT.U32.AND P0, PT, R24, R114, PT ;  /* 0x000000721800720c */ /* 0x000fe20003f04070 */
[----:B------:R-:W-:Y:S02]  /*5300*/  IMAD.MOV R3, RZ, RZ, -R3 ;  /* 0x000000ffff037224 */ /* 0x000fe400078e0a03 */
[----:B------:R-:W-:Y:S01]  /*5310*/  VIADD R4, R0, 0x6b ;  /* 0x0000006b00047836 */ /* 0x000fe20000000000 */
[----:B------:R-:W-:Y:S01]  /*5320*/  @!P5 IADD3 R115, R115, -R24, RZ ;  /* 0x800000187373d210 */ /* 0x000fe20007ffe0ff */
[----:B------:R-:W-:Y:S02]  /*5330*/  IMAD R116, R24, R3, R9 ;  /* 0x0000000318747224 */ /* 0x000fe400078e0209 */
[----:B------:R-:W-:Y:S01]  /*5340*/  IMAD.HI.U32 R3, R2, R5, RZ ;  /* 0x0000000502037227 */ /* 0x000fe200078e00ff */
[----:B------:R-:W-:Y:S02]  /*5350*/  IABS R119, R4 ;  /* 0x0000000400777213 */ /* 0x000fe40000000000 */
[----:B------:R-:W-:Y:S01]  /*5360*/  @!P4 IADD3 R117, R117, -R24, RZ ;  /* 0x800000187575c210 */ /* 0x000fe20007ffe0ff */
[----:B------:R-:W-:Y:S01]  /*5370*/  IMAD.MOV R3, RZ, RZ, -R3 ;  /* 0x000000ffff037224 */ /* 0x000fe200078e0a03 */
[----:B------:R-:W-:Y:S01]  /*5380*/  ISETP.GT.U32.AND P5, PT, R24, R115, PT ;  /* 0x000000731800720c */ /* 0x000fe20003fa4070 */
[----:B------:R-:W-:Y:S01]  /*5390*/  @!P0 IMAD.IADD R114, R114, 0x1, -R24 ;  /* 0x0000000172728824 */ /* 0x000fe200078e0a18 */
[C---:B------:R-:W-:Y:S01]  /*53a0*/  ISETP.GT.U32.AND P6, PT, R24.reuse, R116, PT ;  /* 0x000000741800720c */ /* 0x040fe20003fc4070 */
[----:B------:R-:W-:Y:S01]  /*53b0*/  IMAD R118, R24, R3, R5 ;  /* 0x0000000318767224 */ /* 0x000fe200078e0205 */
[----:B------:R-:W-:Y:S01]  /*53c0*/  ISETP.GE.AND P0, PT, R14, RZ, PT ;  /* 0x000000ff0e00720c */ /* 0x000fe20003f06270 */
[----:B------:R-:W-:Y:S01]  /*53d0*/  @!P1 IMAD.MOV R114, RZ, RZ, -R114 ;  /* 0x000000ffff729224 */ /* 0x000fe200078e0a72 */
[----:B------:R-:W-:Y:S01]  /*53e0*/  ISETP.GT.U32.AND P1, PT, R24, R117, PT ;  /* 0x000000751800720c */ /* 0x000fe20003f24070 */
[----:B------:R-:W-:Y:S01]  /*53f0*/  IMAD.HI.U32 R3, R2, R119, RZ ;  /* 0x0000007702037227 */ /* 0x000fe200078e00ff */
[----:B------:R-:W-:-:S02]  /*5400*/  ISETP.GE.AND P4, PT, R10, RZ, PT ;  /* 0x000000ff0a00720c */ /* 0x000fc40003f86270 */
[----:B------:R-:W-:Y:S01]  /*5410*/  IADD3 R10, R0, 0x6f, RZ ;  /* 0x0000006f000a7810 */ /* 0x000fe20007ffe0ff */
[----:B------:R-:W-:Y:S01]  /*5420*/  @!P2 IMAD.MOV R109, RZ, RZ, -R109 ;  /* 0x000000ffff6da224 */ /* 0x000fe200078e0a6d */
[C---:B------:R-:W-:Y:S01]  /*5430*/  ISETP.GT.U32.AND P2, PT, R24.reuse, R113, PT ;  /* 0x000000711800720c */ /* 0x040fe20003f44070 */
[----:B------:R-:W-:Y:S01]  /*5440*/  IMAD.MOV R3, RZ, RZ, -R3 ;  /* 0x000000ffff037224 */ /* 0x000fe200078e0a03 */
[----:B------:R-:W-:Y:S01]  /*5450*/  IABS R123, R10 ;  /* 0x0000000a007b7213 */ /* 0x000fe20000000000 */
[--C-:B------:R-:W-:Y:S01]  /*5460*/  @!P5 IMAD.IADD R115, R115, 0x1, -R24.reuse ;  /* 0x000000017373d824 */ /* 0x100fe200078e0a18 */
[C---:B------:R-:W-:Y:S01]  /*5470*/  ISETP.GT.U32.AND P5, PT, R24.reuse, R118, PT ;  /* 0x000000761800720c */ /* 0x040fe20003fa4070 */
[----:B------:R-:W-:Y:S01]  /*5480*/  IMAD R119, R24, R3, R119 ;  /* 0x0000000318777224 */ /* 0x000fe200078e0277 */
[----:B------:R-:W-:Y:S01]  /*5490*/  @!P6 IADD3 R116, R116, -R24, RZ ;  /* 0x800000187474e210 */ /* 0x000fe20007ffe0ff */
[--C-:B------:R-:W-:Y:S01]  /*54a0*/  @!P1 IMAD.IADD R117, R117, 0x1, -R24.reuse ;  /* 0x0000000175759824 */ /* 0x100fe200078e0a18 */
[C---:B------:R-:W-:Y:S01]  /*54b0*/  IADD3 R3, R0.reuse, 0x6c, RZ ;  /* 0x0000006c00037810 */ /* 0x040fe20007ffe0ff */
[----:B------:R-:W-:Y:S01]  /*54c0*/  VIADD R9, R0, 0x6e ;  /* 0x0000006e00097836 */ /* 0x000fe20000000000 */
[----:B------:R-:W-:Y:S01]  /*54d0*/  ISETP.GT.U32.AND P1, PT, R24, R119, PT ;  /* 0x000000771800720c */ /* 0x000fe20003f24070 */
[----:B------:R-:W-:Y:S01]  /*54e0*/  VIADD R12, R0, 0x72 ;  /* 0x00000072000c7836 */ /* 0x000fe20000000000 */
[----:B------:R-:W-:Y:S01]  /*54f0*/  ISETP.GT.U32.AND P6, PT, R24, R116, PT ;  /* 0x000000741800720c */ /* 0x000fe20003fc4070 */
[--C-:B------:R-:W-:Y:S01]  /*5500*/  @!P2 IMAD.IADD R113, R113, 0x1, -R24.reuse ;  /* 0x000000017171a824 */ /* 0x100fe200078e0a18 */
[----:B------:R-:W-:Y:S01]  /*5510*/  ISETP.GE.AND P2, PT, R11, RZ, PT ;  /* 0x000000ff0b00720c */ /* 0x000fe20003f46270 */
[----:B------:R-:W-:Y:S01]  /*5520*/  VIADD R11, R0, 0x71 ;  /* 0x00000071000b7836 */ /* 0x000fe20000000000 */
[----:B------:R-:W-:Y:S01]  /*5530*/  IABS R5, R3 ;  /* 0x0000000300057213 */ /* 0x000fe20000000000 */
[----:B------:R-:W-:Y:S01]  /*5540*/  @!P3 IMAD.MOV R113, RZ, RZ, -R113 ;  /* 0x000000ffff71b224 */ /* 0x000fe200078e0a71 */
[----:B------:R-:W-:Y:S01]  /*5550*/  ISETP.GE.AND P3, PT, R13, RZ, PT ;  /* 0x000000ff0d00720c */ /* 0x000fe20003f66270 */
[--C-:B------:R-:W-:Y:S01]  /*5560*/  @!P5 IMAD.IADD R118, R118, 0x1, -R24.reuse ;  /* 0x000000017676d824 */ /* 0x100fe200078e0a18 */
[----:B------:R-:W-:Y:S01]  /*5570*/  @!P0 IADD3 R117, -R117, RZ, RZ ;  /* 0x000000ff75758210 */ /* 0x000fe20007ffe1ff */
[----:B------:R-:W-:Y:S01]  /*5580*/  VIADD R14, R0, 0x74 ;  /* 0x00000074000e7836 */ /* 0x000fe20000000000 */
[----:B------:R-:W-:Y:S01]  /*5590*/  ISETP.GE.AND P0, PT, R9, RZ, PT ;  /* 0x000000ff0900720c */ /* 0x000fe20003f06270 */
[--C-:B------:R-:W-:Y:S01]  /*55a0*/  @!P1 IMAD.IADD R119, R119, 0x1, -R24.reuse ;  /* 0x0000000177779824 */ /* 0x100fe200078e0a18 */
[----:B------:R-:W-:Y:S01]  /*55b0*/  ISETP.GT.U32.AND P5, PT, R24, R118, PT ;  /* 0x000000761800720c */ /* 0x000fe20003fa4070 */
[----:B------:R-:W-:Y:S01]  /*55c0*/  @!P6 IMAD.IADD R116, R116, 0x1, -R24 ;  /* 0x000000017474e824 */ /* 0x000fe200078e0a18 */
[----:B------:R-:W-:Y:S01]  /*55d0*/  ISETP.GE.AND P6, PT, R4, RZ, PT ;  /* 0x000000ff0400720c */ /* 0x000fe20003fc6270 */
[----:B------:R-:W-:Y:S01]  /*55e0*/  VIADD R4, R0, 0x6d ;  /* 0x0000006d00047836 */ /* 0x000fe20000000000 */
[----:B------:R-:W-:Y:S01]  /*55f0*/  ISETP.GT.U32.AND P1, PT, R24, R119, PT ;  /* 0x000000771800720c */ /* 0x000fe20003f24070 */
[----:B------:R-:W-:Y:S01]  /*5600*/  @!P2 IMAD.MOV R115, RZ, RZ, -R115 ;  /* 0x000000ffff73a224 */ /* 0x000fe200078e0a73 */
[----:B------:R-:W-:Y:S01]  /*5610*/  IABS R9, R9 ;  /* 0x0000000900097213 */ /* 0x000fe20000000000 */
[----:B------:R-:W-:Y:S01]  /*5620*/  @!P3 IMAD.MOV R116, RZ, RZ, -R116 ;  /* 0x000000ffff74b224 */ /* 0x000fe200078e0a74 */
[----:B------:R-:W-:Y:S01]  /*5630*/  ISETP.GE.AND P2, PT, R3, RZ, PT ;  /* 0x000000ff0300720c */ /* 0x000fe20003f46270 */
[----:B------:R-:W-:Y:S01]  /*5640*/  IMAD.HI.U32 R3, R2, R5, RZ ;  /* 0x0000000502037227 */ /* 0x000fe200078e00ff */
[----:B------:R-:W-:-:S02]  /*5650*/  ISETP.GE.AND P3, PT, R4, RZ, PT ;  /* 0x000000ff0400720c */ /* 0x000fc40003f66270 */
[----:B------:R-:W-:Y:S01]  /*5660*/  IABS R121, R4 ;  /* 0x0000000400797213 */ /* 0x000fe20000000000 */
[----:B------:R-:W-:Y:S01]  /*5670*/  IMAD.HI.U32 R4, R2, R9, RZ ;  /* 0x0000000902047227 */ /* 0x000fe200078e00ff */
[----:B------:R-:W-:-:S03]  /*5680*/  IABS R125, R11 ;  /* 0x0000000b007d7213 */ /* 0x000fc60000000000 */
[----:B------:R-:W-:Y:S01]  /*5690*/  IMAD.MOV R120, RZ, RZ, -R3 ;  /* 0x000000ffff787224 */ /* 0x000fe200078e0a03 */
[----:B------:R-:W-:Y:S01]  /*56a0*/  @!P1 IADD3 R119, R119, -R24, RZ ;  /* 0x8000001877779210 */ /* 0x000fe20007ffe0ff */
[----:B------:R-:W-:Y:S02]  /*56b0*/  IMAD.MOV R4, RZ, RZ, -R4 ;  /* 0x000000ffff047224 */ /* 0x000fe400078e0a04 */
[----:B------:R-:W-:Y:S01]  /*56c0*/  @!P5 IMAD.IADD R118, R118, 0x1, -R24 ;  /* 0x000000017676d824 */ /* 0x000fe200078e0a18 */
[----:B------:R-:W-:Y:S01]  /*56d0*/  ISETP.GE.AND P5, PT, R10, RZ, PT ;  /* 0x000000ff0a00720c */ /* 0x000fe20003fa6270 */
[C---:B------:R-:W-:Y:S02]  /*56e0*/  IMAD R120, R24.reuse, R120, R5 ;  /* 0x0000007818787224 */ /* 0x040fe400078e0205 */
[C---:B------:R-:W-:Y:S01]  /*56f0*/  IMAD R122, R24.reuse, R4, R9 ;  /* 0x00000004187a7224 */ /* 0x040fe200078e0209 */
[----:B------:R-:W-:Y:S01]  /*5700*/  IABS R9, R12 ;  /* 0x0000000c00097213 */ /* 0x000fe20000000000 */
[----:B------:R-:W-:Y:S01]  /*5710*/  @!P4 IMAD.MOV R118, RZ, RZ, -R118 ;  /* 0x000000ffff76c224 */ /* 0x000fe200078e0a76 */
[----:B------:R-:W-:Y:S01]  /*5720*/  ISETP.GT.U32.AND P4, PT, R24, R120, PT ;  /* 0x000000781800720c */ /* 0x000fe20003f84070 */
[----:B------:R-:W-:-:S04]  /*5730*/  IMAD.HI.U32 R3, R2, R121, RZ ;  /* 0x0000007902037227 */ /* 0x000fc800078e00ff */
[----:B------:R-:W-:Y:S01]  /*5740*/  @!P6 IMAD.MOV R119, RZ, RZ, -R119 ;  /* 0x000000ffff77e224 */ /* 0x000fe200078e0a77 */
[----:B------:R-:W-:Y:S01]  /*5750*/  ISETP.GT.U32.AND P6, PT, R24, R122, PT ;  /* 0x0000007a1800720c */ /* 0x000fe20003fc4070 */
[----:B------:R-:W-:Y:S01]  /*5760*/  VIADD R10, R0, 0x70 ;  /* 0x00000070000a7836 */ /* 0x000fe20000000000 */
[----:B------:R-:W-:Y:S01]  /*5770*/  IADD3 R5, -R3, RZ, RZ ;  /* 0x000000ff03057210 */ /* 0x000fe20007ffe1ff */
[----:B------:R-:W-:-:S04]  /*5780*/  IMAD.HI.U32 R3, R2, R123, RZ ;  /* 0x0000007b02037227 */ /* 0x000fc800078e00ff */
[----:B------:R-:W-:Y:S01]  /*5790*/  IMAD R121, R24, R5, R121 ;  /* 0x0000000518797224 */ /* 0x000fe200078e0279 */
[----:B------:R-:W-:Y:S01]  /*57a0*/  @!P4 IADD3 R120, R120, -R24, RZ ;  /* 0x800000187878c210 */ /* 0x000fe20007ffe0ff */
[----:B------:R-:W-:Y:S01]  /*57b0*/  IMAD.HI.U32 R4, R2, R125, RZ ;  /* 0x0000007d02047227 */ /* 0x000fe200078e00ff */
[----:B------:R-:W-:Y:S02]  /*57c0*/  IABS R5, R10 ;  /* 0x0000000a00057213 */ /* 0x000fe40000000000 */
[----:B------:R-:W-:Y:S01]  /*57d0*/  ISETP.GT.U32.AND P1, PT, R24, R121, PT ;  /* 0x000000791800720c */ /* 0x000fe20003f24070 */
[----:B------:R-:W-:Y:S01]  /*57e0*/  IMAD.MOV R3, RZ, RZ, -R3 ;  /* 0x000000ffff037224 */ /* 0x000fe200078e0a03 */
[----:B------:R-:W-:Y:S01]  /*57f0*/  @!P6 IADD3 R122, R122, -R24, RZ ;  /* 0x800000187a7ae210 */ /* 0x000fe20007ffe0ff */
[----:B------:R-:W-:Y:S01]  /*5800*/  IMAD.MOV R4, RZ, RZ, -R4 ;  /* 0x000000ffff047224 */ /* 0x000fe200078e0a04 */
[C---:B------:R-:W-:Y:S01]  /*5810*/  ISETP.GT.U32.AND P4, PT, R24.reuse, R120, PT ;  /* 0x000000781800720c */ /* 0x040fe20003f84070 */
[C---:B------:R-:W-:Y:S01]  /*5820*/  IMAD R123, R24.reuse, R3, R123 ;  /* 0x00000003187b7224 */ /* 0x040fe200078e027b */
[----:B------:R-:W-:Y:S01]  /*5830*/  ISETP.GT.U32.AND P6, PT, R24, R122, PT ;  /* 0x0000007a1800720c */ /* 0x000fe20003fc4070 */
[----:B------:R-:W-:-:S04]  /*5840*/  IMAD.HI.U32 R3, R2, R5, RZ ;  /* 0x0000000502037227 */ /* 0x000fc800078e00ff */
[----:B------:R-:W-:Y:S02]  /*5850*/  IMAD R125, R24, R4, R125 ;  /* 0x00000004187d7224 */ /* 0x000fe400078e027d */
[--C-:B------:R-:W-:Y:S02]  /*5860*/  @!P1 IMAD.IADD R121, R121, 0x1, -R24.reuse ;  /* 0x0000000179799824 */ /* 0x100fe400078e0a18 */
[----:B------:R-:W-:Y:S02]  /*5870*/  IMAD.MOV R3, RZ, RZ, -R3 ;  /* 0x000000ffff037224 */ /* 0x000fe400078e0a03 */
[--C-:B------:R-:W-:Y:S01]  /*5880*/  @!P4 IMAD.IADD R120, R120, 0x1, -R24.reuse ;  /* 0x000000017878c824 */ /* 0x100fe200078e0a18 */
[----:B------:R-:W-:Y:S01]  /*5890*/  ISETP.GT.U32.AND P4, PT, R24, R123, PT ;  /* 0x0000007b1800720c */ /* 0x000fe20003f84070 */
[----:B------:R-:W-:Y:S01]  /*58a0*/  @!P6 IMAD.IADD R122, R122, 0x1, -R24 ;  /* 0x000000017a7ae824 */ /* 0x000fe200078e0a18 */
[C---:B------:R-:W-:Y:S01]  /*58b0*/  ISETP.GT.U32.AND P1, PT, R24.reuse, R121, PT ;  /* 0x000000791800720c */ /* 0x040fe20003f24070 */
[C---:B------:R-:W-:Y:S01]  /*58c0*/  IMAD R124, R24.reuse, R3, R5 ;  /* 0x00000003187c7224 */ /* 0x040fe200078e0205 */
[----:B------:R-:W-:Y:S01]  /*58d0*/  ISETP.GT.U32.AND P6, PT, R24, R125, PT ;  /* 0x0000007d1800720c */ /* 0x000fe20003fc4070 */
[----:B------:R-:W-:Y:S01]  /*58e0*/  VIADD R13, R0, 0x73 ;  /* 0x00000073000d7836 */ /* 0x000fe20000000000 */
[----:B------:R-:W-:Y:S01]  /*58f0*/  MOV R5, R9 ;  /* 0x0000000900057202 */ /* 0x000fe20000000f00 */
[----:B------:R-:W-:Y:S01]  /*5900*/  @!P2 IMAD.MOV R120, RZ, RZ, -R120 ;  /* 0x000000ffff78a224 */ /* 0x000fe200078e0a78 */
[----:B------:R-:W-:Y:S01]  /*5910*/  IABS R9, R14 ;  /* 0x0000000e00097213 */ /* 0x000fe20000000000 */
[----:B------:R-:W-:Y:S01]  /*5920*/  @!P0 IMAD.MOV R122, RZ, RZ, -R122 ;  /* 0x000000ffff7a8224 */ /* 0x000fe200078e0a7a */
[----:B------:R-:W-:Y:S01]  /*5930*/  IABS R127, R13 ;  /* 0x0000000d007f7213 */ /* 0x000fe20000000000 */
[----:B------:R-:W-:Y:S01]  /*5940*/  IMAD.HI.U32 R3, R2, R5, RZ ;  /* 0x0000000502037227 */ /* 0x000fe200078e00ff */
[----:B------:R-:W-:-:S02]  /*5950*/  ISETP.GE.AND P2, PT, R10, RZ, PT ;  /* 0x000000ff0a00720c */ /* 0x000fc40003f46270 */
[----:B------:R-:W-:Y:S01]  /*5960*/  @!P4 IADD3 R123, R123, -R24, RZ ;  /* 0x800000187b7bc210 */ /* 0x000fe20007ffe0ff */
[----:B------:R-:W-:Y:S01]  /*5970*/  IMAD.MOV R3, RZ, RZ, -R3 ;  /* 0x000000ffff037224 */ /* 0x000fe200078e0a03 */
[----:B------:R-:W-:Y:S01]  /*5980*/  ISETP.GE.AND P0, PT, R12, RZ, PT ;  /* 0x000000ff0c00720c */ /* 0x000fe20003f06270 */
[--C-:B------:R-:W-:Y:S01]  /*5990*/  @!P1 IMAD.IADD R121, R121, 0x1, -R24.reuse ;  /* 0x0000000179799824 */ /* 0x100fe200078e0a18 */
[C---:B------:R-:W-:Y:S01]  /*59a0*/  ISETP.GT.U32.AND P4, PT, R24.reuse, R123, PT ;  /* 0x0000007b1800720c */ /* 0x040fe20003f84070 */
[----:B------:R-:W-:Y:S01]  /*59b0*/  @!P6 IMAD.IADD R125, R125, 0x1, -R24 ;  /* 0x000000017d7de824 */ /* 0x000fe200078e0a18 */
[C---:B------:R-:W-:Y:S01]  /*59c0*/  ISETP.GT.U32.AND P1, PT, R24.reuse, R124, PT ;  /* 0x0000007c1800720c */ /* 0x040fe20003f24070 */
[----:B------:R-:W-:Y:S01]  /*59d0*/  IMAD R126, R24, R3, R5 ;  /* 0x00000003187e7224 */ /* 0x000fe200078e0205 */
[----:B------:R-:W-:Y:S01]  /*59e0*/  IADD3 R12, R0, 0x77, RZ ;  /* 0x00000077000c7810 */ /* 0x000fe20007ffe0ff */
[----:B------:R-:W-:-:S03]  /*59f0*/  IMAD.HI.U32 R3, R2, R9, RZ ;  /* 0x0000000902037227 */ /* 0x000fc600078e00ff */
[----:B------:R-:W-:Y:S01]  /*5a00*/  IABS R131, R12 ;  /* 0x0000000c00837213 */ /* 0x000fe20000000000 */
[----:B------:R-:W-:Y:S01]  /*5a10*/  @!P3 IMAD.MOV R121, RZ, RZ, -R121 ;  /* 0x000000ffff79b224 */ /* 0x000fe200078e0a79 */
[----:B------:R-:W-:Y:S01]  /*5a20*/  ISETP.GT.U32.AND P3, PT, R24, R125, PT ;  /* 0x0000007d1800720c */ /* 0x000fe20003f64070 */
[----:B------:R-:W-:Y:S01]  /*5a30*/  IMAD.HI.U32 R4, R2, R127, RZ ;  /* 0x0000007f02047227 */ /* 0x000fe200078e00ff */
[----:B------:R-:W-:-:S03]  /*5a40*/  IADD3 R3, -R3, RZ, RZ ;  /* 0x000000ff03037210 */ /* 0x000fc60007ffe1ff */
[----:B------:R-:W-:Y:S01]  /*5a50*/  IMAD.MOV R4, RZ, RZ, -R4 ;  /* 0x000000ffff047224 */ /* 0x000fe200078e0a04 */
[----:B------:R-:W-:Y:S01]  /*5a60*/  @!P1 IADD3 R124, R124, -R24, RZ ;  /* 0x800000187c7c9210 */ /* 0x000fe20007ffe0ff */
[--C-:B------:R-:W-:Y:S01]  /*5a70*/  @!P4 IMAD.IADD R123, R123, 0x1, -R24.reuse ;  /* 0x000000017b7bc824 */ /* 0x100fe200078e0a18 */
[C---:B------:R-:W-:Y:S01]  /*5a80*/  ISETP.GT.U32.AND P4, PT, R24.reuse, R126, PT ;  /* 0x0000007e1800720c */ /* 0x040fe20003f84070 */
[C---:B------:R-:W-:Y:S01]  /*5a90*/  IMAD R127, R24.reuse, R4, R127 ;  /* 0x00000004187f7224 */ /* 0x040fe200078e027f */
[----:B------:R-:W-:Y:S01]  /*5aa0*/  ISETP.GE.AND P1, PT, R11, RZ, PT ;  /* 0x000000ff0b00720c */ /* 0x000fe20003f26270 */
[C---:B------:R-:W-:Y:S01]  /*5ab0*/  IMAD R128, R24.reuse, R3, R9 ;  /* 0x0000000318807224 */ /* 0x040fe200078e0209 */
[C---:B------:R-:W-:Y:S01]  /*5ac0*/  ISETP.GT.U32.AND P6, PT, R24.reuse, R124, PT ;  /* 0x0000007c1800720c */ /* 0x040fe20003fc4070 */
[----:B------:R-:W-:Y:S01]  /*5ad0*/  @!P5 IMAD.MOV R123, RZ, RZ, -R123 ;  /* 0x000000ffff7bd224 */ /* 0x000fe200078e0a7b */
[C---:B------:R-:W-:Y:S01]  /*5ae0*/  ISETP.GT.U32.AND P5, PT, R24.reuse, R127, PT ;  /* 0x0000007f1800720c */ /* 0x040fe20003fa4070 */
[----:B------:R-:W-:Y:S01]  /*5af0*/  @!P3 IMAD.IADD R125, R125, 0x1, -R24 ;  /* 0x000000017d7db824 */ /* 0x000fe200078e0a18 */
[----:B------:R-:W-:Y:S01]  /*5b00*/  ISETP.GT.U32.AND P3, PT, R24, R128, PT ;  /* 0x000000801800720c */ /* 0x000fe20003f64070 */
[----:B------:R-:W-:-:S02]  /*5b10*/  VIADD R10, R0, 0x75 ;  /* 0x00000075000a7836 */ /* 0x000fc40000000000 */
[----:B------:R-:W-:Y:S02]  /*5b20*/  VIADD R11, R0, 0x76 ;  /* 0x00000076000b7836 */ /* 0x000fe40000000000 */
[--C-:B------:R-:W-:Y:S01]  /*5b30*/  @!P4 IMAD.IADD R126, R126, 0x1, -R24.reuse ;  /* 0x000000017e7ec824 */ /* 0x100fe200078e0a18 */
[----:B------:R-:W-:Y:S01]  /*5b40*/  IABS R129, R10 ;  /* 0x0000000a00817213 */ /* 0x000fe20000000000 */
[----:B------:R-:W-:Y:S01]  /*5b50*/  IMAD.MOV.U32 R8, RZ, RZ, R27 ;  /* 0x000000ffff087224 */ /* 0x000fe200078e001b */
[----:B------:R-:W-:Y:S01]  /*5b60*/  IABS R5, R11 ;  /* 0x0000000b00057213 */ /* 0x000fe20000000000 */
[----:B------:R-:W-:Y:S01]  /*5b70*/  VIADD R28, R0, 0xf8 ;  /* 0x000000f8001c7836 */ /* 0x000fe20000000000 */
[----:B------:R-:W-:Y:S01]  /*5b80*/  @!P6 IADD3 R124, R124, -R24, RZ ;  /* 0x800000187c7ce210 */ /* 0x000fe20007ffe0ff */
[--C-:B------:R-:W-:Y:S01]  /*5b90*/  @!P5 IMAD.IADD R127, R127, 0x1, -R24.reuse ;  /* 0x000000017f7fd824 */ /* 0x100fe200078e0a18 */
[----:B------:R-:W-:Y:S01]  /*5ba0*/  ISETP.GT.U32.AND P5, PT, R24, R126, PT ;  /* 0x0000007e1800720c */ /* 0x000fe20003fa4070 */
[----:B------:R-:W-:Y:S01]  /*5bb0*/  @!P3 IMAD.IADD R128, R128, 0x1, -R24 ;  /* 0x000000018080b824 */ /* 0x000fe200078e0a18 */
[----:B------:R-:W-:Y:S01]  /*5bc0*/  @!P2 IADD3 R124, -R124, RZ, RZ ;  /* 0x000000ff7c7ca210 */ /* 0x000fe20007ffe1ff */
[----:B------:R-:W-:Y:S01]  /*5bd0*/  IMAD.HI.U32 R3, R2, R129, RZ ;  /* 0x0000008102037227 */ /* 0x000fe200078e00ff */
[----:B------:R-:W-:-:S02]  /*5be0*/  ISETP.GT.U32.AND P2, PT, R24, R127, PT ;  /* 0x0000007f1800720c */ /* 0x000fc40003f44070 */
[----:B------:R-:W-:Y:S01]  /*5bf0*/  ISETP.GT.U32.AND P3, PT, R24, R128, PT ;  /* 0x000000801800720c */ /* 0x000fe20003f64070 */
[----:B------:R-:W-:Y:S01]  /*5c00*/  IMAD.MOV R4, RZ, RZ, -R3 ;  /* 0x000000ffff047224 */ /* 0x000fe200078e0a03 */
[----:B------:R-:W-:Y:S01]  /*5c10*/  ISETP.GE.AND P6, PT, R13, RZ, PT ;  /* 0x000000ff0d00720c */ /* 0x000fe20003fc6270 */
[----:B------:R-:W-:Y:S01]  /*5c20*/  IMAD.HI.U32 R3, R2, R5, RZ ;  /* 0x0000000502037227 */ /* 0x000fe200078e00ff */
[----:B------:R-:W-:Y:S02]  /*5c30*/  @!P1 IADD3 R125, -R125, RZ, RZ ;  /* 0x000000ff7d7d9210 */ /* 0x000fe40007ffe1ff */
[----:B------:R-:W-:Y:S01]  /*5c40*/  ISETP.GE.AND P4, PT, R14, RZ, PT ;  /* 0x000000ff0e00720c */ /* 0x000fe20003f86270 */
[----:B------:R-:W-:Y:S01]  /*5c50*/  IMAD R129, R24, R4, R129 ;  /* 0x0000000418817224 */ /* 0x000fe200078e0281 */
[C---:B------:R-:W-:Y:S01]  /*5c60*/  IADD3 R14, R0.reuse, 0x81, RZ ;  /* 0x00000081000e7810 */ /* 0x040fe20007ffe0ff */
[----:B------:R-:W-:Y:S01]  /*5c70*/  IMAD.MOV R3, RZ, RZ, -R3 ;  /* 0x000000ffff037224 */ /* 0x000fe200078e0a03 */
[----:B------:R-:W-:Y:S01]  /*5c80*/  IADD3 R27, R0, 0xf7, RZ ;  /* 0x000000f7001b7810 */ /* 0x000fe20007ffe0ff */
[--C-:B------:R-:W-:Y:S01]  /*5c90*/  @!P5 IMAD.IADD R126, R126, 0x1, -R24.reuse ;  /* 0x000000017e7ed824 */ /* 0x100fe200078e0a18 */
[C---:B------:R-:W-:Y:S01]  /*5ca0*/  ISETP.GT.U32.AND P5, PT, R24.reuse, R129, PT ;  /* 0x000000811800720c */ /* 0x040fe20003fa4070 */
[----:B------:R-:W-:Y:S01]  /*5cb0*/  IMAD R130, R24, R3, R5 ;  /* 0x0000000318827224 */ /* 0x000fe200078e0205 */
[----:B------:R-:W-:Y:S01]  /*5cc0*/  @!P2 IADD3 R127, R127, -R24, RZ ;  /* 0x800000187f7fa210 */ /* 0x000fe20007ffe0ff */
[----:B------:R-:W-:Y:S01]  /*5cd0*/  @!P3 IMAD.IADD R128, R128, 0x1, -R24 ;  /* 0x000000018080b824 */ /* 0x000fe200078e0a18 */
[----:B------:R-:W-:Y:S01]  /*5ce0*/  ISETP.GE.AND P2, PT, R10, RZ, PT ;  /* 0x000000ff0a00720c */ /* 0x000fe20003f46270 */
[----:B------:R-:W-:Y:S01]  /*5cf0*/  VIADD R13, R0, 0x78 ;  /* 0x00000078000d7836 */ /* 0x000fe20000000000 */
[----:B------:R-:W-:Y:S01]  /*5d00*/  ISETP.GT.U32.AND P3, PT, R24, R130, PT ;  /* 0x000000821800720c */ /* 0x000fe20003f64070 */
[----:B------:R-:W-:Y:S01]  /*5d10*/  VIADD R10, R0, 0x79 ;  /* 0x00000079000a7836 */ /* 0x000fe20000000000 */
[----:B------:R-:W-:Y:S01]  /*5d20*/  IABS R141, R14 ;  /* 0x0000000e008d7213 */ /* 0x000fe20000000000 */
[----:B------:R-:W-:Y:S01]  /*5d30*/  IMAD.HI.U32 R3, R2, R131, RZ ;  /* 0x0000008302037227 */ /* 0x000fe200078e00ff */
[----:B------:R-:W-:-:S02]  /*5d40*/  IABS R9, R13 ;  /* 0x0000000d00097213 */ /* 0x000fc40000000000 */
[----:B------:R-:W-:Y:S01]  /*5d50*/  IABS R133, R10 ;  /* 0x0000000a00857213 */ /* 0x000fe20000000000 */
[----:B------:R-:W-:Y:S01]  /*5d60*/  @!P5 IMAD.IADD R129, R129, 0x1, -R24 ;  /* 0x000000018181d824 */ /* 0x000fe200078e0a18 */
[----:B------:R-:W-:Y:S01]  /*5d70*/  ISETP.GE.AND P5, PT, R11, RZ, PT ;  /* 0x000000ff0b00720c */ /* 0x000fe20003fa6270 */
[----:B------:R-:W-:Y:S02]  /*5d80*/  IMAD.MOV R3, RZ, RZ, -R3 ;  /* 0x000000ffff037224 */ /* 0x000fe400078e0a03 */
[----:B------:R-:W-:-:S04]  /*5d90*/  IMAD.HI.U32 R4, R2, R9, RZ ;  /* 0x0000000902047227 */ /* 0x000fc800078e00ff */
[----:B------:R-:W-:Y:S01]  /*5da0*/  @!P3 IMAD.IADD R130, R130, 0x1, -R24 ;  /* 0x000000018282b824 */ /* 0x000fe200078e0a18 */
[C---:B------:R-:W-:Y:S01]  /*5db0*/  ISETP.GT.U32.AND P3, PT, R24.reuse, R129, PT ;  /* 0x000000811800720c */ /* 0x040fe20003f64070 */
[----:B------:R-:W-:Y:S01]  /*5dc0*/  IMAD R131, R24, R3, R131 ;  /* 0x0000000318837224 */ /* 0x000fe200078e0283 */
[----:B------:R-:W-:Y:S01]  /*5dd0*/  IADD3 R4, -R4, RZ, RZ ;  /* 0x000000ff04047210 */ /* 0x000fe20007ffe1ff */
[----:B------:R-:W-:-:S03]  /*5de0*/  IMAD.HI.U32 R3, R2, R133, RZ ;  /* 0x0000008502037227 */ /* 0x000fc600078e00ff */
[----:B------:R-:W-:Y:S01]  /*5df0*/  ISETP.GT.U32.AND P1, PT, R24, R131, PT ;  /* 0x000000831800720c */ /* 0x000fe20003f24070 */
[----:B------:R-:W-:Y:S02]  /*5e00*/  VIADD R11, R0, 0x7a ;  /* 0x0000007a000b7836 */ /* 0x000fe40000000000 */
[----:B------:R-:W-:Y:S02]  /*5e10*/  IMAD.MOV R3, RZ, RZ, -R3 ;  /* 0x000000ffff037224 */ /* 0x000fe400078e0a03 */
[C---:B------:R-:W-:Y:S01]  /*5e20*/  IMAD R132, R24.reuse, R4, R9 ;  /* 0x0000000418847224 */ /* 0x040fe200078e0209 */
[----:B------:R-:W-:Y:S01]  /*5e30*/  IABS R5, R11 ;  /* 0x0000000b00057213 */ /* 0x000fe20000000000 */
[C---:B------:R-:W-:Y:S01]  /*5e40*/  IMAD R133, R24.reuse, R3, R133 ;  /* 0x0000000318857224 */ /* 0x040fe200078e0285 */
[----:B------:R-:W-:Y:S01]  /*5e50*/  @!P3 IADD3 R129, R129, -R24, RZ ;  /* 0x800000188181b210 */ /* 0x000fe20007ffe0ff */
[----:B------:R-:W-:Y:S01]  /*5e60*/  @!P6 IMAD.MOV R127, RZ, RZ, -R127 ;  /* 0x000000ffff7fe224 */ /* 0x000fe200078e0a7f */
[----:B------:R-:W-:Y:S01]  /*5e70*/  ISETP.GT.U32.AND P6, PT, R24, R132, PT ;  /* 0x000000841800720c */ /* 0x000fe20003fc4070 */
[----:B------:R-:W-:Y:S01]  /*5e80*/  IMAD.HI.U32 R4, R2, R5, RZ ;  /* 0x0000000502047227 */ /* 0x000fe200078e00ff */
[----:B------:R-:W-:-:S02]  /*5e90*/  @!P2 IADD3 R129, -R129, RZ, RZ ;  /* 0x000000ff8181a210 */ /* 0x000fc40007ffe1ff */
[C---:B------:R-:W-:Y:S01]  /*5ea0*/  ISETP.GT.U32.AND P2, PT, R24.reuse, R133, PT ;  /* 0x000000851800720c */ /* 0x040fe20003f44070 */
[----:B------:R-:W-:Y:S01]  /*5eb0*/  IMAD.MOV R4, RZ, RZ, -R4 ;  /* 0x000000ffff047224 */ /* 0x000fe200078e0a04 */
[----:B------:R-:W-:Y:S01]  /*5ec0*/  @!P1 IADD3 R131, R131, -R24, RZ ;  /* 0x8000001883839210 */ /* 0x000fe20007ffe0ff */
[----:B------:R-:W-:Y:S01]  /*5ed0*/  @!P0 IMAD.MOV R126, RZ, RZ, -R126 ;  /* 0x000000ffff7e8224 */ /* 0x000fe200078e0a7e */
[C---:B------:R-:W-:Y:S01]  /*5ee0*/  ISETP.GT.U32.AND P0, PT, R24.reuse, R130, PT ;  /* 0x000000821800720c */ /* 0x040fe20003f04070 */
[C---:B------:R-:W-:Y:S01]  /*5ef0*/  IMAD R134, R24.reuse, R4, R5 ;  /* 0x0000000418867224 */ /* 0x040fe200078e0205 */
[----:B------:R-:W-:Y:S01]  /*5f00*/  ISETP.GT.U32.AND P1, PT, R24, R131, PT ;  /* 0x000000831800720c */ /* 0x000fe20003f24070 */
[----:B------:R-:W-:Y:S01]  /*5f10*/  VIADD R4, R0, 0x7b ;  /* 0x0000007b00047836 */ /* 0x000fe20000000000 */
[----:B------:R-:W-:Y:S01]  /*5f20*/  ISETP.GE.AND P3, PT, R13, RZ, PT ;  /* 0x000000ff0d00720c */ /* 0x000fe20003f66270 */
[--C-:B------:R-:W-:Y:S01]  /*5f30*/  @!P6 IMAD.IADD R132, R132, 0x1, -R24.reuse ;  /* 0x000000018484e824 */ /* 0x100fe200078e0a18 */
[C---:B------:R-:W-:Y:S01]  /*5f40*/  IADD3 R13, R0.reuse, 0x80, RZ ;  /* 0x00000080000d7810 */ /* 0x040fe20007ffe0ff */
[----:B------:R-:W-:Y:S01]  /*5f50*/  VIADD R9, R0, 0x7c ;  /* 0x0000007c00097836 */ /* 0x000fe20000000000 */
[----:B------:R-:W-:Y:S01]  /*5f60*/  IABS R135, R4 ;  /* 0x0000000400877213 */ /* 0x000fe20000000000 */
[----:B------:R-:W-:Y:S01]  /*5f70*/  @!P2 IMAD.IADD R133, R133, 0x1, -R24 ;  /* 0x000000018585a824 */ /* 0x000fe200078e0a18 */
[----:B------:R-:W-:Y:S01]  /*5f80*/  ISETP.GT.U32.AND P6, PT, R24, R132, PT ;  /* 0x000000841800720c */ /* 0x000fe20003fc4070 */
[----:B------:R-:W-:Y:S01]  /*5f90*/  @!P4 IMAD.MOV R128, RZ, RZ, -R128 ;  /* 0x000000ffff80c224 */ /* 0x000fe200078e0a80 */
[----:B------:R-:W-:Y:S01]  /*5fa0*/  IABS R5, R9 ;  /* 0x0000000900057213 */ /* 0x000fe20000000000 */
[----:B------:R-:W-:Y:S01]  /*5fb0*/  IMAD.HI.U32 R3, R2, R135, RZ ;  /* 0x0000008702037227 */ /* 0x000fe200078e00ff */
[----:B------:R-:W-:-:S02]  /*5fc0*/  ISETP.GT.U32.AND P2, PT, R24, R133, PT ;  /* 0x000000851800720c */ /* 0x000fc40003f44070 */
[----:B------:R-:W-:Y:S01]  /*5fd0*/  ISETP.GE.AND P4, PT, R12, RZ, PT ;  /* 0x000000ff0c00720c */ /* 0x000fe20003f86270 */
[----:B------:R-:W-:Y:S02]  /*5fe0*/  IMAD.MOV R3, RZ, RZ, -R3 ;  /* 0x000000ffff037224 */ /* 0x000fe400078e0a03 */
[----:B------:R-:W-:Y:S01]  /*5ff0*/  @!P0 IMAD.IADD R130, R130, 0x1, -R24 ;  /* 0x0000000182828824 */ /* 0x000fe200078e0a18 */
[----:B------:R-:W-:Y:S01]  /*6000*/  ISETP.GE.AND P0, PT, R10, RZ, PT ;  /* 0x000000ff0a00720c */ /* 0x000fe20003f06270 */
[----:B------:R-:W-:Y:S02]  /*6010*/  IMAD R135, R24, R3, R135 ;  /* 0x0000000318877224 */ /* 0x000fe400078e0287 */
[----:B------:R-:W-:Y:S01]  /*6020*/  VIADD R10, R0, 0x7d ;  /* 0x0000007d000a7836 */ /* 0x000fe20000000000 */
[----:B------:R-:W-:Y:S01]  /*6030*/  @!P6 IADD3 R132, R132, -R24, RZ ;  /* 0x800000188484e210 */ /* 0x000fe20007ffe0ff */
[----:B------:R-:W-:Y:S01]  /*6040*/  @!P5 IMAD.MOV R130, RZ, RZ, -R130 ;  /* 0x000000ffff82d224 */ /* 0x000fe200078e0a82 */
[----:B------:R-:W-:Y:S01]  /*6050*/  ISETP.GE.AND P6, PT, R4, RZ, PT ;  /* 0x000000ff0400720c */ /* 0x000fe20003fc6270 */
[----:B------:R-:W-:Y:S01]  /*6060*/  @!P2 IMAD.IADD R133, R133, 0x1, -R24 ;  /* 0x000000018585a824 */ /* 0x000fe200078e0a18 */
[----:B------:R-:W-:Y:S01]  /*6070*/  ISETP.GT.U32.AND P2, PT, R24, R135, PT ;  /* 0x000000871800720c */ /* 0x000fe20003f44070 */
[----:B------:R-:W-:Y:S01]  /*6080*/  IMAD.HI.U32 R4, R2, R5, RZ ;  /* 0x0000000502047227 */ /* 0x000fe200078e00ff */
[----:B------:R-:W-:-:S02]  /*6090*/  IABS R137, R10 ;  /* 0x0000000a00897213 */ /* 0x000fc40000000000 */
[----:B------:R-:W-:Y:S01]  /*60a0*/  ISETP.GT.U32.AND P5, PT, R24, R134, PT ;  /* 0x000000861800720c */ /* 0x000fe20003fa4070 */
[----:B------:R-:W-:Y:S01]  /*60b0*/  @!P1 IMAD.IADD R131, R131, 0x1, -R24 ;  /* 0x0000000183839824 */ /* 0x000fe200078e0a18 */
[----:B------:R-:W-:Y:S01]  /*60c0*/  ISETP.GE.AND P1, PT, R11, RZ, PT ;  /* 0x000000ff0b00720c */ /* 0x000fe20003f26270 */
[----:B------:R-:W-:Y:S01]  /*60d0*/  VIADD R11, R0, 0x7e ;  /* 0x0000007e000b7836 */ /* 0x000fe20000000000 */
[----:B------:R-:W-:Y:S01]  /*60e0*/  IADD3 R4, -R4, RZ, RZ ;  /* 0x000000ff04047210 */ /* 0x000fe20007ffe1ff */
[----:B------:R-:W-:Y:S01]  /*60f0*/  IMAD.HI.U32 R3, R2, R137, RZ ;  /* 0x0000008902037227 */ /* 0x000fe200078e00ff */
[----:B------:R-:W-:-:S03]  /*6100*/  @!P0 IADD3 R133, -R133, RZ, RZ ;  /* 0x000000ff85858210 */ /* 0x000fc60007ffe1ff */
[C---:B------:R-:W-:Y:S01]  /*6110*/  IMAD R136, R24.reuse, R4, R5 ;  /* 0x0000000418887224 */ /* 0x040fe200078e0205 */
[----:B------:R-:W-:Y:S01]  /*6120*/  IABS R5, R11 ;  /* 0x0000000b00057213 */ /* 0x000fe20000000000 */
[----:B------:R-:W-:Y:S02]  /*6130*/  @!P2 IMAD.IADD R135, R135, 0x1, -R24 ;  /* 0x000000018787a824 */ /* 0x000fe400078e0a18 */
[----:B------:R-:W-:Y:S02]  /*6140*/  IMAD.MOV R3, RZ, RZ, -R3 ;  /* 0x000000ffff037224 */ /* 0x000fe400078e0a03 */
[----:B------:R-:W-:Y:S01]  /*6150*/  @!P3 IMAD.MOV R132, RZ, RZ, -R132 ;  /* 0x000000ffff84b224 */ /* 0x000fe200078e0a84 */
[C---:B------:R-:W-:Y:S01]  /*6160*/  ISETP.GT.U32.AND P3, PT, R24.reuse, R135, PT ;  /* 0x000000871800720c */ /* 0x040fe20003f64070 */
[----:B------:R-:W-:Y:S02]  /*6170*/  IMAD R137, R24, R3, R137 ;  /* 0x0000000318897224 */ /* 0x000fe400078e0289 */
[----:B------:R-:W-:Y:S01]  /*6180*/  @!P5 IMAD.IADD R134, R134, 0x1, -R24 ;  /* 0x000000018686d824 */ /* 0x000fe200078e0a18 */
[----:B------:R-:W-:Y:S01]  /*6190*/  ISETP.GE.AND P5, PT, R9, RZ, PT ;  /* 0x000000ff0900720c */ /* 0x000fe20003fa6270 */
[----:B------:R-:W-:Y:S01]  /*61a0*/  IMAD.HI.U32 R3, R2, R5, RZ ;  /* 0x0000000502037227 */ /* 0x000fe200078e00ff */
[----:B------:R-:W-:-:S02]  /*61b0*/  IABS R9, R13 ;  /* 0x0000000d00097213 */ /* 0x000fc40000000000 */
[C---:B------:R-:W-:Y:S01]  /*61c0*/  ISETP.GT.U32.AND P2, PT, R24.reuse, R137, PT ;  /* 0x000000891800720c */ /* 0x040fe20003f44070 */
[----:B------:R-:W-:Y:S01]  /*61d0*/  @!P4 IMAD.MOV R131, RZ, RZ, -R131 ;  /* 0x000000ffff83c224 */ /* 0x000fe200078e0a83 */
[----:B------:R-:W-:Y:S01]  /*61e0*/  ISETP.GT.U32.AND P4, PT, R24, R134, PT ;  /* 0x000000861800720c */ /* 0x000fe20003f84070 */
[----:B------:R-:W-:Y:S02]  /*61f0*/  VIADD R12, R0, 0x7f ;  /* 0x0000007f000c7836 */ /* 0x000fe40000000000 */
[----:B------:R-:W-:Y:S02]  /*6200*/  IMAD.MOV R3, RZ, RZ, -R3 ;  /* 0x000000ffff037224 */ /* 0x000fe400078e0a03 */
[----:B------:R-:W-:Y:S01]  /*6210*/  @!P3 IMAD.IADD R135, R135, 0x1, -R24 ;  /* 0x000000018787b824 */ /* 0x000fe200078e0a18 */
[----:B------:R-:W-:Y:S01]  /*6220*/  IABS R139, R12 ;  /* 0x0000000c008b7213 */ /* 0x000fe20000000000 */
[----:B------:R-:W-:Y:S02]  /*6230*/  IMAD R138, R24, R3, R5 ;  /* 0x00000003188a7224 */ /* 0x000fe400078e0205 */
[----:B------:R-:W-:-:S02]  /*6240*/  IMAD.MOV.U32 R5, RZ, RZ, R9 ;  /* 0x000000ffff057224 */ /* 0x000fc400078e0009 */
[----:B------:R-:W-:Y:S01]  /*6250*/  IMAD.HI.U32 R4, R2, R139, RZ ;  /* 0x0000008b02047227 */ /* 0x000fe200078e00ff */
[----:B------:R-:W-:-:S03]  /*6260*/  ISETP.GT.U32.AND P3, PT, R24, R138, PT ;  /* 0x0000008a1800720c */ /* 0x000fc60003f64070 */
[----:B------:R-:W-:-:S04]  /*6270*/  IMAD.HI.U32 R3, R2, R5, RZ ;  /* 0x0000000502037227 */ /* 0x000fc800078e00ff */
[----:B------:R-:W-:Y:S01]  /*6280*/  @!P4 IMAD.IADD R134, R134, 0x1, -R24 ;  /* 0x000000018686c824 */ /* 0x000fe200078e0a18 */
[C---:B------:R-:W-:Y:S01]  /*6290*/  ISETP.GT.U32.AND P4, PT, R24.reuse, R136, PT ;  /* 0x000000881800720c */ /* 0x040fe20003f84070 */
[----:B------:R-:W-:Y:S02]  /*62a0*/  IMAD.MOV R4, RZ, RZ, -R4 ;  /* 0x000000ffff047224 */ /* 0x000fe400078e0a04 */
[----:B------:R-:W-:Y:S02]  /*62b0*/  IMAD.MOV R3, RZ, RZ, -R3 ;  /* 0x000000ffff037224 */ /* 0x000fe400078e0a03 */
[----:B------:R-:W-:Y:S01]  /*62c0*/  IMAD R139, R24, R4, R139 ;  /* 0x00000004188b7224 */ /* 0x000fe200078e028b */
[----:B------:R-:W-:Y:S01]  /*62d0*/  @!P3 IADD3 R138, R138, -R24, RZ ;  /* 0x800000188a8ab210 */ /* 0x000fe20007ffe0ff */
[C---:B------:R-:W-:Y:S02]  /*62e0*/  IMAD R140, R24.reuse, R3, R5 ;  /* 0x00000003188c7224 */ /* 0x040fe400078e0205 */
[----:B------:R-:W-:Y:S01]  /*62f0*/  @!P6 IMAD.MOV R135, RZ, RZ, -R135 ;  /* 0x000000ffff87e224 */ /* 0x000fe200078e0a87 */
[----:B------:R-:W-:Y:S01]  /*6300*/  ISETP.GT.U32.AND P6, PT, R24, R139, PT ;  /* 0x0000008b1800720c */ /* 0x000fe20003fc4070 */
[----:B------:R-:W-:Y:S01]  /*6310*/  IMAD.HI.U32 R4, R2, R141, RZ ;  /* 0x0000008d02047227 */ /* 0x000fe200078e00ff */
[----:B------:R-:W-:-:S02]  /*6320*/  ISETP.GT.U32.AND P3, PT, R24, R140, PT ;  /* 0x0000008c1800720c */ /* 0x000fc40003f64070 */
[----:B------:R-:W-:Y:S01]  /*6330*/  @!P4 IADD3 R136, R136, -R24, RZ ;  /* 0x800000188888c210 */ /* 0x000fe20007ffe0ff */
[----:B------:R-:W-:Y:S01]  /*6340*/  @!P2 IMAD.IADD R137, R137, 0x1, -R24 ;  /* 0x000000018989a824 */ /* 0x000fe200078e0a18 */
[----:B------:R-:W-:Y:S01]  /*6350*/  ISETP.GE.AND P4, PT, R10, RZ, PT ;  /* 0x000000ff0a00720c */ /* 0x000fe20003f86270 */
[----:B------:R-:W-:Y:S01]  /*6360*/  VIADD R10, R0, 0x82 ;  /* 0x00000082000a7836 */ /* 0x000fe20000000000 */
[----:B------:R-:W-:Y:S01]  /*6370*/  ISETP.GT.U32.AND P0, PT, R24, R136, PT ;  /* 0x000000881800720c */ /* 0x000fe20003f04070 */
[----:B------:R-:W-:Y:S01]  /*6380*/  @!P1 IMAD.MOV R134, RZ, RZ, -R134 ;  /* 0x000000ffff869224 */ /* 0x000fe200078e0a86 */
[----:B------:R-:W-:Y:S01]  /*6390*/  IADD3 R4, -R4, RZ, RZ ;  /* 0x000000ff04047210 */ /* 0x000fe20007ffe1ff */
[C---:B------:R-:W-:Y:S01]  /*63a0*/  VIADD R23, R0.reuse, 0xf9 ;  /* 0x000000f900177836 */ /* 0x040fe20000000000 */
[----:B------:R-:W-:Y:S01]  /*63b0*/  IABS R5, R10 ;  /* 0x0000000a00057213 */ /* 0x000fe20000000000 */
[----:B------:R-:W-:Y:S01]  /*63c0*/  VIADD R6, R0, 0xfd ;  /* 0x000000fd00067836 */ /* 0x000fe20000000000 */
[----:B------:R-:W-:Y:S01]  /*63d0*/  @!P6 IADD3 R139, R139, -R24, RZ ;  /* 0x800000188b8be210 */ /* 0x000fe20007ffe0ff */
[----:B------:R-:W-:Y:S01]  /*63e0*/  @!P3 IMAD.IADD R140, R140, 0x1, -R24 ;  /* 0x000000018c8cb824 */ /* 0x000fe200078e0a18 */
[----:B------:R-:W-:Y:S01]  /*63f0*/  ISETP.GT.U32.AND P6, PT, R24, R138, PT ;  /* 0x0000008a1800720c */ /* 0x000fe20003fc4070 */
[----:B------:R-:W-:Y:S01]  /*6400*/  IMAD.HI.U32 R3, R2, R5, RZ ;  /* 0x0000000502037227 */ /* 0x000fe200078e00ff */
[----:B------:R-:W-:-:S02]  /*6410*/  ISETP.GT.U32.AND P2, PT, R24, R137, PT ;  /* 0x000000891800720c */ /* 0x000fc40003f44070 */
[C---:B------:R-:W-:Y:S01]  /*6420*/  ISETP.GT.U32.AND P3, PT, R24.reuse, R140, PT ;  /* 0x0000008c1800720c */ /* 0x040fe20003f64070 */
[----:B------:R-:W-:Y:S01]  /*6430*/  IMAD R141, R24, R4, R141 ;  /* 0x00000004188d7224 */ /* 0x000fe200078e028d */
[----:B------:R-:W-:Y:S01]  /*6440*/  IADD3 R3, -R3, RZ, RZ ;  /* 0x000000ff03037210 */ /* 0x000fe20007ffe1ff */
[--C-:B------:R-:W-:Y:S01]  /*6450*/  @!P0 IMAD.IADD R136, R136, 0x1, -R24.reuse ;  /* 0x0000000188888824 */ /* 0x100fe200078e0a18 */
[----:B------:R-:W-:Y:S01]  /*6460*/  ISETP.GE.AND P1, PT, R11, RZ, PT ;  /* 0x000000ff0b00720c */ /* 0x000fe20003f26270 */
[----:B------:R-:W-:Y:S01]  /*6470*/  VIADD R11, R0, 0x83 ;  /* 0x00000083000b7836 */ /* 0x000fe20000000000 */
[----:B------:R-:W-:Y:S01]  /*6480*/  ISETP.GE.AND P0, PT, R12, RZ, PT ;  /* 0x000000ff0c00720c */ /* 0x000fe20003f06270 */
[----:B------:R-:W-:Y:S02]  /*6490*/  IMAD R142, R24, R3, R5 ;  /* 0x00000003188e7224 */ /* 0x000fe400078e0205 */
[--C-:B------:R-:W-:Y:S01]  /*64a0*/  @!P6 IMAD.IADD R138, R138, 0x1, -R24.reuse ;  /* 0x000000018a8ae824 */ /* 0x100fe200078e0a18 */
[----:B------:R-:W-:Y:S01]  /*64b0*/  ISETP.GT.U32.AND P6, PT, R24, R141, PT ;  /* 0x0000008d1800720c */ /* 0x000fe20003fc4070 */
[----:B------:R-:W-:Y:S01]  /*64c0*/  VIADD R12, R0, 0x84 ;  /* 0x00000084000c7836 */ /* 0x000fe20000000000 */
[----:B------:R-:W-:Y:S01]  /*64d0*/  IABS R143, R11 ;  /* 0x0000000b008f7213 */ /* 0x000fe20000000000 */
[--C-:B------:R-:W-:Y:S01]  /*64e0*/  @!P3 IMAD.IADD R140, R140, 0x1, -R24.reuse ;  /* 0x000000018c8cb824 */ /* 0x100fe200078e0a18 */
[----:B------:R-:W-:Y:S01]  /*64f0*/  ISETP.GT.U32.AND P3, PT, R24, R142, PT ;  /* 0x0000008e1800720c */ /* 0x000fe20003f64070 */
[----:B------:R-:W-:Y:S01]  /*6500*/  @!P2 IMAD.IADD R137, R137, 0x1, -R24 ;  /* 0x000000018989a824 */ /* 0x000fe200078e0a18 */
[----:B------:R-:W-:Y:S01]  /*6510*/  ISETP.GE.AND P2, PT, R13, RZ, PT ;  /* 0x000000ff0d00720c */ /* 0x000fe20003f46270 */
[----:B------:R-:W-:Y:S01]  /*6520*/  VIADD R13, R0, 0x85 ;  /* 0x00000085000d7836 */ /* 0x000fe20000000000 */
[----:B------:R-:W-:Y:S01]  /*6530*/  IABS R9, R12 ;  /* 0x0000000c00097213 */ /* 0x000fe20000000000 */
[----:B------:R-:W-:Y:S01]  /*6540*/  @!P5 IMAD.MOV R136, RZ, RZ, -R136 ;  /* 0x000000ffff88d224 */ /* 0x000fe200078e0a88 */
[----:B------:R-:W-:Y:S01]  /*6550*/  ISETP.GT.U32.AND P5, PT, R24, R139, PT ;  /* 0x0000008b1800720c */ /* 0x000fe20003fa4070 */
[----:B------:R-:W-:Y:S01]  /*6560*/  IMAD.HI.U32 R3, R2, R143, RZ ;  /* 0x0000008f02037227 */ /* 0x000fe200078e00ff */
[----:B------:R-:W-:-:S02]  /*6570*/  IABS R145, R13 ;  /* 0x0000000d00917213 */ /* 0x000fc40000000000 */
[----:B------:R-:W-:Y:S01]  /*6580*/  @!P1 IADD3 R138, -R138, RZ, RZ ;  /* 0x000000ff8a8a9210 */ /* 0x000fe20007ffe1ff */
[----:B------:R-:W-:Y:S01]  /*6590*/  @!P6 IMAD.IADD R141, R141, 0x1, -R24 ;  /* 0x000000018d8de824 */ /* 0x000fe200078e0a18 */
[----:B------:R-:W-:Y:S01]  /*65a0*/  IADD3 R3, -R3, RZ, RZ ;  /* 0x000000ff03037210 */ /* 0x000fe20007ffe1ff */
[----:B------:R-:W-:Y:S01]  /*65b0*/  IMAD.HI.U32 R4, R2, R9, RZ ;  /* 0x0000000902047227 */ /* 0x000fe200078e00ff */
[----:B------:R-:W-:-:S03]  /*65c0*/  ISETP.GE.AND P6, PT, R10, RZ, PT ;  /* 0x000000ff0a00720c */ /* 0x000fc60003fc6270 */
[----:B------:R-:W-:Y:S01]  /*65d0*/  @!P3 IMAD.IADD R142, R142, 0x1, -R24 ;  /* 0x000000018e8eb824 */ /* 0x000fe200078e0a18 */
[----:B------:R-:W-:Y:S01]  /*65e0*/  ISETP.GT.U32.AND P3, PT, R24, R141, PT ;  /* 0x0000008d1800720c */ /* 0x000fe20003f64070 */
[----:B------:R-:W-:-:S04]  /*65f0*/  IMAD.HI.U32 R5, R2, R145, RZ ;  /* 0x0000009102057227 */ /* 0x000fc800078e00ff */
[----:B------:R-:W-:Y:S02]  /*6600*/  IMAD.MOV R4, RZ, RZ, -R4 ;  /* 0x000000ffff047224 */ /* 0x000fe400078e0a04 */
[----:B------:R-:W-:Y:S02]  /*6610*/  IMAD.MOV R5, RZ, RZ, -R5 ;  /* 0x000000ffff057224 */ /* 0x000fe400078e0a05 */
[----:B------:R-:W-:Y:S01]  /*6620*/  IMAD R144, R24, R4, R9 ;  /* 0x0000000418907224 */ /* 0x000fe200078e0209 */
[----:B------:R-:W-:Y:S01]  /*6630*/  IADD3 R4, R0, 0x86, RZ ;  /* 0x0000008600047810 */ /* 0x000fe20007ffe0ff */
[C---:B------:R-:W-:Y:S02]  /*6640*/  IMAD R143, R24.reuse, R3, R143 ;  /* 0x00000003188f7224 */ /* 0x040fe400078e028f */
[C---:B------:R-:W-:Y:S01]  /*6650*/  IMAD R145, R24.reuse, R5, R145 ;  /* 0x0000000518917224 */ /* 0x040fe200078e0291 */
[----:B------:R-:W-:Y:S01]  /*6660*/  IABS R5, R4 ;  /* 0x0000000400057213 */ /* 0x000fe20000000000 */
[--C-:B------:R-:W-:Y:S01]  /*6670*/  @!P5 IMAD.IADD R139, R139, 0x1, -R24.reuse ;  /* 0x000000018b8bd824 */ /* 0x100fe200078e0a18 */
[C---:B------:R-:W-:Y:S01]  /*6680*/  ISETP.GT.U32.AND P1, PT, R24.reuse, R143, PT ;  /* 0x0000008f1800720c */ /* 0x040fe20003f24070 */
[----:B------:R-:W-:Y:S01]  /*6690*/  @!P4 IMAD.MOV R137, RZ, RZ, -R137 ;  /* 0x000000ffff89c224 */ /* 0x000fe200078e0a89 */
[C---:B------:R-:W-:Y:S01]  /*66a0*/  ISETP.GT.U32.AND P4, PT, R24.reuse, R142, PT ;  /* 0x0000008e1800720c */ /* 0x040fe20003f84070 */
[----:B------:R-:W-:Y:S01]  /*66b0*/  @!P0 IMAD.MOV R139, RZ, RZ, -R139 ;  /* 0x000000ffff8b8224 */ /* 0x000fe200078e0a8b */
[C---:B------:R-:W-:Y:S01]  /*66c0*/  ISETP.GT.U32.AND P0, PT, R24.reuse, R144, PT ;  /* 0x000000901800720c */ /* 0x040fe20003f04070 */
[----:B------:R-:W-:Y:S01]  /*66d0*/  @!P3 IMAD.IADD R141, R141, 0x1, -R24 ;  /* 0x000000018d8db824 */ /* 0x000fe200078e0a18 */
[----:B------:R-:W-:Y:S01]  /*66e0*/  ISETP.GT.U32.AND P3, PT, R24, R145, PT ;  /* 0x000000911800720c */ /* 0x000fe20003f64070 */
[----:B------:R-:W-:Y:S01]  /*66f0*/  IMAD.HI.U32 R3, R2, R5, RZ ;  /* 0x0000000502037227 */ /* 0x000fe200078e00ff */
[----:B------:R-:W-:-:S03]  /*6700*/  ISETP.GE.AND P5, PT, R14, RZ, PT ;  /* 0x000000ff0e00720c */ /* 0x000fc60003fa6270 */
[----:B------:R-:W-:Y:S01]  /*6710*/  VIADD R9, R0, 0x87 ;  /* 0x0000008700097836 */ /* 0x000fe20000000000 */
[----:B------:R-:W-:Y:S01]  /*6720*/  IADD3 R146, -R3, RZ, RZ ;  /* 0x000000ff03927210 */ /* 0x000fe20007ffe1ff */
[--C-:B------:R-:W-:Y:S01]  /*6730*/  @!P1 IMAD.IADD R143, R143, 0x1, -R24.reuse ;  /* 0x000000018f8f9824 */ /* 0x100fe200078e0a18 */
[----:B------:R-:W-:Y:S01]  /*6740*/  ISETP.GE.AND P1, PT, R13, RZ, PT ;  /* 0x000000ff0d00720c */ /* 0x000fe20003f26270 */
[--C-:B------:R-:W-:Y:S01]  /*6750*/  @!P4 IMAD.IADD R142, R142, 0x1, -R24.reuse ;  /* 0x000000018e8ec824 */ /* 0x100fe200078e0a18 */
[----:B------:R-:W-:Y:S01]  /*6760*/  IABS R147, R9 ;  /* 0x0000000900937213 */ /* 0x000fe20000000000 */
[----:B------:R-:W-:Y:S01]  /*6770*/  IMAD R146, R24, R146, R5 ;  /* 0x0000009218927224 */ /* 0x000fe200078e0205 */
[----:B------:R-:W-:Y:S01]  /*6780*/  ISETP.GE.AND P4, PT, R12, RZ, PT ;  /* 0x000000ff0c00720c */ /* 0x000fe20003f86270 */
[--C-:B------:R-:W-:Y:S01]  /*6790*/  @!P0 IMAD.IADD R144, R144, 0x1, -R24.reuse ;  /* 0x0000000190908824 */ /* 0x100fe200078e0a18 */
[----:B------:R-:W-:Y:S01]  /*67a0*/  ISETP.GT.U32.AND P0, PT, R24, R143, PT ;  /* 0x0000008f1800720c */ /* 0x000fe20003f04070 */
[----:B------:R-:W-:-:S02]  /*67b0*/  @!P3 IMAD.IADD R145, R145, 0x1, -R24 ;  /* 0x000000019191b824 */ /* 0x000fc400078e0a18 */
[----:B------:R-:W-:Y:S01]  /*67c0*/  @!P6 IMAD.MOV R142, RZ, RZ, -R142 ;  /* 0x000000ffff8ee224 */ /* 0x000fe200078e0a8e */
[----:B------:R-:W-:Y:S01]  /*67d0*/  ISETP.GT.U32.AND P6, PT, R24, R146, PT ;  /* 0x000000921800720c */ /* 0x000fe20003fc4070 */
[----:B------:R-:W-:Y:S01]  /*67e0*/  IMAD.HI.U32 R3, R2, R147, RZ ;  /* 0x0000009302037227 */ /* 0x000fe200078e00ff */
[----:B------:R-:W-:-:S03]  /*67f0*/  ISETP.GT.U32.AND P3, PT, R24, R144, PT ;  /* 0x000000901800720c */ /* 0x000fc60003f64070 */
[----:B------:R-:W-:Y:S01]  /*6800*/  @!P5 IMAD.MOV R141, RZ, RZ, -R141 ;  /* 0x000000ffff8dd224 */ /* 0x000fe200078e0a8d */
[----:B------:R-:W-:Y:S01]  /*6810*/  ISETP.GT.U32.AND P5, PT, R24, R145, PT ;  /* 0x000000911800720c */ /* 0x000fe20003fa4070 */
[----:B------:R-:W-:Y:S01]  /*6820*/  @!P2 IMAD.MOV R140, RZ, RZ, -R140 ;  /* 0x000000ffff8ca224 */ /* 0x000fe200078e0a8c */
[----:B------:R-:W-:Y:S01]  /*6830*/  ISETP.GE.AND P2, PT, R11, RZ, PT ;  /* 0x000000ff0b00720c */ /* 0x000fe20003f46270 */
[----:B------:R-:W-:Y:S01]  /*6840*/  VIADD R10, R0, 0x88 ;  /* 0x00000088000a7836 */ /* 0x000fe20000000000 */
[----:B------:R-:W-:Y:S01]  /*6850*/  IADD3 R3, -R3, RZ, RZ ;  /* 0x000000ff03037210 */ /* 0x000fe20007ffe1ff */
[--C-:B------:R-:W-:Y:S01]  /*6860*/  @!P0 IMAD.IADD R143, R143, 0x1, -R24.reuse ;  /* 0x000000018f8f8824 */ /* 0x100fe200078e0a18 */
[----:B------:R-:W-:Y:S01]  /*6870*/  ISETP.GE.AND P0, PT, R4, RZ, PT ;  /* 0x000000ff0400720c */ /* 0x000fe20003f06270 */
[----:B------:R-:W-:Y:S01]  /*6880*/  VIADD R12, R0, 0x8a ;  /* 0x0000008a000c7836 */ /* 0x000fe20000000000 */
[----:B------:R-:W-:Y:S01]  /*6890*/  IABS R5, R10 ;  /* 0x0000000a00057213 */ /* 0x000fe20000000000 */
[----:B------:R-:W-:Y:S01]  /*68a0*/  IMAD R147, R24, R3, R147 ;  /* 0x0000000318937224 */ /* 0x000fe200078e0293 */
[----:B------:R-:W-:Y:S01]  /*68b0*/  IADD3 R11, R0, 0x89, RZ ;  /* 0x00000089000b7810 */ /* 0x000fe20007ffe0ff */
[----:B------:R-:W-:Y:S01]  /*68c0*/  @!P6 IMAD.IADD R146, R146, 0x1, -R24 ;  /* 0x000000019292e824 */ /* 0x000fe200078e0a18 */
[----:B------:R-:W-:Y:S01]  /*68d0*/  ISETP.GE.AND P6, PT, R10, RZ, PT ;  /* 0x000000ff0a00720c */ /* 0x000fe20003fc6270 */
[----:B------:R-:W-:Y:S01]  /*68e0*/  IMAD.HI.U32 R3, R2, R5, RZ ;  /* 0x0000000502037227 */ /* 0x000fe200078e00ff */
[----:B------:R-:W-:-:S02]  /*68f0*/  @!P5 IADD3 R145, R145, -R24, RZ ;  /* 0x800000189191d210 */ /* 0x000fc40007ffe0ff */
[----:B------:R-:W-:Y:S01]  /*6900*/  ISETP.GE.AND P5, PT, R9, RZ, PT ;  /* 0x000000ff0900720c */ /* 0x000fe20003fa6270 */
[----:B------:R-:W-:Y:S01]  /*6910*/  @!P3 IMAD.IADD R144, R144, 0x1, -R24 ;  /* 0x000000019090b824 */ /* 0x000fe200078e0a18 */
[C---:B------:R-:W-:Y:S01]  /*6920*/  ISETP.GT.U32.AND P3, PT, R24.reuse, R147, PT ;  /* 0x000000931800720c */ /* 0x040fe20003f64070 */
[----:B------:R-:W-:Y:S01]  /*6930*/  @!P2 IMAD.MOV R143, RZ, RZ, -R143 ;  /* 0x000000ffff8fa224 */ /* 0x000fe200078e0a8f */
[----:B------:R-:W-:Y:S01]  /*6940*/  IABS R9, R12 ;  /* 0x0000000c00097213 */ /* 0x000fe20000000000 */
[----:B------:R-:W-:Y:S01]  /*6950*/  IMAD.MOV R3, RZ, RZ, -R3 ;  /* 0x000000ffff037224 */ /* 0x000fe200078e0a03 */
[C---:B------:R-:W-:Y:S01]  /*6960*/  ISETP.GT.U32.AND P2, PT, R24.reuse, R146, PT ;  /* 0x000000921800720c */ /* 0x040fe20003f44070 */
[----:B------:R-:W-:Y:S01]  /*6970*/  @!P4 IMAD.MOV R144, RZ, RZ, -R144 ;  /* 0x000000ffff90c224 */ /* 0x000fe200078e0a90 */
[----:B------:R-:W-:Y:S01]  /*6980*/  IABS R149, R11 ;  /* 0x0000000b00957213 */ /* 0x000fe20000000000 */
[----:B------:R-:W-:Y:S01]  /*6990*/  IMAD R148, R24, R3, R5 ;  /* 0x0000000318947224 */ /* 0x000fe200078e0205 */
[----:B------:R-:W-:Y:S01]  /*69a0*/  @!P1 IADD3 R145, -R145, RZ, RZ ;  /* 0x000000ff91919210 */ /* 0x000fe20007ffe1ff */
[----:B------:R-:W-:Y:S01]  /*69b0*/  IMAD.HI.U32 R3, R2, R9, RZ ;  /* 0x0000000902037227 */ /* 0x000fe200078e00ff */
[----:B------:R-:W-:-:S02]  /*69c0*/  ISETP.GE.AND P1, PT, R11, RZ, PT ;  /* 0x000000ff0b00720c */ /* 0x000fc40003f26270 */
[----:B------:R-:W-:Y:S01]  /*69d0*/  ISETP.GT.U32.AND P4, PT, R24, R148, PT ;  /* 0x000000941800720c */ /* 0x000fe20003f84070 */
[----:B------:R-:W-:Y:S02]  /*69e0*/  IMAD.MOV R3, RZ, RZ, -R3 ;  /* 0x000000ffff037224 */ /* 0x000fe400078e0a03 */
[--C-:B------:R-:W-:Y:S02]  /*69f0*/  @!P3 IMAD.IADD R147, R147, 0x1, -R24.reuse ;  /* 0x000000019393b824 */ /* 0x100fe400078e0a18 */
[----:B------:R-:W-:Y:S02]  /*6a00*/  @!P2 IMAD.IADD R146, R146, 0x1, -R24 ;  /* 0x000000019292a824 */ /* 0x000fe400078e0a18 */
[C---:B------:R-:W-:Y:S01]  /*6a10*/  IMAD R150, R24.reuse, R3, R9 ;  /* 0x0000000318967224 */ /* 0x040fe200078e0209 */
[----:B------:R-:W-:Y:S01]  /*6a20*/  ISETP.GT.U32.AND P3, PT, R24, R147, PT ;  /* 0x000000931800720c */ /* 0x000fe20003f64070 */
[----:B------:R-:W-:-:S04]  /*6a30*/  IMAD.HI.U32 R4, R2, R149, RZ ;  /* 0x0000009502047227 */ /* 0x000fc800078e00ff */
[----:B------:R-:W-:Y:S01]  /*6a40*/  @!P0 IMAD.MOV R146, RZ, RZ, -R146 ;  /* 0x000000ffff928224 */ /* 0x000fe200078e0a92 */
[----:B------:R-:W-:Y:S01]  /*6a50*/  ISETP.GT.U32.AND P0, PT, R24, R150, PT ;  /* 0x000000961800720c */ /* 0x000fe20003f04070 */
[----:B------:R-:W-:Y:S01]  /*6a60*/  VIADD R10, R0, 0x8c ;  /* 0x0000008c000a7836 */ /* 0x000fe20000000000 */
[----:B------:R-:W-:Y:S01]  /*6a70*/  IADD3 R4, -R4, RZ, RZ ;  /* 0x000000ff04047210 */ /* 0x000fe20007ffe1ff */
[--C-:B------:R-:W-:Y:S02]  /*6a80*/  @!P4 IMAD.IADD R148, R148, 0x1, -R24.reuse ;  /* 0x000000019494c824 */ /* 0x100fe400078e0a18 */
[----:B------:R-:W-:Y:S01]  /*6a90*/  VIADD R11, R0, 0x8d ;  /* 0x0000008d000b7836 */ /* 0x000fe20000000000 */
[----:B------:R-:W-:Y:S01]  /*6aa0*/  IABS R9, R10 ;  /* 0x0000000a00097213 */ /* 0x000fe20000000000 */
[----:B------:R-:W-:Y:S01]  /*6ab0*/  IMAD R149, R24, R4, R149 ;  /* 0x0000000418957224 */ /* 0x000fe200078e0295 */
[----:B------:R-:W-:Y:S01]  /*6ac0*/  IADD3 R4, R0, 0x8b, RZ ;  /* 0x0000008b00047810 */ /* 0x000fe20007ffe0ff */
[----:B------:R-:W-:Y:S01]  /*6ad0*/  @!P3 IMAD.IADD R147, R147, 0x1, -R24 ;  /* 0x000000019393b824 */ /* 0x000fe200078e0a18 */
[----:B------:R-:W-:Y:S01]  /*6ae0*/  ISETP.GT.U32.AND P4, PT, R24, R148, PT ;  /* 0x000000941800720c */ /* 0x000fe20003f84070 */
[----:B------:R-:W-:Y:S01]  /*6af0*/  VIADD R14, R0, 0x91 ;  /* 0x00000091000e7836 */ /* 0x000fe20000000000 */
[----:B------:R-:W-:Y:S01]  /*6b00*/  ISETP.GT.U32.AND P2, PT, R24, R149, PT ;  /* 0x000000951800720c */ /* 0x000fe20003f44070 */
[----:B------:R-:W-:Y:S01]  /*6b10*/  @!P5 IMAD.MOV R147, RZ, RZ, -R147 ;  /* 0x000000ffff93d224 */ /* 0x000fe200078e0a93 */
[----:B------:R-:W-:Y:S01]  /*6b20*/  @!P0 IADD3 R150, R150, -R24, RZ ;  /* 0x8000001896968210 */ /* 0x000fe20007ffe0ff */
[C---:B------:R-:W-:Y:S01]  /*6b30*/  VIADD R7, R0.reuse, 0xfe ;  /* 0x000000fe00077836 */ /* 0x040fe20000000000 */
[----:B------:R-:W-:Y:S01]  /*6b40*/  IABS R151, R4 ;  /* 0x0000000400977213 */ /* 0x000fe20000000000 */
[----:B------:R-:W-:Y:S01]  /*6b50*/  VIADD R26, R0, 0xfc ;  /* 0x000000fc001a7836 */ /* 0x000fe20000000000 */
[----:B------:R-:W-:Y:S01]  /*6b60*/  ISETP.GE.AND P5, PT, R4, RZ, PT ;  /* 0x000000ff0400720c */ /* 0x000fe20003fa6270 */
[----:B------:R-:W-:Y:S01]  /*6b70*/  IMAD.HI.U32 R4, R2, R9, RZ ;  /* 0x0000000902047227 */ /* 0x000fe200078e00ff */
[----:B------:R-:W-:-:S02]  /*6b80*/  ISETP.GT.U32.AND P0, PT, R24, R150, PT ;  /* 0x000000961800720c */ /* 0x000fc40003f04070 */
[----:B------:R-:W-:Y:S01]  /*6b90*/  IABS R153, R11 ;  /* 0x0000000b00997213 */ /* 0x000fe20000000000 */
[----:B------:R-:W-:Y:S01]  /*6ba0*/  IMAD.MOV R4, RZ, RZ, -R4 ;  /* 0x000000ffff047224 */ /* 0x000fe200078e0a04 */
[----:B------:R-:W-:Y:S01]  /*6bb0*/  ISETP.GE.AND P3, PT, R12, RZ, PT ;  /* 0x000000ff0c00720c */ /* 0x000fe20003f66270 */
[----:B------:R-:W-:Y:S01]  /*6bc0*/  IMAD.HI.U32 R3, R2, R151, RZ ;  /* 0x0000009702037227 */ /* 0x000fe200078e00ff */
[----:B------:R-:W-:Y:S02]  /*6bd0*/  @!P2 IADD3 R149, R149, -R24, RZ ;  /* 0x800000189595a210 */ /* 0x000fe40007ffe0ff */
[----:B------:R-:W-:Y:S01]  /*6be0*/  IADD3 R12, R0, 0x90, RZ ;  /* 0x00000090000c7810 */ /* 0x000fe20007ffe0ff */
[C---:B------:R-:W-:Y:S01]  /*6bf0*/  IMAD R152, R24.reuse, R4, R9 ;  /* 0x0000000418987224 */ /* 0x040fe200078e0209 */
[----:B------:R-:W-:Y:S01]  /*6c00*/  ISETP.GT.U32.AND P2, PT, R24, R149, PT ;  /* 0x000000951800720c */ /* 0x000fe20003f44070 */
[--C-:B------:R-:W-:Y:S01]  /*6c10*/  @!P4 IMAD.IADD R148, R148, 0x1, -R24.reuse ;  /* 0x000000019494c824 */ /* 0x100fe200078e0a18 */
[----:B------:R-:W-:Y:S01]  /*6c20*/  IADD3 R3, -R3, RZ, RZ ;  /* 0x000000ff03037210 */ /* 0x000fe20007ffe1ff */
[----:B------:R-:W-:Y:S01]  /*6c30*/  @!P0 IMAD.IADD R150, R150, 0x1, -R24 ;  /* 0x0000000196968824 */ /* 0x000fe200078e0a18 */
[----:B------:R-:W-:Y:S01]  /*6c40*/  ISETP.GT.U32.AND P0, PT, R24, R152, PT ;  /* 0x000000981800720c */ /* 0x000fe20003f04070 */
[----:B------:R-:W-:Y:S01]  /*6c50*/  IMAD.HI.U32 R5, R2, R153, RZ ;  /* 0x0000009902057227 */ /* 0x000fe200078e00ff */
[----:B------:R-:W-:-:S02]  /*6c60*/  ISETP.GE.AND P4, PT, R10, RZ, PT ;  /* 0x000000ff0a00720c */ /* 0x000fc40003f86270 */
[----:B------:R-:W-:Y:S01]  /*6c70*/  IABS R13, R12 ;  /* 0x0000000c000d7213 */ /* 0x000fe20000000000 */
[----:B------:R-:W-:Y:S01]  /*6c80*/  IMAD R151, R24, R3, R151 ;  /* 0x0000000318977224 */ /* 0x000fe200078e0297 */
[----:B------:R-:W-:Y:S01]  /*6c90*/  IABS R157, R14 ;  /* 0x0000000e009d7213 */ /* 0x000fe20000000000 */
[----:B------:R-:W-:Y:S02]  /*6ca0*/  VIADD R3, R0, 0x8e ;  /* 0x0000008e00037836 */ /* 0x000fe40000000000 */
[----:B------:R-:W-:Y:S01]  /*6cb0*/  @!P6 IMAD.MOV R148, RZ, RZ, -R148 ;  /* 0x000000ffff94e224 */ /* 0x000fe200078e0a94 */
[----:B------:R-:W-:Y:S01]  /*6cc0*/  ISETP.GT.U32.AND P6, PT, R24, R151, PT ;  /* 0x000000971800720c */ /* 0x000fe20003fc4070 */
[----:B------:R-:W-:Y:S01]  /*6cd0*/  @!P2 IMAD.IADD R149, R149, 0x1, -R24 ;  /* 0x000000019595a824 */ /* 0x000fe200078e0a18 */
[----:B------:R-:W-:Y:S01]  /*6ce0*/  ISETP.GE.AND P2, PT, R11, RZ, PT ;  /* 0x000000ff0b00720c */ /* 0x000fe20003f46270 */
[----:B------:R-:W-:Y:S01]  /*6cf0*/  IMAD.MOV R5, RZ, RZ, -R5 ;  /* 0x000000ffff057224 */ /* 0x000fe200078e0a05 */
[----:B------:R-:W-:Y:S01]  /*6d00*/  IABS R11, R3 ;  /* 0x00000003000b7213 */ /* 0x000fe20000000000 */
[----:B------:R-:W-:-:S02]  /*6d10*/  VIADD R10, R0, 0x8f ;  /* 0x0000008f000a7836 */ /* 0x000fc40000000000 */
[----:B------:R-:W-:Y:S02]  /*6d20*/  @!P0 IMAD.IADD R152, R152, 0x1, -R24 ;  /* 0x0000000198988824 */ /* 0x000fe400078e0a18 */
[----:B------:R-:W-:Y:S01]  /*6d30*/  IMAD R153, R24, R5, R153 ;  /* 0x0000000518997224 */ /* 0x000fe200078e0299 */
[----:B------:R-:W-:Y:S01]  /*6d40*/  IABS R155, R10 ;  /* 0x0000000a009b7213 */ /* 0x000fe20000000000 */
[----:B------:R-:W-:Y:S01]  /*6d50*/  @!P1 IMAD.MOV R149, RZ, RZ, -R149 ;  /* 0x000000ffff959224 */ /* 0x000fe200078e0a95 */
[----:B------:R-:W-:Y:S01]  /*6d60*/  ISETP.GE.AND P1, PT, R3, RZ, PT ;  /* 0x000000ff0300720c */ /* 0x000fe20003f26270 */
[----:B------:R-:W-:Y:S01]  /*6d70*/  IMAD.HI.U32 R3, R2, R11, RZ ;  /* 0x0000000b02037227 */ /* 0x000fe200078e00ff */
[C---:B------:R-:W-:Y:S02]  /*6d80*/  ISETP.GT.U32.AND P0, PT, R24.reuse, R152, PT ;  /* 0x000000981800720c */ /* 0x040fe40003f04070 */
[----:B------:R-:W-:Y:S01]  /*6d90*/  @!P6 IADD3 R151, R151, -R24, RZ ;  /* 0x800000189797e210 */ /* 0x000fe20007ffe0ff */
[----:B------:R-:W-:Y:S01]  /*6da0*/  @!P3 IMAD.MOV R150, RZ, RZ, -R150 ;  /* 0x000000ffff96b224 */ /* 0x000fe200078e0a96 */
[----:B------:R-:W-:Y:S01]  /*6db0*/  ISETP.GT.U32.AND P3, PT, R24, R153, PT ;  /* 0x000000991800720c */ /* 0x000fe20003f64070 */
[----:B------:R-:W-:Y:S01]  /*6dc0*/  IMAD.HI.U32 R4, R2, R155, RZ ;  /* 0x0000009b02047227 */ /* 0x000fe200078e00ff */
[----:B------:R-:W-:-:S03]  /*6dd0*/  ISETP.GT.U32.AND P6, PT, R24, R151, PT ;  /* 0x000000971800720c */ /* 0x000fc60003fc4070 */
[----:B------:R-:W-:Y:S02]  /*6de0*/  IMAD.MOV R3, RZ, RZ, -R3 ;  /* 0x000000ffff037224 */ /* 0x000fe400078e0a03 */
[----:B------:R-:W-:Y:S02]  /*6df0*/  IMAD.MOV R4, RZ, RZ, -R4 ;  /* 0x000000ffff047224 */ /* 0x000fe400078e0a04 */
[C---:B------:R-:W-:Y:S01]  /*6e00*/  IMAD R154, R24.reuse, R3, R11 ;  /* 0x00000003189a7224 */ /* 0x040fe200078e020b */
[----:B------:R-:W-:Y:S01]  /*6e10*/  IABS R11, R15 ;  /* 0x0000000f000b7213 */ /* 0x000fe20000000000 */
[----:B------:R-:W-:Y:S02]  /*6e20*/  IMAD R155, R24, R4, R155 ;  /* 0x00000004189b7224 */ /* 0x000fe400078e029b */
[----:B------:R-:W-:Y:S01]  /*6e30*/  @!P0 IMAD.IADD R152, R152, 0x1, -R24 ;  /* 0x0000000198988824 */ /* 0x000fe200078e0a18 */
[----:B------:R-:W-:Y:S01]  /*6e40*/  ISETP.GT.U32.AND P0, PT, R24, R154, PT ;  /* 0x0000009a1800720c */ /* 0x000fe20003f04070 */
[----:B------:R-:W-:-:S04]  /*6e50*/  IMAD.HI.U32 R5, R2, R13, RZ ;  /* 0x0000000d02057227 */ /* 0x000fc800078e00ff */
[--C-:B------:R-:W-:Y:S01]  /*6e60*/  @!P3 IMAD.IADD R153, R153, 0x1, -R24.reuse ;  /* 0x000000019999b824 */ /* 0x100fe200078e0a18 */
[----:B------:R-:W-:Y:S01]  /*6e70*/  ISETP.GT.U32.AND P3, PT, R24, R155, PT ;  /* 0x0000009b1800720c */ /* 0x000fe20003f64070 */
[--C-:B------:R-:W-:Y:S01]  /*6e80*/  @!P6 IMAD.IADD R151, R151, 0x1, -R24.reuse ;  /* 0x000000019797e824 */ /* 0x100fe200078e0a18 */
[----:B------:R-:W-:Y:S01]  /*6e90*/  IADD3 R5, -R5, RZ, RZ ;  /* 0x000000ff05057210 */ /* 0x000fe20007ffe1ff */
[----:B------:R-:W-:Y:S01]  /*6ea0*/  IMAD.HI.U32 R9, R2, R157, RZ ;  /* 0x0000009d02097227 */ /* 0x000fe200078e00ff */
[----:B------:R-:W-:Y:S02]  /*6eb0*/  ISETP.GE.AND P6, PT, R10, RZ, PT ;  /* 0x000000ff0a00720c */ /* 0x000fe40003fc6270 */
[----:B------:R-:W-:Y:S01]  /*6ec0*/  IADD3 R10, R0, 0x92, RZ ;  /* 0x00000092000a7810 */ /* 0x000fe20007ffe0ff */
[----:B------:R-:W-:Y:S01]  /*6ed0*/  IMAD R156, R24, R5, R13 ;  /* 0x00000005189c7224 */ /* 0x000fe200078e020d */
[----:B------:R-:W-:Y:S01]  /*6ee0*/  @!P5 IADD3 R151, -R151, RZ, RZ ;  /* 0x000000ff9797d210 */ /* 0x000fe20007ffe1ff */
[----:B------:R-:W-:Y:S01]  /*6ef0*/  VIADD R13, R0, 0x93 ;  /* 0x00000093000d7836 */ /* 0x000fe20000000000 */
[----:B------:R-:W-:Y:S01]  /*6f00*/  IABS R5, R10 ;  /* 0x0000000a00057213 */ /* 0x000fe20000000000 */
[--C-:B------:R-:W-:Y:S01]  /*6f10*/  @!P0 IMAD.IADD R154, R154, 0x1, -R24.reuse ;  /* 0x000000019a9a8824 */ /* 0x100fe200078e0a18 */
[----:B------:R-:W-:Y:S01]  /*6f20*/  ISETP.GT.U32.AND P0, PT, R24, R153, PT ;  /* 0x000000991800720c */ /* 0x000fe20003f04070 */
[----:B------:R-:W-:Y:S01]  /*6f30*/  @!P3 IMAD.IADD R155, R155, 0x1, -R24 ;  /* 0x000000019b9bb824 */ /* 0x000fe200078e0a18 */
[----:B------:R-:W-:Y:S01]  /*6f40*/  IABS R159, R13 ;  /* 0x0000000d009f7213 */ /* 0x000fe20000000000 */
[----:B------:R-:W-:Y:S01]  /*6f50*/  IMAD.HI.U32 R3, R2, R5, RZ ;  /* 0x0000000502037227 */ /* 0x000fe200078e00ff */
[----:B------:R-:W-:-:S02]  /*6f60*/  ISETP.GT.U32.AND P5, PT, R24, R154, PT ;  /* 0x0000009a1800720c */ /* 0x000fc40003fa4070 */
[----:B------:R-:W-:Y:S01]  /*6f70*/  ISETP.GT.U32.AND P3, PT, R24, R155, PT ;  /* 0x0000009b1800720c */ /* 0x000fe20003f64070 */
[----:B------:R-:W-:Y:S02]  /*6f80*/  IMAD.MOV R9, RZ, RZ, -R9 ;  /* 0x000000ffff097224 */ /* 0x000fe400078e0a09 */
[----:B------:R-:W-:-:S04]  /*6f90*/  IMAD.HI.U32 R4, R2, R159, RZ ;  /* 0x0000009f02047227 */ /* 0x000fc800078e00ff */
[----:B------:R-:W-:Y:S01]  /*6fa0*/  IMAD.MOV R3, RZ, RZ, -R3 ;  /* 0x000000ffff037224 */ /* 0x000fe200078e0a03 */
[----:B------:R-:W-:Y:S01]  /*6fb0*/  @!P0 IADD3 R153, R153, -R24, RZ ;  /* 0x8000001899998210 */ /* 0x000fe20007ffe0ff */
[C---:B------:R-:W-:Y:S02]  /*6fc0*/  IMAD R157, R24.reuse, R9, R157 ;  /* 0x00000009189d7224 */ /* 0x040fe400078e029d */
[----:B------:R-:W-:Y:S02]  /*6fd0*/  IMAD.MOV R9, RZ, RZ, -R4 ;  /* 0x000000ffff097224 */ /* 0x000fe400078e0a04 */
[----:B------:R-:W-:Y:S01]  /*6fe0*/  @!P4 IMAD.MOV R152, RZ, RZ, -R152 ;  /* 0x000000ffff98c224 */ /* 0x000fe200078e0a98 */
[C---:B------:R-:W-:Y:S01]  /*6ff0*/  ISETP.GT.U32.AND P4, PT, R24.reuse, R156, PT ;  /* 0x0000009c1800720c */ /* 0x040fe20003f84070 */
[C---:B------:R-:W-:Y:S01]  /*7000*/  IMAD R158, R24.reuse, R3, R5 ;  /* 0x00000003189e7224 */ /* 0x040fe200078e0205 */
[C---:B------:R-:W-:Y:S01]  /*7010*/  ISETP.GT.U32.AND P0, PT, R24.reuse, R157, PT ;  /* 0x0000009d1800720c */ /* 0x040fe20003f04070 */
[----:B------:R-:W-:Y:S01]  /*7020*/  IMAD R159, R24, R9, R159 ;  /* 0x00000009189f7224 */ /* 0x000fe200078e029f */
[----:B------:R-:W-:Y:S01]  /*7030*/  @!P3 IADD3 R155, R155, -R24, RZ ;  /* 0x800000189b9bb210 */ /* 0x000fe20007ffe0ff */
[----:B------:R-:W-:Y:S01]  /*7040*/  @!P5 IMAD.IADD R154, R154, 0x1, -R24 ;  /* 0x000000019a9ad824 */ /* 0x000fe200078e0a18 */
[----:B------:R-:W-:Y:S01]  /*7050*/  ISETP.GT.U32.AND P5, PT, R24, R158, PT ;  /* 0x0000009e1800720c */ /* 0x000fe20003fa4070 */
[----:B------:R-:W-:Y:S01]  /*7060*/  IMAD.HI.U32 R3, R2, R11, RZ ;  /* 0x0000000b02037227 */ /* 0x000fe200078e00ff */
[----:B------:R-:W-:-:S02]  /*7070*/  ISETP.GT.U32.AND P3, PT, R24, R159, PT ;  /* 0x0000009f1800720c */ /* 0x000fc40003f64070 */
[----:B------:R-:W-:Y:S01]  /*7080*/  @!P1 IADD3 R154, -R154, RZ, RZ ;  /* 0x000000ff9a9a9210 */ /* 0x000fe20007ffe1ff */
[----:B------:R-:W-:Y:S02]  /*7090*/  IMAD.MOV R3, RZ, RZ, -R3 ;  /* 0x000000ffff037224 */ /* 0x000fe400078e0a03 */
[--C-:B------:R-:W-:Y:S01]  /*70a0*/  @!P4 IMAD.IADD R156, R156, 0x1, -R24.reuse ;  /* 0x000000019c9cc824 */ /* 0x100fe200078e0a18 */
[----:B------:R-:W-:Y:S01]  /*70b0*/  ISETP.GE.AND P4, PT, R12, RZ, PT ;  /* 0x000000ff0c00720c */ /* 0x000fe20003f86270 */
[--C-:B------:R-:W-:Y:S01]  /*70c0*/  @!P0 IMAD.IADD R157, R157, 0x1, -R24.reuse ;  /* 0x000000019d9d8824 */ /* 0x100fe200078e0a18 */
[----:B------:R-:W-:Y:S01]  /*70d0*/  ISETP.GE.AND P0, PT, R14, RZ, PT ;  /* 0x000000ff0e00720c */ /* 0x000fe20003f06270 */
[C---:B------:R-:W-:Y:S01]  /*70e0*/  VIADD R9, R0.reuse, 0x96 ;  /* 0x0000009600097836 */ /* 0x040fe20000000000 */
[----:B------:R-:W-:Y:S01]  /*70f0*/  IADD3 R14, R0, 0xa1, RZ ;  /* 0x000000a1000e7810 */ /* 0x000fe20007ffe0ff */
[--C-:B------:R-:W-:Y:S01]  /*7100*/  @!P5 IMAD.IADD R158, R158, 0x1, -R24.reuse ;  /* 0x000000019e9ed824 */ /* 0x100fe200078e0a18 */
[C---:B------:R-:W-:Y:S01]  /*7110*/  ISETP.GT.U32.AND P5, PT, R24.reuse, R156, PT ;  /* 0x0000009c1800720c */ /* 0x040fe20003fa4070 */
[----:B------:R-:W-:Y:S01]  /*7120*/  @!P3 IMAD.IADD R159, R159, 0x1, -R24 ;  /* 0x000000019f9fb824 */ /* 0x000fe200078e0a18 */
[----:B------:R-:W-:Y:S01]  /*7130*/  IABS R5, R9 ;  /* 0x0000000900057213 */ /* 0x000fe20000000000 */
[----:B------:R-:W-:Y:S01]  /*7140*/  @!P2 IMAD.MOV R153, RZ, RZ, -R153 ;  /* 0x000000ffff99a224 */ /* 0x000fe200078e0a99 */
[----:B------:R-:W-:Y:S01]  /*7150*/  ISETP.GT.U32.AND P3, PT, R24, R158, PT ;  /* 0x0000009e1800720c */ /* 0x000fe20003f64070 */
[----:B------:R-:W-:Y:S01]  /*7160*/  IMAD.HI.U32 R4, R2, R161, RZ ;  /* 0x000000a102047227 */ /* 0x000fe200078e00ff */
[----:B------:R-:W-:-:S02]  /*7170*/  ISETP.GT.U32.AND P2, PT, R24, R157, PT ;  /* 0x0000009d1800720c */ /* 0x000fc40003f44070 */
[C---:B------:R-:W-:Y:S01]  /*7180*/  ISETP.GT.U32.AND P1, PT, R24.reuse, R159, PT ;  /* 0x0000009f1800720c */ /* 0x040fe20003f24070 */
[----:B------:R-:W-:Y:S01]  /*7190*/  IMAD R160, R24, R3, R11 ;  /* 0x0000000318a07224 */ /* 0x000fe200078e020b */
[----:B------:R-:W-:Y:S01]  /*71a0*/  IADD3 R11, R0, 0x97, RZ ;  /* 0x00000097000b7810 */ /* 0x000fe20007ffe0ff */
[----:B------:R-:W-:Y:S01]  /*71b0*/  IMAD.MOV R4, RZ, RZ, -R4 ;  /* 0x000000ffff047224 */ /* 0x000fe200078e0a04 */
[----:B------:R-:W-:Y:S01]  /*71c0*/  IABS R173, R14 ;  /* 0x0000000e00ad7213 */ /* 0x000fe20000000000 */
[----:B------:R-:W-:Y:S01]  /*71d0*/  @!P5 IMAD.IADD R156, R156, 0x1, -R24 ;  /* 0x000000019c9cd824 */ /* 0x000fe200078e0a18 */
[----:B------:R-:W-:Y:S01]  /*71e0*/  IABS R163, R11 ;  /* 0x0000000b00a37213 */ /* 0x000fe20000000000 */
[----:B------:R-:W-:Y:S01]  /*71f0*/  IMAD R161, R24, R4, R161 ;  /* 0x0000000418a17224 */ /* 0x000fe200078e02a1 */
[----:B------:R-:W-:Y:S01]  /*7200*/  ISETP.GE.AND P5, PT, R10, RZ, PT ;  /* 0x000000ff0a00720c */ /* 0x000fe20003fa6270 */
[----:B------:R-:W-:Y:S01]  /*7210*/  IMAD.HI.U32 R3, R2, R5, RZ ;  /* 0x0000000502037227 */ /* 0x000fe200078e00ff */
[----:B------:R-:W-:-:S02]  /*7220*/  @!P3 IADD3 R158, R158, -R24, RZ ;  /* 0x800000189e9eb210 */ /* 0x000fc40007ffe0ff */
[----:B------:R-:W-:Y:S01]  /*7230*/  ISETP.GE.AND P3, PT, R13, RZ, PT ;  /* 0x000000ff0d00720c */ /* 0x000fe20003f66270 */
[----:B------:R-:W-:Y:S01]  /*7240*/  @!P6 IMAD.MOV R155, RZ, RZ, -R155 ;  /* 0x000000ffff9be224 */ /* 0x000fe200078e0a9b */
[----:B------:R-:W-:Y:S01]  /*7250*/  ISETP.GT.U32.AND P6, PT, R24, R160, PT ;  /* 0x000000a01800720c */ /* 0x000fe20003fc4070 */
[----:B------:R-:W-:-:S04]  /*7260*/  IMAD.HI.U32 R4, R2, R163, RZ ;  /* 0x000000a302047227 */ /* 0x000fc800078e00ff */
[--C-:B------:R-:W-:Y:S01]  /*7270*/  @!P2 IMAD.IADD R157, R157, 0x1, -R24.reuse ;  /* 0x000000019d9da824 */ /* 0x100fe200078e0a18 */
[----:B------:R-:W-:Y:S01]  /*7280*/  ISETP.GT.U32.AND P2, PT, R24, R161, PT ;  /* 0x000000a11800720c */ /* 0x000fe20003f44070 */
[----:B------:R-:W-:Y:S01]  /*7290*/  IMAD.MOV R3, RZ, RZ, -R3 ;  /* 0x000000ffff037224 */ /* 0x000fe200078e0a03 */
[----:B------:R-:W-:Y:S01]  /*72a0*/  IADD3 R4, -R4, RZ, RZ ;  /* 0x000000ff04047210 */ /* 0x000fe20007ffe1ff */
[--C-:B------:R-:W-:Y:S01]  /*72b0*/  @!P1 IMAD.IADD R159, R159, 0x1, -R24.reuse ;  /* 0x000000019f9f9824 */ /* 0x100fe200078e0a18 */
[----:B------:R-:W-:Y:S01]  /*72c0*/  @!P5 IADD3 R158, -R158, RZ, RZ ;  /* 0x000000ff9e9ed210 */ /* 0x000fe20007ffe1ff */
[C---:B------:R-:W-:Y:S01]  /*72d0*/  IMAD R162, R24.reuse, R3, R5 ;  /* 0x0000000318a27224 */ /* 0x040fe200078e0205 */
[----:B------:R-:W-:Y:S01]  /*72e0*/  ISETP.GE.AND P1, PT, R15, RZ, PT ;  /* 0x000000ff0f00720c */ /* 0x000fe20003f26270 */
[----:B------:R-:W-:Y:S02]  /*72f0*/  IMAD R163, R24, R4, R163 ;  /* 0x0000000418a37224 */ /* 0x000fe400078e02a3 */
[--C-:B------:R-:W-:Y:S01]  /*7300*/  @!P6 IMAD.IADD R160, R160, 0x1, -R24.reuse ;  /* 0x00000001a0a0e824 */ /* 0x100fe200078e0a18 */
[C---:B------:R-:W-:Y:S01]  /*7310*/  ISETP.GT.U32.AND P5, PT, R24.reuse, R162, PT ;  /* 0x000000a21800720c */ /* 0x040fe20003fa4070 */
[----:B------:R-:W-:Y:S01]  /*7320*/  @!P3 IMAD.MOV R159, RZ, RZ, -R159 ;  /* 0x000000ffff9fb224 */ /* 0x000fe200078e0a9f */
[C---:B------:R-:W-:Y:S01]  /*7330*/  ISETP.GT.U32.AND P3, PT, R24.reuse, R163, PT ;  /* 0x000000a31800720c */ /* 0x040fe20003f64070 */
[----:B------:R-:W-:Y:S01]  /*7340*/  @!P2 IMAD.IADD R161, R161, 0x1, -R24 ;  /* 0x00000001a1a1a824 */ /* 0x000fe200078e0a18 */
[----:B------:R-:W-:Y:S01]  /*7350*/  ISETP.GT.U32.AND P2, PT, R24, R160, PT ;  /* 0x000000a01800720c */ /* 0x000fe20003f44070 */
[----:B------:R-:W-:Y:S01]  /*7360*/  @!P4 IMAD.MOV R156, RZ, RZ, -R156 ;  /* 0x000000ffff9cc224 */ /* 0x000fe200078e0a9c */
[----:B------:R-:W-:Y:S01]  /*7370*/  ISETP.GE.AND P6, PT, R16, RZ, PT ;  /* 0x000000ff1000720c */ /* 0x000fe20003fc6270 */
[----:B------:R-:W-:Y:S01]  /*7380*/  VIADD R4, R0, 0x99 ;  /* 0x0000009900047836 */ /* 0x000fe20000000000 */
[----:B------:R-:W-:Y:S01]  /*7390*/  ISETP.GT.U32.AND P4, PT, R24, R161, PT ;  /* 0x000000a11800720c */ /* 0x000fe20003f84070 */
[----:B------:R-:W-:-:S02]  /*73a0*/  VIADD R3, R0, 0x98 ;  /* 0x0000009800037836 */ /* 0x000fc40000000000 */
[----:B------:R-:W-:Y:S01]  /*73b0*/  @!P0 IMAD.MOV R157, RZ, RZ, -R157 ;  /* 0x000000ffff9d8224 */ /* 0x000fe200078e0a9d */
[----:B------:R-:W-:Y:S01]  /*73c0*/  IABS R165, R4 ;  /* 0x0000000400a57213 */ /* 0x000fe20000000000 */
[--C-:B------:R-:W-:Y:S01]  /*73d0*/  @!P5 IMAD.IADD R162, R162, 0x1, -R24.reuse ;  /* 0x00000001a2a2d824 */ /* 0x100fe200078e0a18 */
[----:B------:R-:W-:Y:S01]  /*73e0*/  IABS R5, R3 ;  /* 0x0000000300057213 */ /* 0x000fe20000000000 */
[--C-:B------:R-:W-:Y:S01]  /*73f0*/  @!P3 IMAD.IADD R163, R163, 0x1, -R24.reuse ;  /* 0x00000001a3a3b824 */ /* 0x100fe200078e0a18 */
[----:B------:R-:W-:Y:S01]  /*7400*/  ISETP.GE.AND P0, PT, R9, RZ, PT ;  /* 0x000000ff0900720c */ /* 0x000fe20003f06270 */
[----:B------:R-:W-:Y:S01]  /*7410*/  VIADD R9, R0, 0x9a ;  /* 0x0000009a00097836 */ /* 0x000fe20000000000 */
[----:B------:R-:W-:Y:S01]  /*7420*/  ISETP.GT.U32.AND P3, PT, R24, R162, PT ;  /* 0x000000a21800720c */ /* 0x000fe20003f64070 */
[----:B------:R-:W-:Y:S01]  /*7430*/  VIADD R12, R0, 0x9f ;  /* 0x0000009f000c7836 */ /* 0x000fe20000000000 */
[----:B------:R-:W-:Y:S01]  /*7440*/  @!P2 IADD3 R160, R160, -R24, RZ ;  /* 0x80000018a0a0a210 */ /* 0x000fe20007ffe0ff */
[----:B------:R-:W-:Y:S01]  /*7450*/  @!P4 IMAD.IADD R161, R161, 0x1, -R24 ;  /* 0x00000001a1a1c824 */ /* 0x000fe200078e0a18 */
[----:B------:R-:W-:Y:S01]  /*7460*/  ISETP.GE.AND P5, PT, R4, RZ, PT ;  /* 0x000000ff0400720c */ /* 0x000fe20003fa6270 */
[----:B------:R-:W-:Y:S01]  /*7470*/  IMAD.HI.U32 R4, R2, R165, RZ ;  /* 0x000000a502047227 */ /* 0x000fe200078e00ff */
[----:B------:R-:W-:-:S02]  /*7480*/  ISETP.GE.AND P4, PT, R3, RZ, PT ;  /* 0x000000ff0300720c */ /* 0x000fc40003f86270 */
[----:B------:R-:W-:Y:S01]  /*7490*/  @!P1 IADD3 R160, -R160, RZ, RZ ;  /* 0x000000ffa0a09210 */ /* 0x000fe20007ffe1ff */
[----:B------:R-:W-:Y:S01]  /*74a0*/  IMAD.HI.U32 R3, R2, R5, RZ ;  /* 0x0000000502037227 */ /* 0x000fe200078e00ff */
[----:B------:R-:W-:Y:S02]  /*74b0*/  ISETP.GT.U32.AND P1, PT, R24, R163, PT ;  /* 0x000000a31800720c */ /* 0x000fe40003f24070 */
[----:B------:R-:W-:Y:S01]  /*74c0*/  @!P6 IADD3 R161, -R161, RZ, RZ ;  /* 0x000000ffa1a1e210 */ /* 0x000fe20007ffe1ff */
[----:B------:R-:W-:Y:S01]  /*74d0*/  IMAD.MOV R4, RZ, RZ, -R4 ;  /* 0x000000ffff047224 */ /* 0x000fe200078e0a04 */
[----:B------:R-:W-:Y:S01]  /*74e0*/  ISETP.GE.AND P2, PT, R11, RZ, PT ;  /* 0x000000ff0b00720c */ /* 0x000fe20003f46270 */
[----:B------:R-:W-:Y:S01]  /*74f0*/  IMAD.MOV R3, RZ, RZ, -R3 ;  /* 0x000000ffff037224 */ /* 0x000fe200078e0a03 */
[----:B------:R-:W-:Y:S01]  /*7500*/  ISETP.GE.AND P6, PT, R9, RZ, PT ;  /* 0x000000ff0900720c */ /* 0x000fe20003fc6270 */
[----:B------:R-:W-:Y:S01]  /*7510*/  @!P3 IMAD.IADD R162, R162, 0x1, -R24 ;  /* 0x00000001a2a2b824 */ /* 0x000fe200078e0a18 */
[----:B------:R-:W-:Y:S01]  /*7520*/  IABS R9, R9 ;  /* 0x0000000900097213 */ /* 0x000fe20000000000 */
[C---:B------:R-:W-:Y:S01]  /*7530*/  IMAD R165, R24.reuse, R4, R165 ;  /* 0x0000000418a57224 */ /* 0x040fe200078e02a5 */
[----:B------:R-:W-:Y:S01]  /*7540*/  IABS R171, R12 ;  /* 0x0000000c00ab7213 */ /* 0x000fe20000000000 */
[----:B------:R-:W-:Y:S01]  /*7550*/  IMAD R164, R24, R3, R5 ;  /* 0x0000000318a47224 */ /* 0x000fe200078e0205 */
[----:B------:R-:W-:Y:S01]  /*7560*/  @!P0 IADD3 R162, -R162, RZ, RZ ;  /* 0x000000ffa2a28210 */ /* 0x000fe20007ffe1ff */
[----:B------:R-:W-:Y:S01]  /*7570*/  VIADD R3, R0, 0x9b ;  /* 0x0000009b00037836 */ /* 0x000fe20000000000 */
[----:B------:R-:W-:Y:S01]  /*7580*/  ISETP.GT.U32.AND P0, PT, R24, R165, PT ;  /* 0x000000a51800720c */ /* 0x000fe20003f04070 */
[----:B------:R-:W-:Y:S01]  /*7590*/  IMAD.MOV.U32 R5, RZ, RZ, R9 ;  /* 0x000000ffff057224 */ /* 0x000fe200078e0009 */
[----:B------:R-:W-:Y:S01]  /*75a0*/  @!P1 IADD3 R163, R163, -R24, RZ ;  /* 0x80000018a3a39210 */ /* 0x000fe20007ffe0ff */
[C---:B------:R-:W-:Y:S01]  /*75b0*/  VIADD R4, R0.reuse, 0x9c ;  /* 0x0000009c00047836 */ /* 0x040fe20000000000 */
[----:B------:R-:W-:Y:S01]  /*75c0*/  ISETP.GE.AND P1, PT, R3, RZ, PT ;  /* 0x000000ff0300720c */ /* 0x000fe20003f26270 */
[----:B------:R-:W-:Y:S01]  /*75d0*/  VIADD R11, R0, 0x9e ;  /* 0x0000009e000b7836 */ /* 0x000fe20000000000 */
[----:B------:R-:W-:Y:S01]  /*75e0*/  IABS R167, R3 ;  /* 0x0000000300a77213 */ /* 0x000fe20000000000 */
[----:B------:R-:W-:Y:S01]  /*75f0*/  IMAD.HI.U32 R3, R2, R5, RZ ;  /* 0x0000000502037227 */ /* 0x000fe200078e00ff */
[----:B------:R-:W-:-:S02]  /*7600*/  ISETP.GT.U32.AND P3, PT, R24, R164, PT ;  /* 0x000000a41800720c */ /* 0x000fc40003f64070 */
[----:B------:R-:W-:Y:S01]  /*7610*/  IABS R9, R11 ;  /* 0x0000000b00097213 */ /* 0x000fe20000000000 */
[----:B------:R-:W-:Y:S01]  /*7620*/  @!P2 IMAD.MOV R163, RZ, RZ, -R163 ;  /* 0x000000ffffa3a224 */ /* 0x000fe200078e0aa3 */
[----:B------:R-:W-:Y:S01]  /*7630*/  ISETP.GE.AND P2, PT, R4, RZ, PT ;  /* 0x000000ff0400720c */ /* 0x000fe20003f46270 */
[----:B------:R-:W-:Y:S01]  /*7640*/  IMAD.MOV R166, RZ, RZ, -R3 ;  /* 0x000000ffffa67224 */ /* 0x000fe200078e0a03 */
[----:B------:R-:W-:Y:S01]  /*7650*/  IABS R4, R4 ;  /* 0x0000000400047213 */ /* 0x000fe20000000000 */
[----:B------:R-:W-:-:S04]  /*7660*/  IMAD.HI.U32 R3, R2, R167, RZ ;  /* 0x000000a702037227 */ /* 0x000fc800078e00ff */
[C---:B------:R-:W-:Y:S01]  /*7670*/  IMAD R166, R24.reuse, R166, R5 ;  /* 0x000000a618a67224 */ /* 0x040fe200078e0205 */
[----:B------:R-:W-:Y:S01]  /*7680*/  MOV R5, R4 ;  /* 0x0000000400057202 */ /* 0x000fe20000000f00 */
[----:B------:R-:W-:Y:S02]  /*7690*/  IMAD.MOV R3, RZ, RZ, -R3 ;  /* 0x000000ffff037224 */ /* 0x000fe400078e0a03 */
[----:B------:R-:W-:Y:S02]  /*76a0*/  @!P0 IMAD.IADD R165, R165, 0x1, -R24 ;  /* 0x00000001a5a58824 */ /* 0x000fe400078e0a18 */
[----:B------:R-:W-:Y:S02]  /*76b0*/  IMAD R167, R24, R3, R167 ;  /* 0x0000000318a77224 */ /* 0x000fe400078e02a7 */
[----:B------:R-:W-:Y:S01]  /*76c0*/  IMAD.HI.U32 R3, R2, R5, RZ ;  /* 0x0000000502037227 */ /* 0x000fe200078e00ff */
[----:B------:R-:W-:-:S03]  /*76d0*/  ISETP.GT.U32.AND P0, PT, R24, R165, PT ;  /* 0x000000a51800720c */ /* 0x000fc60003f04070 */
[----:B------:R-:W-:Y:S01]  /*76e0*/  @!P3 IMAD.IADD R164, R164, 0x1, -R24 ;  /* 0x00000001a4a4b824 */ /* 0x000fe200078e0a18 */
[----:B------:R-:W-:Y:S01]  /*76f0*/  IADD3 R3, -R3, RZ, RZ ;  /* 0x000000ff03037210 */ /* 0x000fe20007ffe1ff */
[C---:B------:R-:W-:Y:S02]  /*7700*/  VIADD R10, R0.reuse, 0x9d ;  /* 0x0000009d000a7836 */ /* 0x040fe40000000000 */
[----:B------:R-:W-:Y:S01]  /*7710*/  VIADD R13, R0, 0xa0 ;  /* 0x000000a0000d7836 */ /* 0x000fe20000000000 */
[C---:B------:R-:W-:Y:S01]  /*7720*/  ISETP.GT.U32.AND P3, PT, R24.reuse, R164, PT ;  /* 0x000000a41800720c */ /* 0x040fe20003f64070 */
[----:B------:R-:W-:Y:S01]  /*7730*/  IMAD R168, R24, R3, R5 ;  /* 0x0000000318a87224 */ /* 0x000fe200078e0205 */
[----:B------:R-:W-:Y:S01]  /*7740*/  IABS R169, R10 ;  /* 0x0000000a00a97213 */ /* 0x000fe20000000000 */
[----:B------:R-:W-:Y:S01]  /*7750*/  IMAD.HI.U32 R3, R2, R9, RZ ;  /* 0x0000000902037227 */ /* 0x000fe200078e00ff */
[----:B------:R-:W-:-:S03]  /*7760*/  IABS R5, R13 ;  /* 0x0000000d00057213 */ /* 0x000fc60000000000 */
[--C-:B------:R-:W-:Y:S01]  /*7770*/  @!P0 IMAD.IADD R165, R165, 0x1, -R24.reuse ;  /* 0x00000001a5a58824 */ /* 0x100fe200078e0a18 */
[----:B------:R-:W-:Y:S01]  /*7780*/  ISETP.GT.U32.AND P0, PT, R24, R168, PT ;  /* 0x000000a81800720c */ /* 0x000fe20003f04070 */
[----:B------:R-:W-:Y:S01]  /*7790*/  IMAD.HI.U32 R4, R2, R169, RZ ;  /* 0x000000a902047227 */ /* 0x000fe200078e00ff */
[----:B------:R-:W-:Y:S02]  /*77a0*/  IADD3 R3, -R3, RZ, RZ ;  /* 0x000000ff03037210 */ /* 0x000fe40007ffe1ff */
[----:B------:R-:W-:Y:S01]  /*77b0*/  @!P5 IADD3 R165, -R165, RZ, RZ ;  /* 0x000000ffa5a5d210 */ /* 0x000fe20007ffe1ff */
[----:B------:R-:W-:Y:S01]  /*77c0*/  @!P3 IMAD.IADD R164, R164, 0x1, -R24 ;  /* 0x00000001a4a4b824 */ /* 0x000fe200078e0a18 */
[C---:B------:R-:W-:Y:S01]  /*77d0*/  ISETP.GT.U32.AND P3, PT, R24.reuse, R166, PT ;  /* 0x000000a61800720c */ /* 0x040fe20003f64070 */
[C---:B------:R-:W-:Y:S02]  /*77e0*/  IMAD R170, R24.reuse, R3, R9 ;  /* 0x0000000318aa7224 */ /* 0x040fe400078e0209 */
[----:B------:R-:W-:Y:S01]  /*77f0*/  @!P4 IMAD.MOV R164, RZ, RZ, -R164 ;  /* 0x000000ffffa4c224 */ /* 0x000fe200078e0aa4 */
[----:B------:R-:W-:Y:S01]  /*7800*/  ISETP.GT.U32.AND P4, PT, R24, R167, PT ;  /* 0x000000a71800720c */ /* 0x000fe20003f84070 */
[----:B------:R-:W-:-:S04]  /*7810*/  IMAD.HI.U32 R3, R2, R171, RZ ;  /* 0x000000ab02037227 */ /* 0x000fc800078e00ff */
[----:B------:R-:W-:Y:S02]  /*7820*/  @!P0 IMAD.IADD R168, R168, 0x1, -R24 ;  /* 0x00000001a8a88824 */ /* 0x000fe400078e0a18 */
[----:B------:R-:W-:Y:S02]  /*7830*/  IMAD.MOV R3, RZ, RZ, -R3 ;  /* 0x000000ffff037224 */ /* 0x000fe400078e0a03 */
[----:B------:R-:W-:Y:S01]  /*7840*/  IMAD.MOV R4, RZ, RZ, -R4 ;  /* 0x000000ffff047224 */ /* 0x000fe200078e0a04 */
[----:B------:R-:W-:Y:S01]  /*7850*/  ISETP.GT.U32.AND P5, PT, R24, R168, PT ;  /* 0x000000a81800720c */ /* 0x000fe20003fa4070 */
[--C-:B------:R-:W-:Y:S02]  /*7860*/  @!P3 IMAD.IADD R166, R166, 0x1, -R24.reuse ;  /* 0x00000001a6a6b824 */ /* 0x100fe400078e0a18 */
[----:B------:R-:W-:Y:S02]  /*7870*/  @!P4 IMAD.IADD R167, R167, 0x1, -R24 ;  /* 0x00000001a7a7c824 */ /* 0x000fe400078e0a18 */
[C---:B------:R-:W-:Y:S01]  /*7880*/  IMAD R171, R24.reuse, R3, R171 ;  /* 0x0000000318ab7224 */ /* 0x040fe200078e02ab */
[C---:B------:R-:W-:Y:S01]  /*7890*/  ISETP.GT.U32.AND P4, PT, R24.reuse, R166, PT ;  /* 0x000000a61800720c */ /* 0x040fe20003f84070 */
[C---:B------:R-:W-:Y:S01]  /*78a0*/  IMAD R169, R24.reuse, R4, R169 ;  /* 0x0000000418a97224 */ /* 0x040fe200078e02a9 */
[----:B------:R-:W-:Y:S01]  /*78b0*/  ISETP.GT.U32.AND P0, PT, R24, R167, PT ;  /* 0x000000a71800720c */ /* 0x000fe20003f04070 */
[----:B------:R-:W-:-:S03]  /*78c0*/  IMAD.HI.U32 R3, R2, R5, RZ ;  /* 0x0000000502037227 */ /* 0x000fc600078e00ff */
[----:B------:R-:W-:Y:S01]  /*78d0*/  ISETP.GT.U32.AND P3, PT, R24, R169, PT ;  /* 0x000000a91800720c */ /* 0x000fe20003f64070 */
[----:B------:R-:W-:Y:S01]  /*78e0*/  @!P5 IMAD.IADD R168, R168, 0x1, -R24 ;  /* 0x00000001a8a8d824 */ /* 0x000fe200078e0a18 */
[----:B------:R-:W-:Y:S01]  /*78f0*/  ISETP.GT.U32.AND P5, PT, R24, R171, PT ;  /* 0x000000ab1800720c */ /* 0x000fe20003fa4070 */
[----:B------:R-:W-:Y:S02]  /*7900*/  IMAD.MOV R3, RZ, RZ, -R3 ;  /* 0x000000ffff037224 */ /* 0x000fe400078e0a03 */
[----:B------:R-:W-:-:S04]  /*7910*/  IMAD.HI.U32 R4, R2, R173, RZ ;  /* 0x000000ad02047227 */ /* 0x000fc800078e00ff */
[--C-:B------:R-:W-:Y:S01]  /*7920*/  @!P0 IMAD.IADD R167, R167, 0x1, -R24.reuse ;  /* 0x00000001a7a78824 */ /* 0x100fe200078e0a18 */
[----:B------:R-:W-:Y:S01]  /*7930*/  ISETP.GE.AND P0, PT, R10, RZ, PT ;  /* 0x000000ff0a00720c */ /* 0x000fe20003f06270 */
[--C-:B------:R-:W-:Y:S01]  /*7940*/  @!P4 IMAD.IADD R166, R166, 0x1, -R24.reuse ;  /* 0x00000001a6a6c824 */ /* 0x100fe200078e0a18 */
[----:B------:R-:W-:Y:S01]  /*7950*/  IADD3 R10, R0, 0xa2, RZ ;  /* 0x000000a2000a7810 */ /* 0x000fe20007ffe0ff */
[--C-:B------:R-:W-:Y:S01]  /*7960*/  @!P3 IMAD.IADD R169, R169, 0x1, -R24.reuse ;  /* 0x00000001a9a9b824 */ /* 0x100fe200078e0a18 */
[C---:B------:R-:W-:Y:S01]  /*7970*/  ISETP.GT.U32.AND P4, PT, R24.reuse, R170, PT ;  /* 0x000000aa1800720c */ /* 0x040fe20003f84070 */
[----:B------:R-:W-:Y:S01]  /*7980*/  @!P5 IMAD.IADD R171, R171, 0x1, -R24 ;  /* 0x00000001ababd824 */ /* 0x000fe200078e0a18 */
[----:B------:R-:W-:Y:S01]  /*7990*/  IABS R9, R10 ;  /* 0x0000000a00097213 */ /* 0x000fe20000000000 */
[----:B------:R-:W-:Y:S01]  /*79a0*/  IMAD R172, R24, R3, R5 ;  /* 0x0000000318ac7224 */ /* 0x000fe200078e0205 */
[----:B------:R-:W-:Y:S01]  /*79b0*/  @!P6 IADD3 R166, -R166, RZ, RZ ;  /* 0x000000ffa6a6e210 */ /* 0x000fe20007ffe1ff */
[----:B------:R-:W-:Y:S01]  /*79c0*/  @!P1 IMAD.MOV R167, RZ, RZ, -R167 ;  /* 0x000000ffffa79224 */ /* 0x000fe200078e0aa7 */
[----:B------:R-:W-:Y:S01]  /*79d0*/  ISETP.GT.U32.AND P6, PT, R24, R171, PT ;  /* 0x000000ab1800720c */ /* 0x000fe20003fc4070 */
[----:B------:R-:W-:Y:S01]  /*79e0*/  IMAD.HI.U32 R3, R2, R9, RZ ;  /* 0x0000000902037227 */ /* 0x000fe200078e00ff */
[----:B------:R-:W-:-:S02]  /*79f0*/  ISETP.GT.U32.AND P3, PT, R24, R169, PT ;  /* 0x000000a91800720c */ /* 0x000fc40003f64070 */
[----:B------:R-:W-:Y:S01]  /*7a00*/  IADD3 R4, -R4, RZ, RZ ;  /* 0x000000ff04047210 */ /* 0x000fe20007ffe1ff */
[----:B------:R-:W-:Y:S01]  /*7a10*/  IMAD.MOV R3, RZ, RZ, -R3 ;  /* 0x000000ffff037224 */ /* 0x000fe200078e0a03 */
[----:B------:R-:W-:Y:S01]  /*7a20*/  ISETP.GT.U32.AND P1, PT, R24, R172, PT ;  /* 0x000000ac1800720c */ /* 0x000fe20003f24070 */
[--C-:B------:R-:W-:Y:S01]  /*7a30*/  @!P4 IMAD.IADD R170, R170, 0x1, -R24.reuse ;  /* 0x00000001aaaac824 */ /* 0x100fe200078e0a18 */
[----:B------:R-:W-:Y:S01]  /*7a40*/  ISETP.GE.AND P4, PT, R12, RZ, PT ;  /* 0x000000ff0c00720c */ /* 0x000fe20003f86270 */
[C---:B------:R-:W-:Y:S02]  /*7a50*/  IMAD R174, R24.reuse, R3, R9 ;  /* 0x0000000318ae7224 */ /* 0x040fe400078e0209 */
[C---:B------:R-:W-:Y:S01]  /*7a60*/  IMAD R173, R24.reuse, R4, R173 ;  /* 0x0000000418ad7224 */ /* 0x040fe200078e02ad */
[C---:B------:R-:W-:Y:S01]  /*7a70*/  ISETP.GT.U32.AND P5, PT, R24.reuse, R170, PT ;  /* 0x000000aa1800720c */ /* 0x040fe20003fa4070 */
[--C-:B------:R-:W-:Y:S01]  /*7a80*/  @!P6 IMAD.IADD R171, R171, 0x1, -R24.reuse ;  /* 0x00000001ababe824 */ /* 0x100fe200078e0a18 */
[----:B------:R-:W-:Y:S01]  /*7a90*/  ISETP.GT.U32.AND P6, PT, R24, R174, PT ;  /* 0x000000ae1800720c */ /* 0x000fe20003fc4070 */
[----:B------:R-:W-:Y:S01]  /*7aa0*/  @!P3 IMAD.IADD R169, R169, 0x1, -R24 ;  /* 0x00000001a9a9b824 */ /* 0x000fe200078e0a18 */
[----:B------:R-:W-:Y:S01]  /*7ab0*/  ISETP.GE.AND P3, PT, R11, RZ, PT ;  /* 0x000000ff0b00720c */ /* 0x000fe20003f66270 */
[----:B------:R-:W-:-:S02]  /*7ac0*/  VIADD R11, R0, 0xa3 ;  /* 0x000000a3000b7836 */ /* 0x000fc40000000000 */
[----:B------:R-:W-:Y:S01]  /*7ad0*/  VIADD R12, R0, 0xa4 ;  /* 0x000000a4000c7836 */ /* 0x000fe20000000000 */
[----:B------:R-:W-:Y:S01]  /*7ae0*/  @!P0 IADD3 R169, -R169, RZ, RZ ;  /* 0x000000ffa9a98210 */ /* 0x000fe20007ffe1ff */
[----:B------:R-:W-:Y:S01]  /*7af0*/  @!P2 IMAD.MOV R168, RZ, RZ, -R168 ;  /* 0x000000ffffa8a224 */ /* 0x000fe200078e0aa8 */
[----:B------:R-:W-:Y:S01]  /*7b00*/  ISETP.GT.U32.AND P0, PT, R24, R173, PT ;  /* 0x000000ad1800720c */ /* 0x000fe20003f04070 */
[----:B------:R-:W-:Y:S01]  /*7b10*/  @!P4 IMAD.MOV R171, RZ, RZ, -R171 ;  /* 0x000000ffffabc224 */ /* 0x000fe200078e0aab */
[----:B------:R-:W-:Y:S01]  /*7b20*/  IABS R175, R11 ;  /* 0x0000000b00af7213 */ /* 0x000fe20000000000 */
[--C-:B------:R-:W-:Y:S01]  /*7b30*/  @!P5 IMAD.IADD R170, R170, 0x1, -R24.reuse ;  /* 0x00000001aaaad824 */ /* 0x100fe200078e0a18 */
[----:B------:R-:W-:Y:S01]  /*7b40*/  @!P1 IADD3 R172, R172, -R24, RZ ;  /* 0x80000018acac9210 */ /* 0x000fe20007ffe0ff */
[----:B------:R-:W-:Y:S01]  /*7b50*/  @!P6 IMAD.IADD R174, R174, 0x1, -R24 ;  /* 0x00000001aeaee824 */ /* 0x000fe200078e0a18 */
[----:B------:R-:W-:Y:S01]  /*7b60*/  IABS R5, R12 ;  /* 0x0000000c00057213 */ /* 0x000fe20000000000 */
[----:B------:R-:W-:Y:S01]  /*7b70*/  IMAD.HI.U32 R3, R2, R175, RZ ;  /* 0x000000af02037227 */ /* 0x000fe200078e00ff */
[----:B------:R-:W-:-:S02]  /*7b80*/  ISETP.GE.AND P1, PT, R10, RZ, PT ;  /* 0x000000ff0a00720c */ /* 0x000fc40003f26270 */
[C---:B------:R-:W-:Y:S01]  /*7b90*/  ISETP.GT.U32.AND P6, PT, R24.reuse, R174, PT ;  /* 0x000000ae1800720c */ /* 0x040fe20003fc4070 */
[----:B------:R-:W-:Y:S01]  /*7ba0*/  @!P3 IMAD.MOV R170, RZ, RZ, -R170 ;  /* 0x000000ffffaab224 */ /* 0x000fe200078e0aaa */
[----:B------:R-:W-:Y:S01]  /*7bb0*/  ISETP.GT.U32.AND P3, PT, R24, R172, PT ;  /* 0x000000ac1800720c */ /* 0x000fe20003f64070 */
[----:B------:R-:W-:Y:S01]  /*7bc0*/  @!P0 IMAD.IADD R173, R173, 0x1, -R24 ;  /* 0x00000001adad8824 */ /* 0x000fe200078e0a18 */
[----:B------:R-:W-:Y:S01]  /*7bd0*/  IADD3 R4, -R3, RZ, RZ ;  /* 0x000000ff03047210 */ /* 0x000fe20007ffe1ff */
[----:B------:R-:W-:Y:S01]  /*7be0*/  IMAD.HI.U32 R3, R2, R5, RZ ;  /* 0x0000000502037227 */ /* 0x000fe200078e00ff */
[----:B------:R-:W-:Y:S02]  /*7bf0*/  ISETP.GE.AND P2, PT, R13, RZ, PT ;  /* 0x000000ff0d00720c */ /* 0x000fe40003f46270 */
[----:B------:R-:W-:Y:S01]  /*7c00*/  ISETP.GT.U32.AND P0, PT, R24, R173, PT ;  /* 0x000000ad1800720c */ /* 0x000fe20003f04070 */
[----:B------:R-:W-:Y:S01]  /*7c10*/  IMAD.MOV R3, RZ, RZ, -R3 ;  /* 0x000000ffff037224 */ /* 0x000fe200078e0a03 */
[----:B------:R-:W-:Y:S01]  /*7c20*/  ISETP.GE.AND P5, PT, R14, RZ, PT ;  /* 0x000000ff0e00720c */ /* 0x000fe20003fa6270 */
[----:B------:R-:W-:-:S02]  /*7c30*/  VIADD R10, R0, 0xa5 ;  /* 0x000000a5000a7836 */ /* 0x000fc40000000000 */
[C---:B------:R-:W-:Y:S02]  /*7c40*/  IMAD R175, R24.reuse, R4, R175 ;  /* 0x0000000418af7224 */ /* 0x040fe400078e02af */
[----:B------:R-:W-:Y:S01]  /*7c50*/  IMAD R176, R24, R3, R5 ;  /* 0x0000000318b07224 */ /* 0x000fe200078e0205 */
[----:B------:R-:W-:Y:S01]  /*7c60*/  IABS R177, R10 ;  /* 0x0000000a00b17213 */ /* 0x000fe20000000000 */
[--C-:B------:R-:W-:Y:S01]  /*7c70*/  @!P6 IMAD.IADD R174, R174, 0x1, -R24.reuse ;  /* 0x00000001aeaee824 */ /* 0x100fe200078e0a18 */
[----:B------:R-:W-:Y:S01]  /*7c80*/  @!P3 IADD3 R172, R172, -R24, RZ ;  /* 0x80000018acacb210 */ /* 0x000fe20007ffe0ff */
[----:B------:R-:W-:Y:S01]  /*7c90*/  VIADD R13, R0, 0xa6 ;  /* 0x000000a6000d7836 */ /* 0x000fe20000000000 */
[----:B------:R-:W-:Y:S01]  /*7ca0*/  ISETP.GT.U32.AND P3, PT, R24, R175, PT ;  /* 0x000000af1800720c */ /* 0x000fe20003f64070 */
[----:B------:R-:W-:Y:S01]  /*7cb0*/  IMAD.HI.U32 R3, R2, R177, RZ ;  /* 0x000000b102037227 */ /* 0x000fe200078e00ff */
[----:B------:R-:W-:Y:S02]  /*7cc0*/  ISETP.GT.U32.AND P6, PT, R24, R176, PT ;  /* 0x000000b01800720c */ /* 0x000fe40003fc4070 */
[----:B------:R-:W-:Y:S01]  /*7cd0*/  IABS R9, R13 ;  /* 0x0000000d00097213 */ /* 0x000fe20000000000 */
[----:B------:R-:W-:Y:S01]  /*7ce0*/  @!P0 IMAD.IADD R173, R173, 0x1, -R24 ;  /* 0x00000001adad8824 */ /* 0x000fe200078e0a18 */
[----:B------:R-:W-:Y:S01]  /*7cf0*/  ISETP.GE.AND P0, PT, R11, RZ, PT ;  /* 0x000000ff0b00720c */ /* 0x000fe20003f06270 */
[----:B------:R-:W-:Y:S01]  /*7d00*/  VIADD R11, R0, 0xa7 ;  /* 0x000000a7000b7836 */ /* 0x000fe20000000000 */
[----:B------:R-:W-:Y:S01]  /*7d10*/  IADD3 R3, -R3, RZ, RZ ;  /* 0x000000ff03037210 */ /* 0x000fe20007ffe1ff */
[----:B------:R-:W-:Y:S01]  /*7d20*/  @!P2 IMAD.MOV R172, RZ, RZ, -R172 ;  /* 0x000000ffffaca224 */ /* 0x000fe200078e0aac */
[----:B------:R-:W-:Y:S01]  /*7d30*/  @!P5 IADD3 R173, -R173, RZ, RZ ;  /* 0x000000ffadadd210 */ /* 0x000fe20007ffe1ff */
[----:B------:R-:W-:Y:S01]  /*7d40*/  IMAD.HI.U32 R4, R2, R9, RZ ;  /* 0x0000000902047227 */ /* 0x000fe200078e00ff */
[----:B------:R-:W-:-:S02]  /*7d50*/  IABS R179, R11 ;  /* 0x0000000b00b37213 */ /* 0x000fc40000000000 */
[----:B------:R-:W-:Y:S01]  /*7d60*/  ISETP.GE.AND P5, PT, R10, RZ, PT ;  /* 0x000000ff0a00720c */ /* 0x000fe20003fa6270 */
[----:B------:R-:W-:Y:S01]  /*7d70*/  @!P3 IMAD.IADD R175, R175, 0x1, -R24 ;  /* 0x00000001afafb824 */ /* 0x000fe200078e0a18 */
[----:B------:R-:W-:Y:S01]  /*7d80*/  @!P6 IADD3 R176, R176, -R24, RZ ;  /* 0x80000018b0b0e210 */ /* 0x000fe20007ffe0ff */
[----:B------:R-:W-:Y:S01]  /*7d90*/  IMAD R177, R24, R3, R177 ;  /* 0x0000000318b17224 */ /* 0x000fe200078e02b1 */
[----:B------:R-:W-:Y:S01]  /*7da0*/  ISETP.GE.AND P3, PT, R12, RZ, PT ;  /* 0x000000ff0c00720c */ /* 0x000fe20003f66270 */
[----:B------:R-:W-:Y:S01]  /*7db0*/  IMAD.HI.U32 R3, R2, R179, RZ ;  /* 0x000000b302037227 */ /* 0x000fe200078e00ff */
[C---:B------:R-:W-:Y:S02]  /*7dc0*/  ISETP.GT.U32.AND P2, PT, R24.reuse, R176, PT ;  /* 0x000000b01800720c */ /* 0x040fe40003f44070 */
[C---:B------:R-:W-:Y:S01]  /*7dd0*/  ISETP.GT.U32.AND P4, PT, R24.reuse, R175, PT ;  /* 0x000000af1800720c */ /* 0x040fe20003f84070 */
[----:B------:R-:W-:Y:S01]  /*7de0*/  IMAD.MOV R3, RZ, RZ, -R3 ;  /* 0x000000ffff037224 */ /* 0x000fe200078e0a03 */
[----:B------:R-:W-:Y:S01]  /*7df0*/  ISETP.GT.U32.AND P6, PT, R24, R177, PT ;  /* 0x000000b11800720c */ /* 0x000fe20003fc4070 */
[----:B------:R-:W-:-:S02]  /*7e00*/  IMAD.MOV R4, RZ, RZ, -R4 ;  /* 0x000000ffff047224 */ /* 0x000fc400078e0a04 */
[----:B------:R-:W-:Y:S02]  /*7e10*/  IMAD R179, R24, R3, R179 ;  /* 0x0000000318b37224 */ /* 0x000fe400078e02b3 */
[----:B------:R-:W-:Y:S02]  /*7e20*/  VIADD R12, R0, 0xa8 ;  /* 0x000000a8000c7836 */ /* 0x000fe40000000000 */
[----:B------:R-:W-:Y:S02]  /*7e30*/  IMAD R178, R24, R4, R9 ;  /* 0x0000000418b27224 */ /* 0x000fe400078e0209 */
[----:B------:R-:W-:Y:S01]  /*7e40*/  @!P2 IADD3 R176, R176, -R24, RZ ;  /* 0x80000018b0b0a210 */ /* 0x000fe20007ffe0ff */
[----:B------:R-:W-:Y:S01]  /*7e50*/  @!P1 IMAD.MOV R174, RZ, RZ, -R174 ;  /* 0x000000ffffae9224 */ /* 0x000fe200078e0aae */
[C---:B------:R-:W-:Y:S01]  /*7e60*/  ISETP.GT.U32.AND P2, PT, R24.reuse, R179, PT ;  /* 0x000000b31800720c */ /* 0x040fe20003f44070 */
[--C-:B------:R-:W-:Y:S01]  /*7e70*/  @!P4 IMAD.IADD R175, R175, 0x1, -R24.reuse ;  /* 0x00000001afafc824 */ /* 0x100fe200078e0a18 */
[----:B------:R-:W-:Y:S01]  /*7e80*/  IABS R5, R12 ;  /* 0x0000000c00057213 */ /* 0x000fe20000000000 */
[----:B------:R-:W-:Y:S01]  /*7e90*/  @!P6 IMAD.IADD R177, R177, 0x1, -R24 ;  /* 0x00000001b1b1e824 */ /* 0x000fe200078e0a18 */
[----:B------:R-:W-:Y:S01]  /*7ea0*/  ISETP.GT.U32.AND P1, PT, R24, R178, PT ;  /* 0x000000b21800720c */ /* 0x000fe20003f24070 */
[----:B------:R-:W-:Y:S01]  /*7eb0*/  @!P0 IMAD.MOV R175, RZ, RZ, -R175 ;  /* 0x000000ffffaf8224 */ /* 0x000fe200078e0aaf */
[----:B------:R-:W-:Y:S01]  /*7ec0*/  ISETP.GE.AND P6, PT, R11, RZ, PT ;  /* 0x000000ff0b00720c */ /* 0x000fe20003fc6270 */
[----:B------:R-:W-:Y:S01]  /*7ed0*/  IMAD.HI.U32 R3, R2, R5, RZ ;  /* 0x0000000502037227 */ /* 0x000fe200078e00ff */
[----:B------:R-:W-:-:S02]  /*7ee0*/  ISETP.GT.U32.AND P0, PT, R24, R177, PT ;  /* 0x000000b11800720c */ /* 0x000fc40003f04070 */
[C---:B------:R-:W-:Y:S01]  /*7ef0*/  IADD3 R11, R0.reuse, 0xac, RZ ;  /* 0x000000ac000b7810 */ /* 0x040fe20007ffe0ff */
[----:B------:R-:W-:Y:S01]  /*7f00*/  VIADD R4, R0, 0xa9 ;  /* 0x000000a900047836 */ /* 0x000fe20000000000 */
[----:B------:R-:W-:Y:S01]  /*7f10*/  ISETP.GE.AND P4, PT, R13, RZ, PT ;  /* 0x000000ff0d00720c */ /* 0x000fe20003f86270 */
[----:B------:R-:W-:Y:S02]  /*7f20*/  IMAD.MOV R3, RZ, RZ, -R3 ;  /* 0x000000ffff037224 */ /* 0x000fe400078e0a03 */
[----:B------:R-:W-:Y:S01]  /*7f30*/  @!P2 IMAD.IADD R179, R179, 0x1, -R24 ;  /* 0x00000001b3b3a824 */ /* 0x000fe200078e0a18 */
[----:B------:R-:W-:Y:S01]  /*7f40*/  IABS R181, R4 ;  /* 0x0000000400b57213 */ /* 0x000fe20000000000 */
[----:B------:R-:W-:Y:S01]  /*7f50*/  IMAD R180, R24, R3, R5 ;  /* 0x0000000318b47224 */ /* 0x000fe200078e0205 */
[----:B------:R-:W-:Y:S01]  /*7f60*/  @!P1 IADD3 R178, R178, -R24, RZ ;  /* 0x80000018b2b29210 */ /* 0x000fe20007ffe0ff */
[----:B------:R-:W-:Y:S01]  /*7f70*/  VIADD R9, R0, 0xaa ;  /* 0x000000aa00097836 */ /* 0x000fe20000000000 */
[----:B------:R-:W-:Y:S01]  /*7f80*/  ISETP.GT.U32.AND P2, PT, R24, R179, PT ;  /* 0x000000b31800720c */ /* 0x000fe20003f44070 */
[----:B------:R-:W-:Y:S01]  /*7f90*/  IMAD.HI.U32 R3, R2, R181, RZ ;  /* 0x000000b502037227 */ /* 0x000fe200078e00ff */
[----:B------:R-:W-:-:S02]  /*7fa0*/  ISETP.GT.U32.AND P1, PT, R24, R178, PT ;  /* 0x000000b21800720c */ /* 0x000fc40003f24070 */
[----:B------:R-:W-:Y:S01]  /*7fb0*/  IABS R5, R9 ;  /* 0x0000000900057213 */ /* 0x000fe20000000000 */
[----:B------:R-:W-:Y:S01]  /*7fc0*/  @!P0 IMAD.IADD R177, R177, 0x1, -R24 ;  /* 0x00000001b1b18824 */ /* 0x000fe200078e0a18 */
[----:B------:R-:W-:Y:S01]  /*7fd0*/  ISETP.GT.U32.AND P0, PT, R24, R180, PT ;  /* 0x000000b41800720c */ /* 0x000fe20003f04070 */
[----:B------:R-:W-:Y:S01]  /*7fe0*/  @!P3 IMAD.MOV R176, RZ, RZ, -R176 ;  /* 0x000000ffffb0b224 */ /* 0x000fe200078e0ab0 */
[----:B------:R-:W-:Y:S01]  /*7ff0*/  IADD3 R3, -R3, RZ, RZ ;  /* 0x000000ff03037210 */ /* 0x000fe20007ffe1ff */
[----:B------:R-:W-:Y:S01]  /*8000*/  VIADD R10, R0, 0xab ;  /* 0x000000ab000a7836 */ /* 0x000fe20000000000 */
[----:B------:R-:W-:Y:S01]  /*8010*/  ISETP.GE.AND P3, PT, R12, RZ, PT ;  /* 0x000000ff0c00720c */ /* 0x000fe20003f66270 */
[----:B------:R-:W-:Y:S01]  /*8020*/  VIADD R12, R0, 0xb3 ;  /* 0x000000b3000c7836 */ /* 0x000fe20000000000 */
[----:B------:R-:W-:Y:S01]  /*8030*/  @!P5 IADD3 R177, -R177, RZ, RZ ;  /* 0x000000ffb1b1d210 */ /* 0x000fe20007ffe1ff */
[----:B------:R-:W-:Y:S01]  /*8040*/  IMAD R181, R24, R3, R181 ;  /* 0x0000000318b57224 */ /* 0x000fe200078e02b5 */
[----:B------:R-:W-:Y:S01]  /*8050*/  IABS R183, R10 ;  /* 0x0000000a00b77213 */ /* 0x000fe20000000000 */
[----:B------:R-:W-:Y:S01]  /*8060*/  IMAD.HI.U32 R3, R2, R5, RZ ;  /* 0x0000000502037227 */ /* 0x000fe200078e00ff */
[----:B------:R-:W-:-:S02]  /*8070*/  ISETP.GE.AND P5, PT, R9, RZ, PT ;  /* 0x000000ff0900720c */ /* 0x000fc40003fa6270 */
[----:B------:R-:W-:Y:S01]  /*8080*/  IABS R191, R12 ;  /* 0x0000000c00bf7213 */ /* 0x000fe20000000000 */
[--C-:B------:R-:W-:Y:S01]  /*8090*/  @!P1 IMAD.IADD R178, R178, 0x1, -R24.reuse ;  /* 0x00000001b2b29824 */ /* 0x100fe200078e0a18 */
[----:B------:R-:W-:Y:S01]  /*80a0*/  ISETP.GE.AND P1, PT, R4, RZ, PT ;  /* 0x000000ff0400720c */ /* 0x000fe20003f26270 */
[--C-:B------:R-:W-:Y:S01]  /*80b0*/  @!P2 IMAD.IADD R179, R179, 0x1, -R24.reuse ;  /* 0x00000001b3b3a824 */ /* 0x100fe200078e0a18 */
[----:B------:R-:W-:Y:S01]  /*80c0*/  ISETP.GT.U32.AND P2, PT, R24, R181, PT ;  /* 0x000000b51800720c */ /* 0x000fe20003f44070 */
[----:B------:R-:W-:Y:S01]  /*80d0*/  @!P0 IMAD.IADD R180, R180, 0x1, -R24 ;  /* 0x00000001b4b48824 */ /* 0x000fe200078e0a18 */
[----:B------:R-:W-:Y:S01]  /*80e0*/  IABS R4, R11 ;  /* 0x0000000b00047213 */ /* 0x000fe20000000000 */
[----:B------:R-:W-:Y:S01]  /*80f0*/  IMAD.MOV R3, RZ, RZ, -R3 ;  /* 0x000000ffff037224 */ /* 0x000fe200078e0a03 */
[----:B------:R-:W-:Y:S01]  /*8100*/  @!P6 IADD3 R179, -R179, RZ, RZ ;  /* 0x000000ffb3b3e210 */ /* 0x000fe20007ffe1ff */
[----:B------:R-:W-:Y:S01]  /*8110*/  @!P4 IMAD.MOV R178, RZ, RZ, -R178 ;  /* 0x000000ffffb2c224 */ /* 0x000fe200078e0ab2 */
[C---:B------:R-:W-:Y:S01]  /*8120*/  ISETP.GT.U32.AND P0, PT, R24.reuse, R180, PT ;  /* 0x000000b41800720c */ /* 0x040fe20003f04070 */
[----:B------:R-:W-:Y:S01]  /*8130*/  IMAD R182, R24, R3, R5 ;  /* 0x0000000318b67224 */ /* 0x000fe200078e0205 */
[----:B------:R-:W-:Y:S01]  /*8140*/  ISETP.GE.AND P6, PT, R10, RZ, PT ;  /* 0x000000ff0a00720c */ /* 0x000fe20003fc6270 */
[----:B------:R-:W-:Y:S01]  /*8150*/  IMAD.MOV.U32 R5, RZ, RZ, R4 ;  /* 0x000000ffff057224 */ /* 0x000fe200078e0004 */
[----:B------:R-:W-:Y:S01]  /*8160*/  IADD3 R10, R0, 0xad, RZ ;  /* 0x000000ad000a7810 */ /* 0x000fe20007ffe0ff */
[----:B------:R-:W-:Y:S01]  /*8170*/  IMAD.HI.U32 R3, R2, R183, RZ ;  /* 0x000000b702037227 */ /* 0x000fe200078e00ff */
[----:B------:R-:W-:-:S02]  /*8180*/  ISETP.GT.U32.AND P4, PT, R24, R182, PT ;  /* 0x000000b61800720c */ /* 0x000fc40003f84070 */
[----:B------:R-:W-:Y:S01]  /*8190*/  IABS R185, R10 ;  /* 0x0000000a00b97213 */ /* 0x000fe20000000000 */
[----:B------:R-:W-:-:S04]  /*81a0*/  IMAD.HI.U32 R4, R2, R5, RZ ;  /* 0x0000000502047227 */ /* 0x000fc800078e00ff */
[----:B------:R-:W-:Y:S02]  /*81b0*/  @!P2 IMAD.IADD R181, R181, 0x1, -R24 ;  /* 0x00000001b5b5a824 */ /* 0x000fe400078e0a18 */
[----:B------:R-:W-:Y:S02]  /*81c0*/  IMAD.MOV R4, RZ, RZ, -R4 ;  /* 0x000000ffff047224 */ /* 0x000fe400078e0a04 */
[----:B------:R-:W-:Y:S01]  /*81d0*/  @!P0 IMAD.IADD R180, R180, 0x1, -R24 ;  /* 0x00000001b4b48824 */ /* 0x000fe200078e0a18 */
[C---:B------:R-:W-:Y:S01]  /*81e0*/  ISETP.GT.U32.AND P2, PT, R24.reuse, R181, PT ;  /* 0x000000b51800720c */ /* 0x040fe20003f44070 */
[----:B------:R-:W-:Y:S01]  /*81f0*/  IMAD R184, R24, R4, R5 ;  /* 0x0000000418b87224 */ /* 0x000fe200078e0205 */
[----:B------:R-:W-:Y:S01]  /*8200*/  ISETP.GE.AND P0, PT, R11, RZ, PT ;  /* 0x000000ff0b00720c */ /* 0x000fe20003f06270 */
[----:B------:R-:W-:Y:S01]  /*8210*/  @!P3 IMAD.MOV R180, RZ, RZ, -R180 ;  /* 0x000000ffffb4b224 */ /* 0x000fe200078e0ab4 */
[----:B------:R-:W-:Y:S01]  /*8220*/  IADD3 R11, R0, 0xaf, RZ ;  /* 0x000000af000b7810 */ /* 0x000fe20007ffe0ff */
[----:B------:R-:W-:Y:S01]  /*8230*/  IMAD.MOV R3, RZ, RZ, -R3 ;  /* 0x000000ffff037224 */ /* 0x000fe200078e0a03 */
[----:B------:R-:W-:Y:S01]  /*8240*/  ISETP.GT.U32.AND P3, PT, R24, R184, PT ;  /* 0x000000b81800720c */ /* 0x000fe20003f64070 */
[----:B------:R-:W-:Y:S01]  /*8250*/  @!P4 IMAD.IADD R182, R182, 0x1, -R24 ;  /* 0x00000001b6b6c824 */ /* 0x000fe200078e0a18 */
[----:B------:R-:W-:Y:S01]  /*8260*/  IABS R187, R11 ;  /* 0x0000000b00bb7213 */ /* 0x000fe20000000000 */
[----:B------:R-:W-:-:S02]  /*8270*/  IMAD R183, R24, R3, R183 ;  /* 0x0000000318b77224 */ /* 0x000fc400078e02b7 */
[----:B------:R-:W-:Y:S01]  /*8280*/  VIADD R4, R0, 0xae ;  /* 0x000000ae00047836 */ /* 0x000fe20000000000 */
[C---:B------:R-:W-:Y:S01]  /*8290*/  ISETP.GT.U32.AND P4, PT, R24.reuse, R182, PT ;  /* 0x000000b61800720c */ /* 0x040fe20003f84070 */
[----:B------:R-:W-:Y:S01]  /*82a0*/  @!P2 IMAD.IADD R181, R181, 0x1, -R24 ;  /* 0x00000001b5b5a824 */ /* 0x000fe200078e0a18 */
[----:B------:R-:W-:Y:S01]  /*82b0*/  ISETP.GT.U32.AND P2, PT, R24, R183, PT ;  /* 0x000000b71800720c */ /* 0x000fe20003f44070 */
[----:B------:R-:W-:Y:S01]  /*82c0*/  IMAD.HI.U32 R3, R2, R185, RZ ;  /* 0x000000b902037227 */ /* 0x000fe200078e00ff */
[----:B------:R-:W-:-:S03]  /*82d0*/  IABS R9, R4 ;  /* 0x0000000400097213 */ /* 0x000fc60000000000 */
[----:B------:R-:W-:Y:S01]  /*82e0*/  @!P3 IMAD.IADD R184, R184, 0x1, -R24 ;  /* 0x00000001b8b8b824 */ /* 0x000fe200078e0a18 */
[----:B------:R-:W-:Y:S01]  /*82f0*/  IADD3 R5, -R3, RZ, RZ ;  /* 0x000000ff03057210 */ /* 0x000fe20007ffe1ff */
[----:B------:R-:W-:-:S03]  /*8300*/  IMAD.HI.U32 R3, R2, R9, RZ ;  /* 0x0000000902037227 */ /* 0x000fc600078e00ff */
[----:B------:R-:W-:Y:S01]  /*8310*/  ISETP.GT.U32.AND P3, PT, R24, R184, PT ;  /* 0x000000b81800720c */ /* 0x000fe20003f64070 */
[--C-:B------:R-:W-:Y:S01]  /*8320*/  @!P4 IMAD.IADD R182, R182, 0x1, -R24.reuse ;  /* 0x00000001b6b6c824 */ /* 0x100fe200078e0a18 */
[----:B------:R-:W-:Y:S01]  /*8330*/  ISETP.GE.AND P4, PT, R4, RZ, PT ;  /* 0x000000ff0400720c */ /* 0x000fe20003f86270 */
[----:B------:R-:W-:Y:S02]  /*8340*/  @!P2 IMAD.IADD R183, R183, 0x1, -R24 ;  /* 0x00000001b7b7a824 */ /* 0x000fe400078e0a18 */
[----:B------:R-:W-:-:S03]  /*8350*/  IMAD.HI.U32 R4, R2, R187, RZ ;  /* 0x000000bb02047227 */ /* 0x000fc600078e00ff */
[C---:B------:R-:W-:Y:S01]  /*8360*/  ISETP.GT.U32.AND P2, PT, R24.reuse, R183, PT ;  /* 0x000000b71800720c */ /* 0x040fe20003f44070 */
[----:B------:R-:W-:Y:S01]  /*8370*/  IMAD R185, R24, R5, R185 ;  /* 0x0000000518b97224 */ /* 0x000fe200078e02b9 */
[----:B------:R-:W-:Y:S01]  /*8380*/  IADD3 R4, -R4, RZ, RZ ;  /* 0x000000ff04047210 */ /* 0x000fe20007ffe1ff */
[----:B------:R-:W-:Y:S02]  /*8390*/  IMAD.MOV R3, RZ, RZ, -R3 ;  /* 0x000000ffff037224 */ /* 0x000fe400078e0a03 */
[----:B------:R-:W-:Y:S01]  /*83a0*/  @!P3 IADD3 R184, R184, -R24, RZ ;  /* 0x80000018b8b8b210 */ /* 0x000fe20007ffe0ff */
[----:B------:R-:W-:Y:S01]  /*83b0*/  @!P1 IMAD.MOV R181, RZ, RZ, -R181 ;  /* 0x000000ffffb59224 */ /* 0x000fe200078e0ab5 */
[----:B------:R-:W-:Y:S01]  /*83c0*/  ISETP.GE.AND P1, PT, R10, RZ, PT ;  /* 0x000000ff0a00720c */ /* 0x000fe20003f26270 */
[----:B------:R-:W-:Y:S01]  /*83d0*/  IMAD R187, R24, R4, R187 ;  /* 0x0000000418bb7224 */ /* 0x000fe200078e02bb */
[----:B------:R-:W-:Y:S01]  /*83e0*/  IADD3 R10, R0, 0xb1, RZ ;  /* 0x000000b1000a7810 */ /* 0x000fe20007ffe0ff */
[----:B------:R-:W-:-:S02]  /*83f0*/  @!P0 IMAD.MOV R184, RZ, RZ, -R184 ;  /* 0x000000ffffb88224 */ /* 0x000fc400078e0ab8 */
[C---:B------:R-:W-:Y:S01]  /*8400*/  IMAD R186, R24.reuse, R3, R9 ;  /* 0x0000000318ba7224 */ /* 0x040fe200078e0209 */
[C---:B------:R-:W-:Y:S01]  /*8410*/  ISETP.GT.U32.AND P0, PT, R24.reuse, R187, PT ;  /* 0x000000bb1800720c */ /* 0x040fe20003f04070 */
[----:B------:R-:W-:Y:S01]  /*8420*/  @!P2 IMAD.IADD R183, R183, 0x1, -R24 ;  /* 0x00000001b7b7a824 */ /* 0x000fe200078e0a18 */
[----:B------:R-:W-:Y:S01]  /*8430*/  ISETP.GT.U32.AND P2, PT, R24, R185, PT ;  /* 0x000000b91800720c */ /* 0x000fe20003f44070 */
[C---:B------:R-:W-:Y:S01]  /*8440*/  VIADD R3, R0.reuse, 0xb0 ;  /* 0x000000b000037836 */ /* 0x040fe20000000000 */
[----:B------:R-:W-:Y:S01]  /*8450*/  IABS R189, R10 ;  /* 0x0000000a00bd7213 */ /* 0x000fe20000000000 */
[----:B------:R-:W-:Y:S01]  /*8460*/  @!P5 IMAD.MOV R182, RZ, RZ, -R182 ;  /* 0x000000ffffb6d224 */ /* 0x000fe200078e0ab6 */
[----:B------:R-:W-:Y:S01]  /*8470*/  ISETP.GE.AND P5, PT, R11, RZ, PT ;  /* 0x000000ff0b00720c */ /* 0x000fe20003fa6270 */
[----:B------:R-:W-:Y:S01]  /*8480*/  VIADD R11, R0, 0xb2 ;  /* 0x000000b2000b7836 */ /* 0x000fe20000000000 */
[----:B------:R-:W-:Y:S01]  /*8490*/  IABS R5, R3 ;  /* 0x0000000300057213 */ /* 0x000fe20000000000 */
[----:B------:R-:W-:Y:S01]  /*84a0*/  IMAD.HI.U32 R4, R2, R189, RZ ;  /* 0x000000bd02047227 */ /* 0x000fe200078e00ff */
[----:B------:R-:W-:-:S02]  /*84b0*/  ISETP.GE.AND P3, PT, R3, RZ, PT ;  /* 0x000000ff0300720c */ /* 0x000fc40003f66270 */
[----:B------:R-:W-:Y:S01]  /*84c0*/  IABS R9, R11 ;  /* 0x0000000b00097213 */ /* 0x000fe20000000000 */
[--C-:B------:R-:W-:Y:S02]  /*84d0*/  @!P0 IMAD.IADD R187, R187, 0x1, -R24.reuse ;  /* 0x00000001bbbb8824 */ /* 0x100fe400078e0a18 */
[----:B------:R-:W-:Y:S01]  /*84e0*/  @!P6 IMAD.MOV R183, RZ, RZ, -R183 ;  /* 0x000000ffffb7e224 */ /* 0x000fe200078e0ab7 */
[C---:B------:R-:W-:Y:S01]  /*84f0*/  ISETP.GT.U32.AND P6, PT, R24.reuse, R186, PT ;  /* 0x000000ba1800720c */ /* 0x040fe20003fc4070 */
[----:B------:R-:W-:Y:S01]  /*8500*/  @!P2 IMAD.IADD R185, R185, 0x1, -R24 ;  /* 0x00000001b9b9a824 */ /* 0x000fe200078e0a18 */
[----:B------:R-:W-:Y:S01]  /*8510*/  ISETP.GT.U32.AND P0, PT, R24, R187, PT ;  /* 0x000000bb1800720c */ /* 0x000fe20003f04070 */
[----:B------:R-:W-:-:S03]  /*8520*/  IMAD.HI.U32 R3, R2, R5, RZ ;  /* 0x0000000502037227 */ /* 0x000fc600078e00ff */
[----:B------:R-:W-:Y:S01]  /*8530*/  ISETP.GT.U32.AND P2, PT, R24, R185, PT ;  /* 0x000000b91800720c */ /* 0x000fe20003f44070 */
[----:B------:R-:W-:Y:S01]  /*8540*/  IMAD.MOV R4, RZ, RZ, -R4 ;  /* 0x000000ffff047224 */ /* 0x000fe200078e0a04 */
[----:B------:R-:W-:Y:S01]  /*8550*/  IADD3 R188, -R3, RZ, RZ ;  /* 0x000000ff03bc7210 */ /* 0x000fe20007ffe1ff */
[----:B------:R-:W-:-:S04]  /*8560*/  IMAD.HI.U32 R3, R2, R9, RZ ;  /* 0x0000000902037227 */ /* 0x000fc800078e00ff */
[----:B------:R-:W-:Y:S02]  /*8570*/  IMAD R189, R24, R4, R189 ;  /* 0x0000000418bd7224 */ /* 0x000fe400078e02bd */
[----:B------:R-:W-:-:S04]  /*8580*/  IMAD.HI.U32 R4, R2, R191, RZ ;  /* 0x000000bf02047227 */ /* 0x000fc800078e00ff */
[----:B------:R-:W-:Y:S02]  /*8590*/  IMAD.MOV R3, RZ, RZ, -R3 ;  /* 0x000000ffff037224 */ /* 0x000fe400078e0a03 */
[----:B------:R-:W-:Y:S02]  /*85a0*/  IMAD.MOV R4, RZ, RZ, -R4 ;  /* 0x000000ffff047224 */ /* 0x000fe400078e0a04 */
[--C-:B------:R-:W-:Y:S02]  /*85b0*/  @!P6 IMAD.IADD R186, R186, 0x1, -R24.reuse ;  /* 0x00000001babae824 */ /* 0x100fe400078e0a18 */
[C---:B------:R-:W-:Y:S02]  /*85c0*/  IMAD R190, R24.reuse, R3, R9 ;  /* 0x0000000318be7224 */ /* 0x040fe400078e0209 */
[C---:B------:R-:W-:Y:S01]  /*85d0*/  IMAD R191, R24.reuse, R4, R191 ;  /* 0x0000000418bf7224 */ /* 0x040fe200078e02bf */
[C---:B------:R-:W-:Y:S01]  /*85e0*/  ISETP.GT.U32.AND P6, PT, R24.reuse, R186, PT ;  /* 0x000000ba1800720c */ /* 0x040fe20003fc4070 */
[----:B------:R-:W-:Y:S01]  /*85f0*/  @!P0 IMAD.IADD R187, R187, 0x1, -R24 ;  /* 0x00000001bbbb8824 */ /* 0x000fe200078e0a18 */
[----:B------:R-:W-:Y:S01]  /*8600*/  ISETP.GT.U32.AND P0, PT, R24, R190, PT ;  /* 0x000000be1800720c */ /* 0x000fe20003f04070 */
[----:B------:R-:W-:-:S02]  /*8610*/  VIADD R9, R0, 0xb4 ;  /* 0x000000b400097836 */ /* 0x000fc40000000000 */
[----:B------:R-:W-:Y:S01]  /*8620*/  @!P2 IMAD.IADD R185, R185, 0x1, -R24 ;  /* 0x00000001b9b9a824 */ /* 0x000fe200078e0a18 */
[----:B------:R-:W-:Y:S01]  /*8630*/  ISETP.GE.AND P2, PT, R10, RZ, PT ;  /* 0x000000ff0a00720c */ /* 0x000fe20003f46270 */
[----:B------:R-:W-:Y:S01]  /*8640*/  @!P5 IMAD.MOV R187, RZ, RZ, -R187 ;  /* 0x000000ffffbbd224 */ /* 0x000fe200078e0abb */
[C---:B------:R-:W-:Y:S01]  /*8650*/  ISETP.GT.U32.AND P5, PT, R24.reuse, R191, PT ;  /* 0x000000bf1800720c */ /* 0x040fe20003fa4070 */
[C---:B------:R-:W-:Y:S01]  /*8660*/  IMAD R188, R24.reuse, R188, R5 ;  /* 0x000000bc18bc7224 */ /* 0x040fe200078e0205 */
[----:B------:R-:W-:Y:S01]  /*8670*/  IABS R5, R9 ;  /* 0x0000000900057213 */ /* 0x000fe20000000000 */
[----:B------:R-:W-:Y:S01]  /*8680*/  @!P1 IMAD.MOV R185, RZ, RZ, -R185 ;  /* 0x000000ffffb99224 */ /* 0x000fe200078e0ab9 */
[----:B------:R-:W-:Y:S01]  /*8690*/  ISETP.GT.U32.AND P1, PT, R24, R189, PT ;  /* 0x000000bd1800720c */ /* 0x000fe20003f24070 */
[----:B------:R-:W-:Y:S01]  /*86a0*/  VIADD R10, R0, 0xb5 ;  /* 0x000000b5000a7836 */ /* 0x000fe20000000000 */
[----:B------:R-:W-:Y:S01]  /*86b0*/  @!P6 IADD3 R186, R186, -R24, RZ ;  /* 0x80000018babae210 */ /* 0x000fe20007ffe0ff */
[----:B------:R-:W-:Y:S01]  /*86c0*/  IMAD.HI.U32 R3, R2, R5, RZ ;  /* 0x0000000502037227 */ /* 0x000fe200078e00ff */
[----:B------:R-:W-:-:S02]  /*86d0*/  ISETP.GT.U32.AND P6, PT, R24, R188, PT ;  /* 0x000000bc1800720c */ /* 0x000fc40003fc4070 */
[----:B------:R-:W-:Y:S01]  /*86e0*/  IABS R193, R10 ;  /* 0x0000000a00c17213 */ /* 0x000fe20000000000 */
[--C-:B------:R-:W-:Y:S01]  /*86f0*/  @!P0 IMAD.IADD R190, R190, 0x1, -R24.reuse ;  /* 0x00000001bebe8824 */ /* 0x100fe200078e0a18 */
[----:B------:R-:W-:Y:S01]  /*8700*/  IADD3 R3, -R3, RZ, RZ ;  /* 0x000000ff03037210 */ /* 0x000fe20007ffe1ff */
[--C-:B------:R-:W-:Y:S01]  /*8710*/  @!P5 IMAD.IADD R191, R191, 0x1, -R24.reuse ;  /* 0x00000001bfbfd824 */ /* 0x100fe200078e0a18 */
[----:B------:R-:W-:Y:S01]  /*8720*/  @!P4 IADD3 R186, -R186, RZ, RZ ;  /* 0x000000ffbabac210 */ /* 0x000fe20007ffe1ff */
[----:B------:R-:W-:Y:S01]  /*8730*/  VIADD R13, R0, 0xbd ;  /* 0x000000bd000d7836 */ /* 0x000fe20000000000 */
[----:B------:R-:W-:Y:S01]  /*8740*/  ISETP.GE.AND P4, PT, R11, RZ, PT ;  /* 0x000000ff0b00720c */ /* 0x000fe20003f86270 */
[C---:B------:R-:W-:Y:S01]  /*8750*/  IMAD R192, R24.reuse, R3, R5 ;  /* 0x0000000318c07224 */ /* 0x040fe200078e0205 */
[----:B------:R-:W-:Y:S01]  /*8760*/  ISETP.GT.U32.AND P5, PT, R24, R191, PT ;  /* 0x000000bf1800720c */ /* 0x000fe20003fa4070 */
[----:B------:R-:W-:Y:S01]  /*8770*/  @!P1 IMAD.IADD R189, R189, 0x1, -R24 ;  /* 0x00000001bdbd9824 */ /* 0x000fe200078e0a18 */
[----:B------:R-:W-:Y:S01]  /*8780*/  IADD3 R11, R0, 0xb6, RZ ;  /* 0x000000b6000b7810 */ /* 0x000fe20007ffe0ff */
[----:B------:R-:W-:Y:S01]  /*8790*/  IMAD.HI.U32 R3, R2, R193, RZ ;  /* 0x000000c102037227 */ /* 0x000fe200078e00ff */
[----:B------:R-:W-:-:S02]  /*87a0*/  ISETP.GT.U32.AND P0, PT, R24, R190, PT ;  /* 0x000000be1800720c */ /* 0x000fc40003f04070 */
[----:B------:R-:W-:Y:S01]  /*87b0*/  ISETP.GT.U32.AND P1, PT, R24, R189, PT ;  /* 0x000000bd1800720c */ /* 0x000fe20003f24070 */
[--C-:B------:R-:W-:Y:S01]  /*87c0*/  @!P6 IMAD.IADD R188, R188, 0x1, -R24.reuse ;  /* 0x00000001bcbce824 */ /* 0x100fe200078e0a18 */
[----:B------:R-:W-:Y:S01]  /*87d0*/  IADD3 R3, -R3, RZ, RZ ;  /* 0x000000ff03037210 */ /* 0x000fe20007ffe1ff */
[C---:B------:R-:W-:Y:S01]  /*87e0*/  VIADD R14, R0.reuse, 0xbe ;  /* 0x000000be000e7836 */ /* 0x040fe20000000000 */
[----:B------:R-:W-:Y:S01]  /*87f0*/  IABS R4, R11 ;  /* 0x0000000b00047213 */ /* 0x000fe20000000000 */
[----:B------:R-:W-:Y:S01]  /*8800*/  VIADD R15, R0, 0xbf ;  /* 0x000000bf000f7836 */ /* 0x000fe20000000000 */
[C---:B------:R-:W-:Y:S01]  /*8810*/  ISETP.GT.U32.AND P6, PT, R24.reuse, R188, PT ;  /* 0x000000bc1800720c */ /* 0x040fe20003fc4070 */
[----:B------:R-:W-:Y:S01]  /*8820*/  IMAD R193, R24, R3, R193 ;  /* 0x0000000318c17224 */ /* 0x000fe200078e02c1 */
[----:B------:R-:W-:Y:S01]  /*8830*/  IADD3 R3, R0, 0xb7, RZ ;  /* 0x000000b700037810 */ /* 0x000fe20007ffe0ff */
[----:B------:R-:W-:Y:S01]  /*8840*/  @!P5 IMAD.IADD R191, R191, 0x1, -R24 ;  /* 0x00000001bfbfd824 */ /* 0x000fe200078e0a18 */
[----:B------:R-:W-:Y:S01]  /*8850*/  IABS R201, R13 ;  /* 0x0000000d00c97213 */ /* 0x000fe20000000000 */
[----:B------:R-:W-:Y:S01]  /*8860*/  IMAD.MOV.U32 R5, RZ, RZ, R4 ;  /* 0x000000ffff057224 */ /* 0x000fe200078e0004 */
[----:B------:R-:W-:Y:S01]  /*8870*/  ISETP.GT.U32.AND P5, PT, R24, R193, PT ;  /* 0x000000c11800720c */ /* 0x000fe20003fa4070 */
[----:B------:R-:W-:Y:S01]  /*8880*/  @!P0 IMAD.IADD R190, R190, 0x1, -R24 ;  /* 0x00000001bebe8824 */ /* 0x000fe200078e0a18 */
[----:B------:R-:W-:Y:S01]  /*8890*/  @!P1 IADD3 R189, R189, -R24, RZ ;  /* 0x80000018bdbd9210 */ /* 0x000fe20007ffe0ff */
[----:B------:R-:W-:Y:S01]  /*88a0*/  IMAD.HI.U32 R4, R2, R5, RZ ;  /* 0x0000000502047227 */ /* 0x000fe200078e00ff */
[----:B------:R-:W-:-:S02]  /*88b0*/  ISETP.GT.U32.AND P1, PT, R24, R192, PT ;  /* 0x000000c01800720c */ /* 0x000fc40003f24070 */
[----:B------:R-:W-:Y:S01]  /*88c0*/  IABS R195, R3 ;  /* 0x0000000300c37213 */ /* 0x000fe20000000000 */
[----:B------:R-:W-:Y:S01]  /*88d0*/  @!P6 IMAD.IADD R188, R188, 0x1, -R24 ;  /* 0x00000001bcbce824 */ /* 0x000fe200078e0a18 */
[----:B------:R-:W-:Y:S01]  /*88e0*/  ISETP.GE.AND P6, PT, R12, RZ, PT ;  /* 0x000000ff0c00720c */ /* 0x000fe20003fc6270 */
[----:B------:R-:W-:Y:S01]  /*88f0*/  IMAD.MOV R4, RZ, RZ, -R4 ;  /* 0x000000ffff047224 */ /* 0x000fe200078e0a04 */
[----:B------:R-:W-:Y:S01]  /*8900*/  ISETP.GE.AND P0, PT, R11, RZ, PT ;  /* 0x000000ff0b00720c */ /* 0x000fe20003f06270 */
[----:B------:R-:W-:Y:S01]  /*8910*/  @!P4 IMAD.MOV R190, RZ, RZ, -R190 ;  /* 0x000000ffffbec224 */ /* 0x000fe200078e0abe */
[----:B------:R-:W-:Y:S01]  /*8920*/  ISETP.GE.AND P4, PT, R3, RZ, PT ;  /* 0x000000ff0300720c */ /* 0x000fe20003f86270 */
[--C-:B------:R-:W-:Y:S01]  /*8930*/  @!P5 IMAD.IADD R193, R193, 0x1, -R24.reuse ;  /* 0x00000001c1c1d824 */ /* 0x100fe200078e0a18 */
[----:B------:R-:W-:Y:S01]  /*8940*/  IADD3 R11, R0, 0xba, RZ ;  /* 0x000000ba000b7810 */ /* 0x000fe20007ffe0ff */
[----:B------:R-:W-:Y:S01]  /*8950*/  IMAD R194, R24, R4, R5 ;  /* 0x0000000418c27224 */ /* 0x000fe200078e0205 */
[----:B------:R-:W-:Y:S01]  /*8960*/  IADD3 R12, R0, 0xbc, RZ ;  /* 0x000000bc000c7810 */ /* 0x000fe20007ffe0ff */
[----:B------:R-:W-:Y:S01]  /*8970*/  @!P1 IMAD.IADD R192, R192, 0x1, -R24 ;  /* 0x00000001c0c09824 */ /* 0x000fe200078e0a18 */
[----:B------:R-:W-:Y:S01]  /*8980*/  ISETP.GT.U32.AND P5, PT, R24, R193, PT ;  /* 0x000000c11800720c */ /* 0x000fe20003fa4070 */
[----:B------:R-:W-:Y:S01]  /*8990*/  VIADD R4, R0, 0xb8 ;  /* 0x000000b800047836 */ /* 0x000fe20000000000 */
[----:B------:R-:W-:Y:S01]  /*89a0*/  IABS R203, R15 ;  /* 0x0000000f00cb7213 */ /* 0x000fe20000000000 */
[----:B------:R-:W-:Y:S01]  /*89b0*/  IMAD.HI.U32 R3, R2, R195, RZ ;  /* 0x000000c302037227 */ /* 0x000fe200078e00ff */
[----:B------:R-:W-:-:S02]  /*89c0*/  ISETP.GT.U32.AND P1, PT, R24, R192, PT ;  /* 0x000000c01800720c */ /* 0x000fc40003f24070 */
[----:B------:R-:W-:Y:S01]  /*89d0*/  IABS R5, R4 ;  /* 0x0000000400057213 */ /* 0x000fe20000000000 */
[----:B------:R-:W-:Y:S01]  /*89e0*/  IMAD.MOV R3, RZ, RZ, -R3 ;  /* 0x000000ffff037224 */ /* 0x000fe200078e0a03 */
[----:B------:R-:W-:Y:S01]  /*89f0*/  @!P6 IADD3 R191, -R191, RZ, RZ ;  /* 0x000000ffbfbfe210 */ /* 0x000fe20007ffe1ff */
[----:B------:R-:W-:Y:S01]  /*8a00*/  @!P3 IMAD.MOV R188, RZ, RZ, -R188 ;  /* 0x000000ffffbcb224 */ /* 0x000fe200078e0abc */
[----:B------:R-:W-:Y:S01]  /*8a10*/  ISETP.GE.AND P3, PT, R9, RZ, PT ;  /* 0x000000ff0900720c */ /* 0x000fe20003f66270 */
[----:B------:R-:W-:Y:S01]  /*8a20*/  IMAD R195, R24, R3, R195 ;  /* 0x0000000318c37224 */ /* 0x000fe200078e02c3 */
[----:B------:R-:W-:Y:S01]  /*8a30*/  ISETP.GE.AND P6, PT, R4, RZ, PT ;  /* 0x000000ff0400720c */ /* 0x000fe20003fc6270 */
[----:B------:R-:W-:Y:S01]  /*8a40*/  IMAD.HI.U32 R4, R2, R5, RZ ;  /* 0x0000000502047227 */ /* 0x000fe200078e00ff */
[----:B------:R-:W-:Y:S02]  /*8a50*/  @!P5 IADD3 R193, R193, -R24, RZ ;  /* 0x80000018c1c1d210 */ /* 0x000fe40007ffe0ff */
[----:B------:R-:W-:Y:S01]  /*8a60*/  ISETP.GT.U32.AND P5, PT, R24, R195, PT ;  /* 0x000000c31800720c */ /* 0x000fe20003fa4070 */
[----:B------:R-:W-:Y:S01]  /*8a70*/  IMAD.MOV R4, RZ, RZ, -R4 ;  /* 0x000000ffff047224 */ /* 0x000fe200078e0a04 */
[----:B------:R-:W-:Y:S01]  /*8a80*/  IABS R9, R11 ;  /* 0x0000000b00097213 */ /* 0x000fe20000000000 */
[----:B------:R-:W-:Y:S01]  /*8a90*/  @!P1 IMAD.IADD R192, R192, 0x1, -R24 ;  /* 0x00000001c0c09824 */ /* 0x000fe200078e0a18 */
[C---:B------:R-:W-:Y:S01]  /*8aa0*/  ISETP.GT.U32.AND P1, PT, R24.reuse, R194, PT ;  /* 0x000000c21800720c */ /* 0x040fe20003f24070 */
[----:B------:R-:W-:-:S02]  /*8ab0*/  IMAD R196, R24, R4, R5 ;  /* 0x0000000418c47224 */ /* 0x000fc400078e0205 */
[----:B------:R-:W-:Y:S01]  /*8ac0*/  @!P2 IMAD.MOV R189, RZ, RZ, -R189 ;  /* 0x000000ffffbda224 */ /* 0x000fe200078e0abd */
[----:B------:R-:W-:Y:S01]  /*8ad0*/  ISETP.GE.AND P2, PT, R10, RZ, PT ;  /* 0x000000ff0a00720c */ /* 0x000fe20003f46270 */
[----:B------:R-:W-:Y:S01]  /*8ae0*/  @!P3 IMAD.MOV R192, RZ, RZ, -R192 ;  /* 0x000000ffffc0b224 */ /* 0x000fe200078e0ac0 */
[----:B------:R-:W-:Y:S01]  /*8af0*/  ISETP.GT.U32.AND P3, PT, R24, R196, PT ;  /* 0x000000c41800720c */ /* 0x000fe20003f64070 */
[----:B------:R-:W-:Y:S02]  /*8b00*/  VIADD R10, R0, 0xb9 ;  /* 0x000000b9000a7836 */ /* 0x000fe40000000000 */
[----:B------:R-:W-:Y:S02]  /*8b10*/  @!P5 IMAD.IADD R195, R195, 0x1, -R24 ;  /* 0x00000001c3c3d824 */ /* 0x000fe400078e0a18 */
[----:B------:R-:W-:Y:S01]  /*8b20*/  IMAD.HI.U32 R4, R2, R9, RZ ;  /* 0x0000000902047227 */ /* 0x000fe200078e00ff */
[----:B------:R-:W-:Y:S02]  /*8b30*/  IABS R197, R10 ;  /* 0x0000000a00c57213 */ /* 0x000fe40000000000 */
[----:B------:R-:W-:Y:S01]  /*8b40*/  ISETP.GT.U32.AND P5, PT, R24, R195, PT ;  /* 0x000000c31800720c */ /* 0x000fe20003fa4070 */
[----:B------:R-:W-:-:S02]  /*8b50*/  IMAD.MOV R4, RZ, RZ, -R4 ;  /* 0x000000ffff047224 */ /* 0x000fc400078e0a04 */
[----:B------:R-:W-:Y:S01]  /*8b60*/  IMAD.HI.U32 R3, R2, R197, RZ ;  /* 0x000000c502037227 */ /* 0x000fe200078e00ff */
[----:B------:R-:W-:Y:S02]  /*8b70*/  @!P2 IADD3 R193, -R193, RZ, RZ ;  /* 0x000000ffc1c1a210 */ /* 0x000fe40007ffe1ff */
[----:B------:R-:W-:Y:S01]  /*8b80*/  @!P3 IADD3 R196, R196, -R24, RZ ;  /* 0x80000018c4c4b210 */ /* 0x000fe20007ffe0ff */
[----:B------:R-:W-:Y:S01]  /*8b90*/  IMAD.MOV R3, RZ, RZ, -R3 ;  /* 0x000000ffff037224 */ /* 0x000fe200078e0a03 */
[----:B------:R-:W-:Y:S01]  /*8ba0*/  ISETP.GE.AND P2, PT, R10, RZ, PT ;  /* 0x000000ff0a00720c */ /* 0x000fe20003f46270 */
[----:B------:R-:W-:Y:S01]  /*8bb0*/  VIADD R10, R0, 0xbb ;  /* 0x000000bb000a7836 */ /* 0x000fe20000000000 */
[C---:B------:R-:W-:Y:S01]  /*8bc0*/  ISETP.GT.U32.AND P3, PT, R24.reuse, R196, PT ;  /* 0x000000c41800720c */ /* 0x040fe20003f64070 */
[C---:B------:R-:W-:Y:S02]  /*8bd0*/  IMAD R197, R24.reuse, R3, R197 ;  /* 0x0000000318c57224 */ /* 0x040fe400078e02c5 */
[--C-:B------:R-:W-:Y:S01]  /*8be0*/  @!P5 IMAD.IADD R195, R195, 0x1, -R24.reuse ;  /* 0x00000001c3c3d824 */ /* 0x100fe200078e0a18 */
[----:B------:R-:W-:Y:S01]  /*8bf0*/  IABS R199, R10 ;  /* 0x0000000a00c77213 */ /* 0x000fe20000000000 */
[C---:B------:R-:W-:Y:S01]  /*8c00*/  IMAD R198, R24.reuse, R4, R9 ;  /* 0x0000000418c67224 */ /* 0x040fe200078e0209 */
[----:B------:R-:W-:Y:S01]  /*8c10*/  ISETP.GT.U32.AND P5, PT, R24, R197, PT ;  /* 0x000000c51800720c */ /* 0x000fe20003fa4070 */
[----:B------:R-:W-:Y:S01]  /*8c20*/  @!P1 IMAD.IADD R194, R194, 0x1, -R24 ;  /* 0x00000001c2c29824 */ /* 0x000fe200078e0a18 */
[----:B------:R-:W-:Y:S01]  /*8c30*/  IABS R9, R12 ;  /* 0x0000000c00097213 */ /* 0x000fe20000000000 */
[----:B------:R-:W-:-:S03]  /*8c40*/  IMAD.HI.U32 R3, R2, R199, RZ ;  /* 0x000000c702037227 */ /* 0x000fc600078e00ff */
[----:B------:R-:W-:Y:S01]  /*8c50*/  ISETP.GT.U32.AND P1, PT, R24, R194, PT ;  /* 0x000000c21800720c */ /* 0x000fe20003f24070 */
[----:B------:R-:W-:Y:S02]  /*8c60*/  IMAD.MOV R5, RZ, RZ, -R3 ;  /* 0x000000ffff057224 */ /* 0x000fe400078e0a03 */
[----:B------:R-:W-:-:S04]  /*8c70*/  IMAD.HI.U32 R3, R2, R9, RZ ;  /* 0x0000000902037227 */ /* 0x000fc800078e00ff */
[--C-:B------:R-:W-:Y:S01]  /*8c80*/  @!P3 IMAD.IADD R196, R196, 0x1, -R24.reuse ;  /* 0x00000001c4c4b824 */ /* 0x100fe200078e0a18 */
[C---:B------:R-:W-:Y:S01]  /*8c90*/  ISETP.GT.U32.AND P3, PT, R24.reuse, R198, PT ;  /* 0x000000c61800720c */ /* 0x040fe20003f64070 */
[----:B------:R-:W-:Y:S01]  /*8ca0*/  IMAD R199, R24, R5, R199 ;  /* 0x0000000518c77224 */ /* 0x000fe200078e02c7 */
[----:B------:R-:W-:Y:S01]  /*8cb0*/  IADD3 R200, -R3, RZ, RZ ;  /* 0x000000ff03c87210 */ /* 0x000fe20007ffe1ff */
[--C-:B------:R-:W-:Y:S01]  /*8cc0*/  @!P5 IMAD.IADD R197, R197, 0x1, -R24.reuse ;  /* 0x00000001c5c5d824 */ /* 0x100fe200078e0a18 */
[----:B------:R-:W-:Y:S01]  /*8cd0*/  @!P6 IADD3 R196, -R196, RZ, RZ ;  /* 0x000000ffc4c4e210 */ /* 0x000fe20007ffe1ff */
[----:B------:R-:W-:Y:S01]  /*8ce0*/  @!P1 IMAD.IADD R194, R194, 0x1, -R24 ;  /* 0x00000001c2c29824 */ /* 0x000fe200078e0a18 */
[C---:B------:R-:W-:Y:S01]  /*8cf0*/  ISETP.GT.U32.AND P5, PT, R24.reuse, R199, PT ;  /* 0x000000c71800720c */ /* 0x040fe20003fa4070 */
[----:B------:R-:W-:Y:S01]  /*8d00*/  IMAD R200, R24, R200, R9 ;  /* 0x000000c818c87224 */ /* 0x000fe200078e0209 */
[----:B------:R-:W-:Y:S01]  /*8d10*/  ISETP.GE.AND P1, PT, R11, RZ, PT ;  /* 0x000000ff0b00720c */ /* 0x000fe20003f26270 */
[----:B------:R-:W-:Y:S01]  /*8d20*/  IMAD.HI.U32 R4, R2, R201, RZ ;  /* 0x000000c902047227 */ /* 0x000fe200078e00ff */
[----:B------:R-:W-:-:S03]  /*8d30*/  IABS R11, R14 ;  /* 0x0000000e000b7213 */ /* 0x000fc60000000000 */
[----:B------:R-:W-:Y:S01]  /*8d40*/  @!P3 IMAD.IADD R198, R198, 0x1, -R24 ;  /* 0x00000001c6c6b824 */ /* 0x000fe200078e0a18 */
[----:B------:R-:W-:Y:S01]  /*8d50*/  ISETP.GT.U32.AND P3, PT, R24, R200, PT ;  /* 0x000000c81800720c */ /* 0x000fe20003f64070 */
[----:B------:R-:W-:-:S04]  /*8d60*/  IMAD.HI.U32 R5, R2, R11, RZ ;  /* 0x0000000b02057227 */ /* 0x000fc800078e00ff */
[----:B------:R-:W-:Y:S01]  /*8d70*/  @!P5 IADD3 R199, R199, -R24, RZ ;  /* 0x80000018c7c7d210 */ /* 0x000fe20007ffe0ff */
[----:B------:R-:W-:Y:S01]  /*8d80*/  IMAD.HI.U32 R3, R2, R203, RZ ;  /* 0x000000cb02037227 */ /* 0x000fe200078e00ff */
[----:B------:R-:W-:-:S03]  /*8d90*/  ISETP.GT.U32.AND P5, PT, R24, R197, PT ;  /* 0x000000c51800720c */ /* 0x000fc60003fa4070 */
[----:B------:R-:W-:Y:S01]  /*8da0*/  IMAD.MOV R4, RZ, RZ, -R4 ;  /* 0x000000ffff047224 */ /* 0x000fe200078e0a04 */
[----:B------:R-:W-:Y:S01]  /*8db0*/  IADD3 R3, -R3, RZ, RZ ;  /* 0x000000ff03037210 */ /* 0x000fe20007ffe1ff */
[----:B------:R-:W-:Y:S01]  /*8dc0*/  @!P4 IMAD.MOV R195, RZ, RZ, -R195 ;  /* 0x000000ffffc3c224 */ /* 0x000fe200078e0ac3 */
[C---:B------:R-:W-:Y:S01]  /*8dd0*/  ISETP.GT.U32.AND P4, PT, R24.reuse, R199, PT ;  /* 0x000000c71800720c */ /* 0x040fe20003f84070 */
[----:B------:R-:W-:Y:S02]  /*8de0*/  IMAD.MOV R5, RZ, RZ, -R5 ;  /* 0x000000ffff057224 */ /* 0x000fe400078e0a05 */
[----:B------:R-:W-:Y:S02]  /*8df0*/  IMAD R201, R24, R4, R201 ;  /* 0x0000000418c97224 */ /* 0x000fe400078e02c9 */
[----:B------:R-:W-:Y:S02]  /*8e00*/  @!P3 IMAD.IADD R200, R200, 0x1, -R24 ;  /* 0x00000001c8c8b824 */ /* 0x000fe400078e0a18 */
[C---:B------:R-:W-:Y:S01]  /*8e10*/  IMAD R202, R24.reuse, R5, R11 ;  /* 0x0000000518ca7224 */ /* 0x040fe200078e020b */
[----:B------:R-:W-:Y:S01]  /*8e20*/  ISETP.GT.U32.AND P6, PT, R24, R201, PT ;  /* 0x000000c91800720c */ /* 0x000fe20003fc4070 */
[----:B------:R-:W-:Y:S01]  /*8e30*/  VIADD R11, R0, 0xc1 ;  /* 0x000000c1000b7836 */ /* 0x000fe20000000000 */
[C---:B------:R-:W-:Y:S01]  /*8e40*/  ISETP.GT.U32.AND P3, PT, R24.reuse, R200, PT ;  /* 0x000000c81800720c */ /* 0x040fe20003f64070 */
[----:B------:R-:W-:Y:S01]  /*8e50*/  @!P0 IMAD.MOV R194, RZ, RZ, -R194 ;  /* 0x000000ffffc28224 */ /* 0x000fe200078e0ac2 */
[C---:B------:R-:W-:Y:S01]  /*8e60*/  ISETP.GT.U32.AND P0, PT, R24.reuse, R198, PT ;  /* 0x000000c61800720c */ /* 0x040fe20003f04070 */
[----:B------:R-:W-:Y:S01]  /*8e70*/  IMAD R203, R24, R3, R203 ;  /* 0x0000000318cb7224 */ /* 0x000fe200078e02cb */
[----:B------:R-:W-:Y:S01]  /*8e80*/  IABS R205, R11 ;  /* 0x0000000b00cd7213 */ /* 0x000fe20000000000 */
[----:B------:R-:W-:-:S02]  /*8e90*/  VIADD R9, R0, 0xc0 ;  /* 0x000000c000097836 */ /* 0x000fc40000000000 */
[----:B------:R-:W-:Y:S01]  /*8ea0*/  @!P4 IMAD.IADD R199, R199, 0x1, -R24 ;  /* 0x00000001c7c7c824 */ /* 0x000fe200078e0a18 */
[----:B------:R-:W-:Y:S01]  /*8eb0*/  ISETP.GT.U32.AND P4, PT, R24, R203, PT ;  /* 0x000000cb1800720c */ /* 0x000fe20003f84070 */
[----:B------:R-:W-:Y:S01]  /*8ec0*/  IMAD.HI.U32 R4, R2, R205, RZ ;  /* 0x000000cd02047227 */ /* 0x000fe200078e00ff */
[----:B------:R-:W-:-:S03]  /*8ed0*/  IABS R5, R9 ;  /* 0x0000000900057213 */ /* 0x000fc60000000000 */
[----:B------:R-:W-:Y:S01]  /*8ee0*/  IMAD.MOV R4, RZ, RZ, -R4 ;  /* 0x000000ffff047224 */ /* 0x000fe200078e0a04 */
[----:B------:R-:W-:Y:S01]  /*8ef0*/  @!P3 IADD3 R200, R200, -R24, RZ ;  /* 0x80000018c8c8b210 */ /* 0x000fe20007ffe0ff */
[--C-:B------:R-:W-:Y:S01]  /*8f00*/  @!P5 IMAD.IADD R197, R197, 0x1, -R24.reuse ;  /* 0x00000001c5c5d824 */ /* 0x100fe200078e0a18 */
[----:B------:R-:W-:Y:S01]  /*8f10*/  ISETP.GE.AND P3, PT, R12, RZ, PT ;  /* 0x000000ff0c00720c */ /* 0x000fe20003f66270 */
[--C-:B------:R-:W-:Y:S01]  /*8f20*/  @!P0 IMAD.IADD R198, R198, 0x1, -R24.reuse ;  /* 0x00000001c6c68824 */ /* 0x100fe200078e0a18 */
[----:B------:R-:W-:Y:S01]  /*8f30*/  ISETP.GE.AND P0, PT, R10, RZ, PT ;  /* 0x000000ff0a00720c */ /* 0x000fe20003f06270 */
[----:B------:R-:W-:Y:S01]  /*8f40*/  IMAD.HI.U32 R3, R2, R5, RZ ;  /* 0x0000000502037227 */ /* 0x000fe200078e00ff */
[----:B------:R-:W-:Y:S02]  /*8f50*/  ISETP.GT.U32.AND P5, PT, R24, R202, PT ;  /* 0x000000ca1800720c */ /* 0x000fe40003fa4070 */
[----:B------:R-:W-:Y:S01]  /*8f60*/  @!P1 IADD3 R198, -R198, RZ, RZ ;  /* 0x000000ffc6c69210 */ /* 0x000fe20007ffe1ff */
[----:B------:R-:W-:Y:S01]  /*8f70*/  @!P6 IMAD.IADD R201, R201, 0x1, -R24 ;  /* 0x00000001c9c9e824 */ /* 0x000fe200078e0a18 */
[----:B------:R-:W-:Y:S01]  /*8f80*/  ISETP.GE.AND P6, PT, R13, RZ, PT ;  /* 0x000000ff0d00720c */ /* 0x000fe20003fc6270 */
[----:B------:R-:W-:-:S02]  /*8f90*/  IMAD R205, R24, R4, R205 ;  /* 0x0000000418cd7224 */ /* 0x000fc400078e02cd */
[----:B------:R-:W-:Y:S02]  /*8fa0*/  IMAD.MOV R3, RZ, RZ, -R3 ;  /* 0x000000ffff037224 */ /* 0x000fe400078e0a03 */
[----:B------:R-:W-:Y:S02]  /*8fb0*/  VIADD R4, R0, 0xc2 ;  /* 0x000000c200047836 */ /* 0x000fe40000000000 */
[----:B------:R-:W-:Y:S01]  /*8fc0*/  @!P2 IMAD.MOV R197, RZ, RZ, -R197 ;  /* 0x000000ffffc5a224 */ /* 0x000fe200078e0ac5 */
[----:B------:R-:W-:Y:S01]  /*8fd0*/  ISETP.GT.U32.AND P2, PT, R24, R201, PT ;  /* 0x000000c91800720c */ /* 0x000fe20003f44070 */
[----:B------:R-:W-:Y:S01]  /*8fe0*/  @!P4 IMAD.IADD R203, R203, 0x1, -R24 ;  /* 0x00000001cbcbc824 */ /* 0x000fe200078e0a18 */
[----:B------:R-:W-:Y:S01]  /*8ff0*/  @!P5 IADD3 R202, R202, -R24, RZ ;  /* 0x80000018cacad210 */ /* 0x000fe20007ffe0ff */
[C---:B------:R-:W-:Y:S01]  /*9000*/  IMAD R204, R24.reuse, R3, R5 ;  /* 0x0000000318cc7224 */ /* 0x040fe200078e0205 */
[----:B------:R-:W-:Y:S01]  /*9010*/  IABS R5, R4 ;  /* 0x0000000400057213 */ /* 0x000fe20000000000 */
[----:B------:R-:W-:Y:S01]  /*9020*/  @!P0 IMAD.MOV R199, RZ, RZ, -R199 ;  /* 0x000000ffffc78224 */ /* 0x000fe200078e0ac7 */
[C---:B------:R-:W-:Y:S01]  /*9030*/  ISETP.GT.U32.AND P4, PT, R24.reuse, R203, PT ;  /* 0x000000cb1800720c */ /* 0x040fe20003f84070 */
[----:B------:R-:W-:Y:S01]  /*9040*/  @!P3 IMAD.MOV R200, RZ, RZ, -R200 ;  /* 0x000000ffffc8b224 */ /* 0x000fe200078e0ac8 */
[----:B------:R-:W-:Y:S01]  /*9050*/  ISETP.GT.U32.AND P0, PT, R24, R204, PT ;  /* 0x000000cc1800720c */ /* 0x000fe20003f04070 */
[----:B------:R-:W-:Y:S01]  /*9060*/  IMAD.HI.U32 R3, R2, R5, RZ ;  /* 0x0000000502037227 */ /* 0x000fe200078e00ff */
[----:B------:R-:W-:-:S02]  /*9070*/  ISETP.GE.AND P3, PT, R15, RZ, PT ;  /* 0x000000ff0f00720c */ /* 0x000fc40003f66270 */
[----:B------:R-:W-:Y:S01]  /*9080*/  ISETP.GT.U32.AND P1, PT, R24, R202, PT ;  /* 0x000000ca1800720c */ /* 0x000fe20003f24070 */
[C---:B------:R-:W-:Y:S01]  /*9090*/  VIADD R10, R0.reuse, 0xc3 ;  /* 0x000000c3000a7836 */ /* 0x040fe20000000000 */
[----:B------:R-:W-:Y:S01]  /*90a0*/  @!P2 IADD3 R201, R201, -R24, RZ ;  /* 0x80000018c9c9a210 */ /* 0x000fe20007ffe0ff */
[----:B------:R-:W-:Y:S01]  /*90b0*/  VIADD R12, R0, 0xc9 ;  /* 0x000000c9000c7836 */ /* 0x000fe20000000000 */
[----:B------:R-:W-:Y:S01]  /*90c0*/  ISETP.GT.U32.AND P2, PT, R24, R205, PT ;  /* 0x000000cd1800720c */ /* 0x000fe20003f44070 */
        /* <DEDUP_REMOVED lines=8> */
[----:B------:R-:W-:Y:S01]  /*9150*/  @!P3 IMAD.MOV R203, RZ, RZ, -R203 ;  /* 0x000000ffffcbb224 */ /* 0x000fe200078e0acb */
[----:B------:R-:W-:Y:S01]  /*9160*/  ISETP.GE.AND P4, PT, R11, RZ, PT ;  /* 0x000000ff0b00720c */ /* 0x000fe20003f86270 */
[--C-:B------:R-:W-:Y:S01]  /*9170*/  @!P1 IMAD.IADD R202, R202, 0x1, -R24.reuse ;  /* 0x00000001caca9824 */ /* 0x100fe200078e0a18 */
[C---:B------:R-:W-:Y:S01]  /*9180*/  ISETP.GT.U32.AND P3, PT, R24.reuse, R206, PT ;  /* 0x000000ce1800720c */ /* 0x040fe20003f64070 */
[----:B------:R-:W-:Y:S01]  /*9190*/  @!P2 IMAD.IADD R205, R205, 0x1, -R24 ;  /* 0x00000001cdcda824 */ /* 0x000fe200078e0a18 */
[----:B------:R-:W-:Y:S01]  /*91a0*/  ISETP.GT.U32.AND P2, PT, R24, R204, PT ;  /* 0x000000cc1800720c */ /* 0x000fe20003f44070 */
[----:B------:R-:W-:Y:S01]  /*91b0*/  VIADD R3, R0, 0xc4 ;  /* 0x000000c400037836 */ /* 0x000fe20000000000 */
[----:B------:R-:W-:Y:S01]  /*91c0*/  ISETP.GE.AND P1, PT, R9, RZ, PT ;  /* 0x000000ff0900720c */ /* 0x000fe20003f26270 */
[----:B------:R-:W-:Y:S01]  /*91d0*/  IMAD.HI.U32 R4, R2, R207, RZ ;  /* 0x000000cf02047227 */ /* 0x000fe200078e00ff */
[----:B------:R-:W-:-:S02]  /*91e0*/  @!P5 IADD3 R202, -R202, RZ, RZ ;  /* 0x000000ffcacad210 */ /* 0x000fc40007ffe1ff */
[----:B------:R-:W-:Y:S01]  /*91f0*/  ISETP.GT.U32.AND P5, PT, R24, R205, PT ;  /* 0x000000cd1800720c */ /* 0x000fe20003fa4070 */
[----:B------:R-:W-:Y:S01]  /*9200*/  IMAD.MOV R4, RZ, RZ, -R4 ;  /* 0x000000ffff047224 */ /* 0x000fe200078e0a04 */
[----:B------:R-:W-:Y:S01]  /*9210*/  IABS R9, R3 ;  /* 0x0000000300097213 */ /* 0x000fe20000000000 */
[----:B------:R-:W-:Y:S01]  /*9220*/  @!P6 IMAD.MOV R201, RZ, RZ, -R201 ;  /* 0x000000ffffc9e224 */ /* 0x000fe200078e0ac9 */
[----:B------:R-:W-:Y:S01]  /*9230*/  ISETP.GE.AND P6, PT, R10, RZ, PT ;  /* 0x000000ff0a00720c */ /* 0x000fe20003fc6270 */
[--C-:B------:R-:W-:Y:S01]  /*9240*/  @!P3 IMAD.IADD R206, R206, 0x1, -R24.reuse ;  /* 0x00000001ceceb824 */ /* 0x100fe200078e0a18 */
[----:B------:R-:W-:Y:S01]  /*9250*/  IADD3 R10, R0, 0xc6, RZ ;  /* 0x000000c6000a7810 */ /* 0x000fe20007ffe0ff */
[----:B------:R-:W-:Y:S01]  /*9260*/  @!P2 IMAD.IADD R204, R204, 0x1, -R24 ;  /* 0x00000001cccca824 */ /* 0x000fe200078e0a18 */
[----:B------:R-:W-:Y:S01]  /*9270*/  ISETP.GE.AND P2, PT, R3, RZ, PT ;  /* 0x000000ff0300720c */ /* 0x000fe20003f46270 */
[----:B------:R-:W-:Y:S01]  /*9280*/  IMAD.HI.U32 R3, R2, R9, RZ ;  /* 0x0000000902037227 */ /* 0x000fe200078e00ff */
[----:B------:R-:W-:-:S02]  /*9290*/  ISETP.GT.U32.AND P3, PT, R24, R206, PT ;  /* 0x000000ce1800720c */ /* 0x000fc40003f64070 */
[----:B------:R-:W-:Y:S01]  /*92a0*/  @!P1 IADD3 R204, -R204, RZ, RZ ;  /* 0x000000ffcccc9210 */ /* 0x000fe20007ffe1ff */
[----:B------:R-:W-:Y:S01]  /*92b0*/  IMAD R207, R24, R4, R207 ;  /* 0x0000000418cf7224 */ /* 0x000fe200078e02cf */
[----:B------:R-:W-:Y:S01]  /*92c0*/  IABS R11, R10 ;  /* 0x0000000a000b7213 */ /* 0x000fe20000000000 */
[C---:B------:R-:W-:Y:S01]  /*92d0*/  VIADD R4, R0.reuse, 0xc5 ;  /* 0x000000c500047836 */ /* 0x040fe20000000000 */
[----:B------:R-:W-:Y:S01]  /*92e0*/  IABS R213, R12 ;  /* 0x0000000c00d57213 */ /* 0x000fe20000000000 */
[----:B------:R-:W-:Y:S01]  /*92f0*/  IMAD.MOV R3, RZ, RZ, -R3 ;  /* 0x000000ffff037224 */ /* 0x000fe200078e0a03 */
[----:B------:R-:W-:Y:S01]  /*9300*/  IADD3 R14, R0, 0xd9, RZ ;  /* 0x000000d9000e7810 */ /* 0x000fe20007ffe0ff */
[--C-:B------:R-:W-:Y:S01]  /*9310*/  @!P5 IMAD.IADD R205, R205, 0x1, -R24.reuse ;  /* 0x00000001cdcdd824 */ /* 0x100fe200078e0a18 */
[C---:B------:R-:W-:Y:S01]  /*9320*/  ISETP.GT.U32.AND P5, PT, R24.reuse, R207, PT ;  /* 0x000000cf1800720c */ /* 0x040fe20003fa4070 */
[----:B------:R-:W-:Y:S01]  /*9330*/  IMAD R208, R24, R3, R9 ;  /* 0x0000000318d07224 */ /* 0x000fe200078e0209 */
[----:B------:R-:W-:Y:S01]  /*9340*/  IABS R209, R4 ;  /* 0x0000000400d17213 */ /* 0x000fe20000000000 */
[----:B------:R-:W-:Y:S01]  /*9350*/  @!P3 IMAD.IADD R206, R206, 0x1, -R24 ;  /* 0x00000001ceceb824 */ /* 0x000fe200078e0a18 */
[----:B------:R-:W-:Y:S01]  /*9360*/  ISETP.GE.AND P1, PT, R4, RZ, PT ;  /* 0x000000ff0400720c */ /* 0x000fe20003f26270 */
[----:B------:R-:W-:Y:S01]  /*9370*/  IMAD.HI.U32 R5, R2, R11, RZ ;  /* 0x0000000b02057227 */ /* 0x000fe200078e00ff */
[----:B------:R-:W-:-:S02]  /*9380*/  ISETP.GT.U32.AND P3, PT, R24, R208, PT ;  /* 0x000000d01800720c */ /* 0x000fc40003f64070 */
[----:B------:R-:W-:Y:S01]  /*9390*/  @!P4 IADD3 R205, -R205, RZ, RZ ;  /* 0x000000ffcdcdc210 */ /* 0x000fe20007ffe1ff */
[----:B------:R-:W-:Y:S01]  /*93a0*/  IMAD.HI.U32 R4, R2, R209, RZ ;  /* 0x000000d102047227 */ /* 0x000fe200078e00ff */
[----:B------:R-:W-:Y:S02]  /*93b0*/  ISETP.GE.AND P4, PT, R10, RZ, PT ;  /* 0x000000ff0a00720c */ /* 0x000fe40003f86270 */
[----:B------:R-:W-:Y:S01]  /*93c0*/  IADD3 R10, R0, 0xc8, RZ ;  /* 0x000000c8000a7810 */ /* 0x000fe20007ffe0ff */
[----:B------:R-:W-:Y:S01]  /*93d0*/  IMAD.MOV R4, RZ, RZ, -R4 ;  /* 0x000000ffff047224 */ /* 0x000fe200078e0a04 */
[----:B------:R-:W-:Y:S01]  /*93e0*/  IABS R229, R14 ;  /* 0x0000000e00e57213 */ /* 0x000fe20000000000 */
[----:B------:R-:W-:Y:S01]  /*93f0*/  @!P5 IMAD.IADD R207, R207, 0x1, -R24 ;  /* 0x00000001cfcfd824 */ /* 0x000fe200078e0a18 */
[----:B------:R-:W-:Y:S01]  /*9400*/  IABS R9, R10 ;  /* 0x0000000a00097213 */ /* 0x000fe20000000000 */
[----:B------:R-:W-:Y:S02]  /*9410*/  IMAD.MOV R5, RZ, RZ, -R5 ;  /* 0x000000ffff057224 */ /* 0x000fe400078e0a05 */
[C---:B------:R-:W-:Y:S01]  /*9420*/  IMAD R209, R24.reuse, R4, R209 ;  /* 0x0000000418d17224 */ /* 0x040fe200078e02d1 */
[----:B------:R-:W-:Y:S01]  /*9430*/  ISETP.GT.U32.AND P5, PT, R24, R207, PT ;  /* 0x000000cf1800720c */ /* 0x000fe20003fa4070 */
[----:B------:R-:W-:Y:S01]  /*9440*/  VIADD R4, R0, 0xc7 ;  /* 0x000000c700047836 */ /* 0x000fe20000000000 */
[----:B------:R-:W-:Y:S01]  /*9450*/  @!P3 IADD3 R208, R208, -R24, RZ ;  /* 0x80000018d0d0b210 */ /* 0x000fe20007ffe0ff */
[----:B------:R-:W-:Y:S01]  /*9460*/  IMAD R210, R24, R5, R11 ;  /* 0x0000000518d27224 */ /* 0x000fe200078e020b */
[----:B------:R-:W-:Y:S01]  /*9470*/  IABS R11, R13 ;  /* 0x0000000d000b7213 */ /* 0x000fe20000000000 */
[----:B------:R-:W-:Y:S01]  /*9480*/  @!P0 IMAD.MOV R206, RZ, RZ, -R206 ;  /* 0x000000ffffce8224 */ /* 0x000fe200078e0ace */
[----:B------:R-:W-:-:S02]  /*9490*/  IABS R211, R4 ;  /* 0x0000000400d37213 */ /* 0x000fc40000000000 */
[----:B------:R-:W-:Y:S01]  /*94a0*/  ISETP.GT.U32.AND P0, PT, R24, R210, PT ;  /* 0x000000d21800720c */ /* 0x000fe20003f04070 */
[----:B------:R-:W-:Y:S01]  /*94b0*/  IMAD.HI.U32 R5, R2, R11, RZ ;  /* 0x0000000b02057227 */ /* 0x000fe200078e00ff */
[----:B------:R-:W-:-:S03]  /*94c0*/  ISETP.GT.U32.AND P3, PT, R24, R208, PT ;  /* 0x000000d01800720c */ /* 0x000fc60003f64070 */
[----:B------:R-:W-:-:S04]  /*94d0*/  IMAD.HI.U32 R3, R2, R211, RZ ;  /* 0x000000d302037227 */ /* 0x000fc800078e00ff */
[----:B------:R-:W-:Y:S02]  /*94e0*/  IMAD.MOV R3, RZ, RZ, -R3 ;  /* 0x000000ffff037224 */ /* 0x000fe400078e0a03 */
[--C-:B------:R-:W-:Y:S01]  /*94f0*/  @!P5 IMAD.IADD R207, R207, 0x1, -R24.reuse ;  /* 0x00000001cfcfd824 */ /* 0x100fe200078e0a18 */
[C---:B------:R-:W-:Y:S01]  /*9500*/  ISETP.GT.U32.AND P5, PT, R24.reuse, R209, PT ;  /* 0x000000d11800720c */ /* 0x040fe20003fa4070 */
[----:B------:R-:W-:Y:S02]  /*9510*/  IMAD R211, R24, R3, R211 ;  /* 0x0000000318d37224 */ /* 0x000fe400078e02d3 */
[--C-:B------:R-:W-:Y:S01]  /*9520*/  @!P0 IMAD.IADD R210, R210, 0x1, -R24.reuse ;  /* 0x00000001d2d28824 */ /* 0x100fe200078e0a18 */
[----:B------:R-:W-:Y:S01]  /*9530*/  @!P6 IADD3 R207, -R207, RZ, RZ ;  /* 0x000000ffcfcfe210 */ /* 0x000fe20007ffe1ff */
[----:B------:R-:W-:Y:S01]  /*9540*/  @!P3 IMAD.IADD R208, R208, 0x1, -R24 ;  /* 0x00000001d0d0b824 */ /* 0x000fe200078e0a18 */
[----:B------:R-:W-:Y:S01]  /*9550*/  ISETP.GT.U32.AND P3, PT, R24, R211, PT ;  /* 0x000000d31800720c */ /* 0x000fe20003f64070 */
[----:B------:R-:W-:Y:S01]  /*9560*/  IMAD.HI.U32 R3, R2, R9, RZ ;  /* 0x0000000902037227 */ /* 0x000fe200078e00ff */
[----:B------:R-:W-:-:S02]  /*9570*/  ISETP.GE.AND P6, PT, R4, RZ, PT ;  /* 0x000000ff0400720c */ /* 0x000fc40003fc6270 */
[----:B------:R-:W-:Y:S01]  /*9580*/  ISETP.GT.U32.AND P0, PT, R24, R210, PT ;  /* 0x000000d21800720c */ /* 0x000fe20003f04070 */
[----:B------:R-:W-:-:S04]  /*9590*/  IMAD.HI.U32 R4, R2, R213, RZ ;  /* 0x000000d502047227 */ /* 0x000fc800078e00ff */
[----:B------:R-:W-:Y:S01]  /*95a0*/  @!P5 IMAD.IADD R209, R209, 0x1, -R24 ;  /* 0x00000001d1d1d824 */ /* 0x000fe200078e0a18 */
[----:B------:R-:W-:Y:S01]  /*95b0*/  IADD3 R4, -R4, RZ, RZ ;  /* 0x000000ff04047210 */ /* 0x000fe20007ffe1ff */
[----:B------:R-:W-:Y:S02]  /*95c0*/  @!P2 IMAD.MOV R208, RZ, RZ, -R208 ;  /* 0x000000ffffd0a224 */ /* 0x000fe400078e0ad0 */
[----:B------:R-:W-:Y:S01]  /*95d0*/  @!P3 IADD3 R211, R211, -R24, RZ ;  /* 0x80000018d3d3b210 */ /* 0x000fe20007ffe0ff */
[----:B------:R-:W-:Y:S01]  /*95e0*/  IMAD.MOV R3, RZ, RZ, -R3 ;  /* 0x000000ffff037224 */ /* 0x000fe200078e0a03 */
[C---:B------:R-:W-:Y:S01]  /*95f0*/  ISETP.GT.U32.AND P5, PT, R24.reuse, R209, PT ;  /* 0x000000d11800720c */ /* 0x040fe20003fa4070 */
[C---:B------:R-:W-:Y:S01]  /*9600*/  IMAD R213, R24.reuse, R4, R213 ;  /* 0x0000000418d57224 */ /* 0x040fe200078e02d5 */
[----:B------:R-:W-:Y:S01]  /*9610*/  ISETP.GT.U32.AND P2, PT, R24, R211, PT ;  /* 0x000000d31800720c */ /* 0x000fe20003f44070 */
[----:B------:R-:W-:Y:S02]  /*9620*/  VIADD R4, R0, 0xcb ;  /* 0x000000cb00047836 */ /* 0x000fe40000000000 */
[----:B------:R-:W-:Y:S01]  /*9630*/  @!P0 IMAD.IADD R210, R210, 0x1, -R24 ;  /* 0x00000001d2d28824 */ /* 0x000fe200078e0a18 */
[C---:B------:R-:W-:Y:S01]  /*9640*/  ISETP.GT.U32.AND P0, PT, R24.reuse, R213, PT ;  /* 0x000000d51800720c */ /* 0x040fe20003f04070 */
[----:B------:R-:W-:Y:S01]  /*9650*/  IMAD R212, R24, R3, R9 ;  /* 0x0000000318d47224 */ /* 0x000fe200078e0209 */
[----:B------:R-:W-:Y:S01]  /*9660*/  IABS R215, R4 ;  /* 0x0000000400d77213 */ /* 0x000fe20000000000 */
[----:B------:R-:W-:-:S02]  /*9670*/  IMAD.MOV R5, RZ, RZ, -R5 ;  /* 0x000000ffff057224 */ /* 0x000fc400078e0a05 */
[----:B------:R-:W-:Y:S01]  /*9680*/  @!P4 IMAD.MOV R210, RZ, RZ, -R210 ;  /* 0x000000ffffd2c224 */ /* 0x000fe200078e0ad2 */
[----:B------:R-:W-:Y:S01]  /*9690*/  ISETP.GT.U32.AND P3, PT, R24, R212, PT ;  /* 0x000000d41800720c */ /* 0x000fe20003f64070 */
[----:B------:R-:W-:Y:S01]  /*96a0*/  @!P5 IMAD.IADD R209, R209, 0x1, -R24 ;  /* 0x00000001d1d1d824 */ /* 0x000fe200078e0a18 */
[----:B------:R-:W-:Y:S01]  /*96b0*/  ISETP.GE.AND P5, PT, R10, RZ, PT ;  /* 0x000000ff0a00720c */ /* 0x000fe20003fa6270 */
[----:B------:R-:W-:Y:S01]  /*96c0*/  IMAD.HI.U32 R3, R2, R215, RZ ;  /* 0x000000d702037227 */ /* 0x000fe200078e00ff */
[----:B------:R-:W-:-:S03]  /*96d0*/  IADD3 R10, R0, 0xcc, RZ ;  /* 0x000000cc000a7810 */ /* 0x000fc60007ffe0ff */
[C---:B------:R-:W-:Y:S01]  /*96e0*/  IMAD R214, R24.reuse, R5, R11 ;  /* 0x0000000518d67224 */ /* 0x040fe200078e020b */
[----:B------:R-:W-:Y:S01]  /*96f0*/  IADD3 R3, -R3, RZ, RZ ;  /* 0x000000ff03037210 */ /* 0x000fe20007ffe1ff */
[--C-:B------:R-:W-:Y:S01]  /*9700*/  @!P2 IMAD.IADD R211, R211, 0x1, -R24.reuse ;  /* 0x00000001d3d3a824 */ /* 0x100fe200078e0a18 */
[----:B------:R-:W-:Y:S01]  /*9710*/  IABS R5, R10 ;  /* 0x0000000a00057213 */ /* 0x000fe20000000000 */
[----:B------:R-:W-:Y:S01]  /*9720*/  @!P0 IMAD.IADD R213, R213, 0x1, -R24 ;  /* 0x00000001d5d58824 */ /* 0x000fe200078e0a18 */
[----:B------:R-:W-:Y:S01]  /*9730*/  ISETP.GT.U32.AND P4, PT, R24, R214, PT ;  /* 0x000000d61800720c */ /* 0x000fe20003f84070 */
[----:B------:R-:W-:Y:S01]  /*9740*/  @!P6 IMAD.MOV R211, RZ, RZ, -R211 ;  /* 0x000000ffffd3e224 */ /* 0x000fe200078e0ad3 */
[----:B------:R-:W-:Y:S01]  /*9750*/  IADD3 R11, R0, 0xcd, RZ ;  /* 0x000000cd000b7810 */ /* 0x000fe20007ffe0ff */
[C---:B------:R-:W-:Y:S01]  /*9760*/  IMAD R215, R24.reuse, R3, R215 ;  /* 0x0000000318d77224 */ /* 0x040fe200078e02d7 */
[----:B------:R-:W-:Y:S01]  /*9770*/  ISETP.GT.U32.AND P6, PT, R24, R213, PT ;  /* 0x000000d51800720c */ /* 0x000fe20003fc4070 */
[----:B------:R-:W-:Y:S01]  /*9780*/  IMAD.HI.U32 R3, R2, R5, RZ ;  /* 0x0000000502037227 */ /* 0x000fe200078e00ff */
[----:B------:R-:W-:-:S02]  /*9790*/  IABS R217, R11 ;  /* 0x0000000b00d97213 */ /* 0x000fc40000000000 */
[----:B------:R-:W-:Y:S01]  /*97a0*/  ISETP.GE.AND P2, PT, R13, RZ, PT ;  /* 0x000000ff0d00720c */ /* 0x000fe20003f46270 */
[----:B------:R-:W-:Y:S02]  /*97b0*/  IMAD.MOV R3, RZ, RZ, -R3 ;  /* 0x000000ffff037224 */ /* 0x000fe400078e0a03 */
[--C-:B------:R-:W-:Y:S01]  /*97c0*/  @!P3 IMAD.IADD R212, R212, 0x1, -R24.reuse ;  /* 0x00000001d4d4b824 */ /* 0x100fe200078e0a18 */
[----:B------:R-:W-:Y:S01]  /*97d0*/  ISETP.GE.AND P3, PT, R4, RZ, PT ;  /* 0x000000ff0400720c */ /* 0x000fe20003f66270 */
[----:B------:R-:W-:Y:S02]  /*97e0*/  IMAD R216, R24, R3, R5 ;  /* 0x0000000318d87224 */ /* 0x000fe400078e0205 */
[----:B------:R-:W-:Y:S01]  /*97f0*/  @!P1 IMAD.MOV R209, RZ, RZ, -R209 ;  /* 0x000000ffffd19224 */ /* 0x000fe200078e0ad1 */
[----:B------:R-:W-:Y:S01]  /*9800*/  ISETP.GE.AND P1, PT, R12, RZ, PT ;  /* 0x000000ff0c00720c */ /* 0x000fe20003f26270 */
[----:B------:R-:W-:Y:S01]  /*9810*/  @!P4 IMAD.IADD R214, R214, 0x1, -R24 ;  /* 0x00000001d6d6c824 */ /* 0x000fe200078e0a18 */
[----:B------:R-:W-:Y:S01]  /*9820*/  ISETP.GT.U32.AND P0, PT, R24, R212, PT ;  /* 0x000000d41800720c */ /* 0x000fe20003f04070 */
[----:B------:R-:W-:-:S02]  /*9830*/  VIADD R12, R0, 0xce ;  /* 0x000000ce000c7836 */ /* 0x000fc40000000000 */
[----:B------:R-:W-:Y:S01]  /*9840*/  @!P6 IMAD.IADD R213, R213, 0x1, -R24 ;  /* 0x00000001d5d5e824 */ /* 0x000fe200078e0a18 */
[----:B------:R-:W-:Y:S01]  /*9850*/  ISETP.GT.U32.AND P6, PT, R24, R216, PT ;  /* 0x000000d81800720c */ /* 0x000fe20003fc4070 */
[----:B------:R-:W-:Y:S01]  /*9860*/  IMAD.HI.U32 R3, R2, R217, RZ ;  /* 0x000000d902037227 */ /* 0x000fe200078e00ff */
[----:B------:R-:W-:Y:S02]  /*9870*/  ISETP.GT.U32.AND P4, PT, R24, R214, PT ;  /* 0x000000d61800720c */ /* 0x000fe40003f84070 */
[----:B------:R-:W-:Y:S01]  /*9880*/  IABS R9, R12 ;  /* 0x0000000c00097213 */ /* 0x000fe20000000000 */
[----:B------:R-:W-:Y:S01]  /*9890*/  VIADD R13, R0, 0xcf ;  /* 0x000000cf000d7836 */ /* 0x000fe20000000000 */
[----:B------:R-:W-:Y:S01]  /*98a0*/  IADD3 R3, -R3, RZ, RZ ;  /* 0x000000ff03037210 */ /* 0x000fe20007ffe1ff */
[----:B------:R-:W-:Y:S02]  /*98b0*/  @!P1 IMAD.MOV R213, RZ, RZ, -R213 ;  /* 0x000000ffffd59224 */ /* 0x000fe400078e0ad5 */
[----:B------:R-:W-:Y:S01]  /*98c0*/  IMAD.HI.U32 R4, R2, R9, RZ ;  /* 0x0000000902047227 */ /* 0x000fe200078e00ff */
[----:B------:R-:W-:-:S02]  /*98d0*/  IABS R219, R13 ;  /* 0x0000000d00db7213 */ /* 0x000fc40000000000 */
[----:B------:R-:W-:Y:S01]  /*98e0*/  @!P0 IADD3 R212, R212, -R24, RZ ;  /* 0x80000018d4d48210 */ /* 0x000fe20007ffe0ff */
[----:B------:R-:W-:Y:S01]  /*98f0*/  IMAD.MOV R4, RZ, RZ, -R4 ;  /* 0x000000ffff047224 */ /* 0x000fe200078e0a04 */
[C---:B------:R-:W-:Y:S01]  /*9900*/  ISETP.GT.U32.AND P0, PT, R24.reuse, R215, PT ;  /* 0x000000d71800720c */ /* 0x040fe20003f04070 */
[----:B------:R-:W-:Y:S02]  /*9910*/  IMAD R217, R24, R3, R217 ;  /* 0x0000000318d97224 */ /* 0x000fe400078e02d9 */
[--C-:B------:R-:W-:Y:S02]  /*9920*/  @!P6 IMAD.IADD R216, R216, 0x1, -R24.reuse ;  /* 0x00000001d8d8e824 */ /* 0x100fe400078e0a18 */
[----:B------:R-:W-:Y:S01]  /*9930*/  @!P4 IMAD.IADD R214, R214, 0x1, -R24 ;  /* 0x00000001d6d6c824 */ /* 0x000fe200078e0a18 */
[C---:B------:R-:W-:Y:S01]  /*9940*/  ISETP.GT.U32.AND P1, PT, R24.reuse, R217, PT ;  /* 0x000000d91800720c */ /* 0x040fe20003f24070 */
[C---:B------:R-:W-:Y:S01]  /*9950*/  IMAD R218, R24.reuse, R4, R9 ;  /* 0x0000000418da7224 */ /* 0x040fe200078e0209 */
[----:B------:R-:W-:Y:S01]  /*9960*/  ISETP.GT.U32.AND P6, PT, R24, R216, PT ;  /* 0x000000d81800720c */ /* 0x000fe20003fc4070 */
[----:B------:R-:W-:Y:S01]  /*9970*/  IMAD.HI.U32 R5, R2, R219, RZ ;  /* 0x000000db02057227 */ /* 0x000fe200078e00ff */
[----:B------:R-:W-:-:S02]  /*9980*/  ISETP.GE.AND P4, PT, R10, RZ, PT ;  /* 0x000000ff0a00720c */ /* 0x000fc40003f86270 */
[----:B------:R-:W-:Y:S01]  /*9990*/  IADD3 R10, R0, 0xd2, RZ ;  /* 0x000000d2000a7810 */ /* 0x000fe20007ffe0ff */
[----:B------:R-:W-:Y:S01]  /*99a0*/  @!P2 IMAD.MOV R214, RZ, RZ, -R214 ;  /* 0x000000ffffd6a224 */ /* 0x000fe200078e0ad6 */
[----:B------:R-:W-:Y:S01]  /*99b0*/  ISETP.GT.U32.AND P2, PT, R24, R218, PT ;  /* 0x000000da1800720c */ /* 0x000fe20003f44070 */
[----:B------:R-:W-:Y:S01]  /*99c0*/  VIADD R4, R0, 0xd0 ;  /* 0x000000d000047836 */ /* 0x000fe20000000000 */
[----:B------:R-:W-:Y:S01]  /*99d0*/  IADD3 R5, -R5, RZ, RZ ;  /* 0x000000ff05057210 */ /* 0x000fe20007ffe1ff */
[--C-:B------:R-:W-:Y:S01]  /*99e0*/  @!P0 IMAD.IADD R215, R215, 0x1, -R24.reuse ;  /* 0x00000001d7d78824 */ /* 0x100fe200078e0a18 */
[----:B------:R-:W-:Y:S01]  /*99f0*/  ISETP.GE.AND P0, PT, R11, RZ, PT ;  /* 0x000000ff0b00720c */ /* 0x000fe20003f06270 */
[----:B------:R-:W-:Y:S01]  /*9a00*/  @!P1 IMAD.IADD R217, R217, 0x1, -R24 ;  /* 0x00000001d9d99824 */ /* 0x000fe200078e0a18 */
[----:B------:R-:W-:Y:S01]  /*9a10*/  ISETP.GE.AND P1, PT, R13, RZ, PT ;  /* 0x000000ff0d00720c */ /* 0x000fe20003f26270 */
[C---:B------:R-:W-:Y:S01]  /*9a20*/  IMAD R219, R24.reuse, R5, R219 ;  /* 0x0000000518db7224 */ /* 0x040fe200078e02db */
[----:B------:R-:W-:Y:S01]  /*9a30*/  IABS R5, R4 ;  /* 0x0000000400057213 */ /* 0x000fe20000000000 */
[----:B------:R-:W-:Y:S01]  /*9a40*/  @!P5 IMAD.MOV R212, RZ, RZ, -R212 ;  /* 0x000000ffffd4d224 */ /* 0x000fe200078e0ad4 */
[----:B------:R-:W-:Y:S01]  /*9a50*/  ISETP.GT.U32.AND P5, PT, R24, R215, PT ;  /* 0x000000d71800720c */ /* 0x000fe20003fa4070 */
[--C-:B------:R-:W-:Y:S01]  /*9a60*/  @!P6 IMAD.IADD R216, R216, 0x1, -R24.reuse ;  /* 0x00000001d8d8e824 */ /* 0x100fe200078e0a18 */
[----:B------:R-:W-:Y:S01]  /*9a70*/  ISETP.GT.U32.AND P6, PT, R24, R219, PT ;  /* 0x000000db1800720c */ /* 0x000fe20003fc4070 */
[----:B------:R-:W-:Y:S01]  /*9a80*/  @!P2 IMAD.IADD R218, R218, 0x1, -R24 ;  /* 0x00000001dadaa824 */ /* 0x000fe200078e0a18 */
[----:B------:R-:W-:Y:S01]  /*9a90*/  ISETP.GT.U32.AND P2, PT, R24, R217, PT ;  /* 0x000000d91800720c */ /* 0x000fe20003f44070 */
[----:B------:R-:W-:Y:S01]  /*9aa0*/  IMAD.HI.U32 R3, R2, R5, RZ ;  /* 0x0000000502037227 */ /* 0x000fe200078e00ff */
[----:B------:R-:W-:-:S03]  /*9ab0*/  @!P4 IADD3 R216, -R216, RZ, RZ ;  /* 0x000000ffd8d8c210 */ /* 0x000fc60007ffe1ff */
[C---:B------:R-:W-:Y:S02]  /*9ac0*/  VIADD R9, R0.reuse, 0xd1 ;  /* 0x000000d100097836 */ /* 0x040fe40000000000 */
[----:B------:R-:W-:Y:S02]  /*9ad0*/  IMAD.MOV R220, RZ, RZ, -R3 ;  /* 0x000000ffffdc7224 */ /* 0x000fe400078e0a03 */
[----:B------:R-:W-:Y:S01]  /*9ae0*/  @!P5 IADD3 R215, R215, -R24, RZ ;  /* 0x80000018d7d7d210 */ /* 0x000fe20007ffe0ff */
[----:B------:R-:W-:Y:S01]  /*9af0*/  VIADD R11, R0, 0xd3 ;  /* 0x000000d3000b7836 */ /* 0x000fe20000000000 */
[----:B------:R-:W-:Y:S01]  /*9b00*/  IABS R221, R9 ;  /* 0x0000000900dd7213 */ /* 0x000fe20000000000 */
[C---:B------:R-:W-:Y:S01]  /*9b10*/  IMAD R220, R24.reuse, R220, R5 ;  /* 0x000000dc18dc7224 */ /* 0x040fe200078e0205 */
[----:B------:R-:W-:Y:S01]  /*9b20*/  @!P3 IADD3 R215, -R215, RZ, RZ ;  /* 0x000000ffd7d7b210 */ /* 0x000fe20007ffe1ff */
[----:B------:R-:W-:Y:S01]  /*9b30*/  @!P6 IMAD.IADD R219, R219, 0x1, -R24 ;  /* 0x00000001dbdbe824 */ /* 0x000fe200078e0a18 */
[----:B------:R-:W-:Y:S01]  /*9b40*/  ISETP.GT.U32.AND P6, PT, R24, R218, PT ;  /* 0x000000da1800720c */ /* 0x000fe20003fc4070 */
[----:B------:R-:W-:Y:S01]  /*9b50*/  IMAD.HI.U32 R3, R2, R221, RZ ;  /* 0x000000dd02037227 */ /* 0x000fe200078e00ff */
[----:B------:R-:W-:-:S02]  /*9b60*/  IABS R5, R10 ;  /* 0x0000000a00057213 */ /* 0x000fc40000000000 */
[C---:B------:R-:W-:Y:S01]  /*9b70*/  ISETP.GT.U32.AND P3, PT, R24.reuse, R219, PT ;  /* 0x000000db1800720c */ /* 0x040fe20003f64070 */
[--C-:B------:R-:W-:Y:S01]  /*9b80*/  @!P2 IMAD.IADD R217, R217, 0x1, -R24.reuse ;  /* 0x00000001d9d9a824 */ /* 0x100fe200078e0a18 */
[----:B------:R-:W-:Y:S01]  /*9b90*/  ISETP.GT.U32.AND P2, PT, R24, R220, PT ;  /* 0x000000dc1800720c */ /* 0x000fe20003f44070 */
[----:B------:R-:W-:Y:S01]  /*9ba0*/  IMAD.MOV R3, RZ, RZ, -R3 ;  /* 0x000000ffff037224 */ /* 0x000fe200078e0a03 */
[----:B------:R-:W-:Y:S01]  /*9bb0*/  ISETP.GE.AND P5, PT, R12, RZ, PT ;  /* 0x000000ff0c00720c */ /* 0x000fe20003fa6270 */
[----:B------:R-:W-:Y:S01]  /*9bc0*/  @!P0 IMAD.MOV R217, RZ, RZ, -R217 ;  /* 0x000000ffffd98224 */ /* 0x000fe200078e0ad9 */
[----:B------:R-:W-:Y:S01]  /*9bd0*/  IADD3 R12, R0, 0xd4, RZ ;  /* 0x000000d4000c7810 */ /* 0x000fe20007ffe0ff */
[----:B------:R-:W-:Y:S01]  /*9be0*/  IMAD R221, R24, R3, R221 ;  /* 0x0000000318dd7224 */ /* 0x000fe200078e02dd */
[----:B------:R-:W-:Y:S01]  /*9bf0*/  IABS R223, R11 ;  /* 0x0000000b00df7213 */ /* 0x000fe20000000000 */
[----:B------:R-:W-:Y:S02]  /*9c00*/  @!P6 IMAD.IADD R218, R218, 0x1, -R24 ;  /* 0x00000001dadae824 */ /* 0x000fe400078e0a18 */
[----:B------:R-:W-:Y:S01]  /*9c10*/  IMAD.HI.U32 R3, R2, R5, RZ ;  /* 0x0000000502037227 */ /* 0x000fe200078e00ff */
[----:B------:R-:W-:-:S03]  /*9c20*/  ISETP.GT.U32.AND P6, PT, R24, R221, PT ;  /* 0x000000dd1800720c */ /* 0x000fc60003fc4070 */
[----:B------:R-:W-:Y:S01]  /*9c30*/  @!P2 IADD3 R220, R220, -R24, RZ ;  /* 0x80000018dcdca210 */ /* 0x000fe20007ffe0ff */
[----:B------:R-:W-:Y:S01]  /*9c40*/  @!P3 IMAD.IADD R219, R219, 0x1, -R24 ;  /* 0x00000001dbdbb824 */ /* 0x000fe200078e0a18 */
[----:B------:R-:W-:Y:S01]  /*9c50*/  ISETP.GE.AND P3, PT, R4, RZ, PT ;  /* 0x000000ff0400720c */ /* 0x000fe20003f66270 */
[----:B------:R-:W-:Y:S01]  /*9c60*/  IMAD.MOV R222, RZ, RZ, -R3 ;  /* 0x000000ffffde7224 */ /* 0x000fe200078e0a03 */
[----:B------:R-:W-:Y:S01]  /*9c70*/  IABS R4, R12 ;  /* 0x0000000c00047213 */ /* 0x000fe20000000000 */
[----:B------:R-:W-:Y:S01]  /*9c80*/  IMAD.HI.U32 R3, R2, R223, RZ ;  /* 0x000000df02037227 */ /* 0x000fe200078e00ff */
[C---:B------:R-:W-:Y:S02]  /*9c90*/  ISETP.GT.U32.AND P4, PT, R24.reuse, R220, PT ;  /* 0x000000dc1800720c */ /* 0x040fe40003f84070 */
[----:B------:R-:W-:Y:S01]  /*9ca0*/  ISETP.GE.AND P2, PT, R9, RZ, PT ;  /* 0x000000ff0900720c */ /* 0x000fe20003f46270 */
[----:B------:R-:W-:Y:S02]  /*9cb0*/  IMAD R222, R24, R222, R5 ;  /* 0x000000de18de7224 */ /* 0x000fe400078e0205 */
[----:B------:R-:W-:-:S02]  /*9cc0*/  IMAD.MOV.U32 R5, RZ, RZ, R4 ;  /* 0x000000ffff057224 */ /* 0x000fc400078e0004 */
[----:B------:R-:W-:Y:S02]  /*9cd0*/  IMAD.MOV R4, RZ, RZ, -R3 ;  /* 0x000000ffff047224 */ /* 0x000fe400078e0a03 */
[--C-:B------:R-:W-:Y:S01]  /*9ce0*/  @!P6 IMAD.IADD R221, R221, 0x1, -R24.reuse ;  /* 0x00000001dddde824 */ /* 0x100fe200078e0a18 */
[C---:B------:R-:W-:Y:S01]  /*9cf0*/  ISETP.GT.U32.AND P6, PT, R24.reuse, R222, PT ;  /* 0x000000de1800720c */ /* 0x040fe20003fc4070 */
[----:B------:R-:W-:Y:S01]  /*9d00*/  IMAD R223, R24, R4, R223 ;  /* 0x0000000418df7224 */ /* 0x000fe200078e02df */
[----:B------:R-:W-:Y:S01]  /*9d10*/  IADD3 R4, R0, 0xd5, RZ ;  /* 0x000000d500047810 */ /* 0x000fe20007ffe0ff */
[----:B------:R-:W-:Y:S01]  /*9d20*/  @!P4 IMAD.IADD R220, R220, 0x1, -R24 ;  /* 0x00000001dcdcc824 */ /* 0x000fe200078e0a18 */
[----:B------:R-:W-:Y:S01]  /*9d30*/  ISETP.GT.U32.AND P0, PT, R24, R221, PT ;  /* 0x000000dd1800720c */ /* 0x000fe20003f04070 */
[----:B------:R-:W-:Y:S01]  /*9d40*/  IMAD.HI.U32 R3, R2, R5, RZ ;  /* 0x0000000502037227 */ /* 0x000fe200078e00ff */
[----:B------:R-:W-:Y:S02]  /*9d50*/  ISETP.GT.U32.AND P4, PT, R24, R223, PT ;  /* 0x000000df1800720c */ /* 0x000fe40003f84070 */
[----:B------:R-:W-:Y:S01]  /*9d60*/  IABS R225, R4 ;  /* 0x0000000400e17213 */ /* 0x000fe20000000000 */
[----:B------:R-:W-:-:S02]  /*9d70*/  IMAD.MOV R3, RZ, RZ, -R3 ;  /* 0x000000ffff037224 */ /* 0x000fc400078e0a03 */
[----:B------:R-:W-:Y:S01]  /*9d80*/  @!P5 IMAD.MOV R218, RZ, RZ, -R218 ;  /* 0x000000ffffdad224 */ /* 0x000fe200078e0ada */
[----:B------:R-:W-:Y:S01]  /*9d90*/  ISETP.GE.AND P5, PT, R10, RZ, PT ;  /* 0x000000ff0a00720c */ /* 0x000fe20003fa6270 */
[----:B------:R-:W-:Y:S01]  /*9da0*/  IMAD R224, R24, R3, R5 ;  /* 0x0000000318e07224 */ /* 0x000fe200078e0205 */
[-C--:B------:R-:W-:Y:S01]  /*9db0*/  @!P6 IADD3 R222, R222, -R24.reuse, RZ ;  /* 0x80000018dedee210 */ /* 0x080fe20007ffe0ff */
[----:B------:R-:W-:Y:S01]  /*9dc0*/  @!P1 IMAD.MOV R219, RZ, RZ, -R219 ;  /* 0x000000ffffdb9224 */ /* 0x000fe200078e0adb */
[----:B------:R-:W-:Y:S01]  /*9dd0*/  ISETP.GE.AND P1, PT, R11, RZ, PT ;  /* 0x000000ff0b00720c */ /* 0x000fe20003f26270 */
[----:B------:R-:W-:Y:S01]  /*9de0*/  @!P0 IMAD.IADD R221, R221, 0x1, -R24 ;  /* 0x00000001dddd8824 */ /* 0x000fe200078e0a18 */
[----:B------:R-:W-:Y:S01]  /*9df0*/  ISETP.GE.AND P6, PT, R4, RZ, PT ;  /* 0x000000ff0400720c */ /* 0x000fe20003fc6270 */
[----:B------:R-:W-:Y:S01]  /*9e00*/  VIADD R11, R0, 0xd7 ;  /* 0x000000d7000b7836 */ /* 0x000fe20000000000 */
[----:B------:R-:W-:Y:S01]  /*9e10*/  @!P4 IADD3 R223, R223, -R24, RZ ;  /* 0x80000018dfdfc210 */ /* 0x000fe20007ffe0ff */
[----:B------:R-:W-:Y:S01]  /*9e20*/  @!P2 IMAD.MOV R221, RZ, RZ, -R221 ;  /* 0x000000ffffdda224 */ /* 0x000fe200078e0add */
[----:B------:R-:W-:Y:S01]  /*9e30*/  ISETP.GT.U32.AND P4, PT, R24, R222, PT ;  /* 0x000000de1800720c */ /* 0x000fe20003f84070 */
[----:B------:R-:W-:Y:S01]  /*9e40*/  VIADD R10, R0, 0xd6 ;  /* 0x000000d6000a7836 */ /* 0x000fe20000000000 */
[----:B------:R-:W-:Y:S01]  /*9e50*/  ISETP.GT.U32.AND P2, PT, R24, R224, PT ;  /* 0x000000e01800720c */ /* 0x000fe20003f44070 */
[----:B------:R-:W-:Y:S01]  /*9e60*/  IMAD.HI.U32 R3, R2, R225, RZ ;  /* 0x000000e102037227 */ /* 0x000fe200078e00ff */
[----:B------:R-:W-:-:S02]  /*9e70*/  IABS R227, R11 ;  /* 0x0000000b00e37213 */ /* 0x000fc40000000000 */
[----:B------:R-:W-:Y:S01]  /*9e80*/  IABS R5, R10 ;  /* 0x0000000a00057213 */ /* 0x000fe20000000000 */
[----:B------:R-:W-:Y:S01]  /*9e90*/  @!P3 IMAD.MOV R220, RZ, RZ, -R220 ;  /* 0x000000ffffdcb224 */ /* 0x000fe200078e0adc */
[----:B------:R-:W-:Y:S01]  /*9ea0*/  ISETP.GT.U32.AND P3, PT, R24, R223, PT ;  /* 0x000000df1800720c */ /* 0x000fe20003f64070 */
[----:B------:R-:W-:Y:S01]  /*9eb0*/  IMAD.MOV R3, RZ, RZ, -R3 ;  /* 0x000000ffff037224 */ /* 0x000fe200078e0a03 */
[----:B------:R-:W-:Y:S01]  /*9ec0*/  ISETP.GE.AND P0, PT, R12, RZ, PT ;  /* 0x000000ff0c00720c */ /* 0x000fe20003f06270 */
[----:B------:R-:W-:Y:S02]  /*9ed0*/  IMAD.HI.U32 R4, R2, R227, RZ ;  /* 0x000000e302047227 */ /* 0x000fe400078e00ff */
[-C--:B------:R-:W-:Y:S02]  /*9ee0*/  @!P4 IADD3 R222, R222, -R24.reuse, RZ ;  /* 0x80000018dedec210 */ /* 0x080fe40007ffe0ff */
[----:B------:R-:W-:Y:S01]  /*9ef0*/  @!P2 IADD3 R224, R224, -R24, RZ ;  /* 0x80000018e0e0a210 */ /* 0x000fe20007ffe0ff */
[C---:B------:R-:W-:Y:S01]  /*9f00*/  IMAD R225, R24.reuse, R3, R225 ;  /* 0x0000000318e17224 */ /* 0x040fe200078e02e1 */
[----:B------:R-:W-:Y:S01]  /*9f10*/  ISETP.GE.AND P2, PT, R11, RZ, PT ;  /* 0x000000ff0b00720c */ /* 0x000fe20003f46270 */
[----:B------:R-:W-:Y:S01]  /*9f20*/  @!P5 IMAD.MOV R222, RZ, RZ, -R222 ;  /* 0x000000ffffded224 */ /* 0x000fe200078e0ade */
[----:B------:R-:W-:Y:S01]  /*9f30*/  ISETP.GT.U32.AND P5, PT, R24, R224, PT ;  /* 0x000000e01800720c */ /* 0x000fe20003fa4070 */
[----:B------:R-:W-:Y:S01]  /*9f40*/  IMAD.HI.U32 R3, R2, R5, RZ ;  /* 0x0000000502037227 */ /* 0x000fe200078e00ff */
[----:B------:R-:W-:-:S03]  /*9f50*/  ISETP.GT.U32.AND P4, PT, R24, R225, PT ;  /* 0x000000e11800720c */ /* 0x000fc60003f84070 */
[----:B------:R-:W-:Y:S02]  /*9f60*/  IMAD.MOV R4, RZ, RZ, -R4 ;  /* 0x000000ffff047224 */ /* 0x000fe400078e0a04 */
[----:B------:R-:W-:Y:S02]  /*9f70*/  IMAD.MOV R226, RZ, RZ, -R3 ;  /* 0x000000ffffe27224 */ /* 0x000fe400078e0a03 */
[----:B------:R-:W-:Y:S02]  /*9f80*/  IMAD R227, R24, R4, R227 ;  /* 0x0000000418e37224 */ /* 0x000fe400078e02e3 */
[--C-:B------:R-:W-:Y:S01]  /*9f90*/  @!P3 IMAD.IADD R223, R223, 0x1, -R24.reuse ;  /* 0x00000001dfdfb824 */ /* 0x100fe200078e0a18 */
[----:B------:R-:W-:Y:S01]  /*9fa0*/  ISETP.GE.AND P3, PT, R10, RZ, PT ;  /* 0x000000ff0a00720c */ /* 0x000fe20003f66270 */
[----:B------:R-:W-:Y:S01]  /*9fb0*/  IMAD R226, R24, R226, R5 ;  /* 0x000000e218e27224 */ /* 0x000fe200078e0205 */
[----:B------:R-:W-:Y:S01]  /*9fc0*/  IADD3 R10, R0, 0xdc, RZ ;  /* 0x000000dc000a7810 */ /* 0x000fe20007ffe0ff */
[----:B------:R-:W-:Y:S01]  /*9fd0*/  @!P5 IMAD.IADD R224, R224, 0x1, -R24 ;  /* 0x00000001e0e0d824 */ /* 0x000fe200078e0a18 */
[----:B------:R-:W-:Y:S01]  /*9fe0*/  ISETP.GT.U32.AND P5, PT, R24, R227, PT ;  /* 0x000000e31800720c */ /* 0x000fe20003fa4070 */
[----:B------:R-:W-:-:S02]  /*9ff0*/  VIADD R12, R0, 0xd8 ;  /* 0x000000d8000c7836 */ /* 0x000fc40000000000 */
[----:B------:R-:W-:Y:S01]  /*a000*/  @!P1 IMAD.MOV R223, RZ, RZ, -R223 ;  /* 0x000000ffffdf9224 */ /* 0x000fe200078e0adf */
[----:B------:R-:W-:Y:S01]  /*a010*/  ISETP.GT.U32.AND P1, PT, R24, R226, PT ;  /* 0x000000e21800720c */ /* 0x000fe20003f24070 */
[----:B------:R-:W-:Y:S01]  /*a020*/  VIADD R13, R0, 0xda ;  /* 0x000000da000d7836 */ /* 0x000fe20000000000 */
[----:B------:R-:W-:Y:S01]  /*a030*/  IABS R9, R12 ;  /* 0x0000000c00097213 */ /* 0x000fe20000000000 */
[--C-:B------:R-:W-:Y:S01]  /*a040*/  @!P4 IMAD.IADD R225, R225, 0x1, -R24.reuse ;  /* 0x00000001e1e1c824 */ /* 0x100fe200078e0a18 */
[----:B------:R-:W-:Y:S01]  /*a050*/  @!P0 IADD3 R224, -R224, RZ, RZ ;  /* 0x000000ffe0e08210 */ /* 0x000fe20007ffe1ff */
[----:B------:R-:W-:Y:S01]  /*a060*/  VIADD R11, R0, 0xdb ;  /* 0x000000db000b7836 */ /* 0x000fe20000000000 */
[----:B------:R-:W-:Y:S01]  /*a070*/  IABS R5, R13 ;  /* 0x0000000d00057213 */ /* 0x000fe20000000000 */
[----:B------:R-:W-:Y:S01]  /*a080*/  IMAD.HI.U32 R3, R2, R9, RZ ;  /* 0x0000000902037227 */ /* 0x000fe200078e00ff */
[----:B------:R-:W-:Y:S02]  /*a090*/  ISETP.GT.U32.AND P4, PT, R24, R225, PT ;  /* 0x000000e11800720c */ /* 0x000fe40003f84070 */
[----:B------:R-:W-:Y:S01]  /*a0a0*/  IABS R231, R11 ;  /* 0x0000000b00e77213 */ /* 0x000fe20000000000 */
[----:B------:R-:W-:-:S02]  /*a0b0*/  @!P5 IMAD.IADD R227, R227, 0x1, -R24 ;  /* 0x00000001e3e3d824 */ /* 0x000fc400078e0a18 */
[----:B------:R-:W-:Y:S02]  /*a0c0*/  IMAD.MOV R3, RZ, RZ, -R3 ;  /* 0x000000ffff037224 */ /* 0x000fe400078e0a03 */
[----:B------:R-:W-:Y:S01]  /*a0d0*/  @!P1 IMAD.IADD R226, R226, 0x1, -R24 ;  /* 0x00000001e2e29824 */ /* 0x000fe200078e0a18 */
[C---:B------:R-:W-:Y:S01]  /*a0e0*/  ISETP.GT.U32.AND P0, PT, R24.reuse, R227, PT ;  /* 0x000000e31800720c */ /* 0x040fe20003f04070 */
[----:B------:R-:W-:Y:S01]  /*a0f0*/  IMAD R228, R24, R3, R9 ;  /* 0x0000000318e47224 */ /* 0x000fe200078e0209 */
[----:B------:R-:W-:Y:S01]  /*a100*/  ISETP.GE.AND P1, PT, R12, RZ, PT ;  /* 0x000000ff0c00720c */ /* 0x000fe20003f26270 */
[----:B------:R-:W-:Y:S01]  /*a110*/  IMAD.HI.U32 R4, R2, R5, RZ ;  /* 0x0000000502047227 */ /* 0x000fe200078e00ff */
[----:B------:R-:W-:Y:S02]  /*a120*/  ISETP.GT.U32.AND P5, PT, R24, R226, PT ;  /* 0x000000e21800720c */ /* 0x000fe40003fa4070 */
[----:B------:R-:W-:Y:S01]  /*a130*/  IABS R9, R10 ;  /* 0x0000000a00097213 */ /* 0x000fe20000000000 */
[----:B------:R-:W-:-:S04]  /*a140*/  IMAD.HI.U32 R3, R2, R229, RZ ;  /* 0x000000e502037227 */ /* 0x000fc800078e00ff */
[----:B------:R-:W-:Y:S01]  /*a150*/  IMAD.MOV R4, RZ, RZ, -R4 ;  /* 0x000000ffff047224 */ /* 0x000fe200078e0a04 */
[----:B------:R-:W-:Y:S01]  /*a160*/  IADD3 R3, -R3, RZ, RZ ;  /* 0x000000ff03037210 */ /* 0x000fe20007ffe1ff */
[--C-:B------:R-:W-:Y:S01]  /*a170*/  @!P4 IMAD.IADD R225, R225, 0x1, -R24.reuse ;  /* 0x00000001e1e1c824 */ /* 0x100fe200078e0a18 */
[C---:B------:R-:W-:Y:S01]  /*a180*/  ISETP.GT.U32.AND P4, PT, R24.reuse, R228, PT ;  /* 0x000000e41800720c */ /* 0x040fe20003f84070 */
[C---:B------:R-:W-:Y:S02]  /*a190*/  IMAD R230, R24.reuse, R4, R5 ;  /* 0x0000000418e67224 */ /* 0x040fe400078e0205 */
[C---:B------:R-:W-:Y:S02]  /*a1a0*/  IMAD R229, R24.reuse, R3, R229 ;  /* 0x0000000318e57224 */ /* 0x040fe400078e02e5 */
[----:B------:R-:W-:Y:S01]  /*a1b0*/  @!P0 IMAD.IADD R227, R227, 0x1, -R24 ;  /* 0x00000001e3e38824 */ /* 0x000fe200078e0a18 */
[----:B------:R-:W-:Y:S01]  /*a1c0*/  ISETP.GT.U32.AND P0, PT, R24, R230, PT ;  /* 0x000000e61800720c */ /* 0x000fe20003f04070 */
[----:B------:R-:W-:-:S04]  /*a1d0*/  IMAD.HI.U32 R3, R2, R231, RZ ;  /* 0x000000e702037227 */ /* 0x000fc800078e00ff */
[--C-:B------:R-:W-:Y:S01]  /*a1e0*/  @!P5 IMAD.IADD R226, R226, 0x1, -R24.reuse ;  /* 0x00000001e2e2d824 */ /* 0x100fe200078e0a18 */
[----:B------:R-:W-:Y:S01]  /*a1f0*/  ISETP.GT.U32.AND P5, PT, R24, R229, PT ;  /* 0x000000e51800720c */ /* 0x000fe20003fa4070 */
[----:B------:R-:W-:Y:S01]  /*a200*/  VIADD R12, R0, 0xdd ;  /* 0x000000dd000c7836 */ /* 0x000fe20000000000 */
[----:B------:R-:W-:Y:S01]  /*a210*/  IADD3 R3, -R3, RZ, RZ ;  /* 0x000000ff03037210 */ /* 0x000fe20007ffe1ff */
[----:B------:R-:W-:Y:S02]  /*a220*/  @!P4 IMAD.IADD R228, R228, 0x1, -R24 ;  /* 0x00000001e4e4c824 */ /* 0x000fe400078e0a18 */
[----:B------:R-:W-:Y:S01]  /*a230*/  @!P3 IMAD.MOV R226, RZ, RZ, -R226 ;  /* 0x000000ffffe2b224 */ /* 0x000fe200078e0ae2 */
[----:B------:R-:W-:Y:S01]  /*a240*/  IABS R233, R12 ;  /* 0x0000000c00e97213 */ /* 0x000fe20000000000 */
[C---:B------:R-:W-:Y:S01]  /*a250*/  IMAD R231, R24.reuse, R3, R231 ;  /* 0x0000000318e77224 */ /* 0x040fe200078e02e7 */
[----:B------:R-:W-:Y:S01]  /*a260*/  ISETP.GT.U32.AND P4, PT, R24, R228, PT ;  /* 0x000000e41800720c */ /* 0x000fe20003f84070 */
[----:B------:R-:W-:-:S02]  /*a270*/  @!P0 IMAD.IADD R230, R230, 0x1, -R24 ;  /* 0x00000001e6e68824 */ /* 0x000fc400078e0a18 */
[----:B------:R-:W-:-:S03]  /*a280*/  IMAD.HI.U32 R3, R2, R233, RZ ;  /* 0x000000e902037227 */ /* 0x000fc600078e00ff */
[C---:B------:R-:W-:Y:S01]  /*a290*/  ISETP.GT.U32.AND P3, PT, R24.reuse, R230, PT ;  /* 0x000000e61800720c */ /* 0x040fe20003f64070 */
[----:B------:R-:W-:Y:S01]  /*a2a0*/  @!P5 IMAD.IADD R229, R229, 0x1, -R24 ;  /* 0x00000001e5e5d824 */ /* 0x000fe200078e0a18 */
[----:B------:R-:W-:Y:S01]  /*a2b0*/  ISETP.GT.U32.AND P5, PT, R24, R231, PT ;  /* 0x000000e71800720c */ /* 0x000fe20003fa4070 */
[----:B------:R-:W-:Y:S01]  /*a2c0*/  IMAD.HI.U32 R4, R2, R9, RZ ;  /* 0x0000000902047227 */ /* 0x000fe200078e00ff */
[----:B------:R-:W-:Y:S02]  /*a2d0*/  IADD3 R3, -R3, RZ, RZ ;  /* 0x000000ff03037210 */ /* 0x000fe40007ffe1ff */
[C---:B------:R-:W-:Y:S01]  /*a2e0*/  ISETP.GT.U32.AND P0, PT, R24.reuse, R229, PT ;  /* 0x000000e51800720c */ /* 0x040fe20003f04070 */
[----:B------:R-:W-:Y:S02]  /*a2f0*/  IMAD.MOV R4, RZ, RZ, -R4 ;  /* 0x000000ffff047224 */ /* 0x000fe400078e0a04 */
[----:B------:R-:W-:Y:S02]  /*a300*/  IMAD R233, R24, R3, R233 ;  /* 0x0000000318e97224 */ /* 0x000fe400078e02e9 */
[--C-:B------:R-:W-:Y:S01]  /*a310*/  @!P4 IMAD.IADD R228, R228, 0x1, -R24.reuse ;  /* 0x00000001e4e4c824 */ /* 0x100fe200078e0a18 */
[----:B------:R-:W-:Y:S01]  /*a320*/  ISETP.GE.AND P4, PT, R13, RZ, PT ;  /* 0x000000ff0d00720c */ /* 0x000fe20003f86270 */
[----:B------:R-:W-:Y:S01]  /*a330*/  IMAD R232, R24, R4, R9 ;  /* 0x0000000418e87224 */ /* 0x000fe200078e0209 */
[----:B------:R-:W-:Y:S01]  /*a340*/  IADD3 R4, R0, 0xde, RZ ;  /* 0x000000de00047810 */ /* 0x000fe20007ffe0ff */
[--C-:B------:R-:W-:Y:S01]  /*a350*/  @!P5 IMAD.IADD R231, R231, 0x1, -R24.reuse ;  /* 0x00000001e7e7d824 */ /* 0x100fe200078e0a18 */
[----:B------:R-:W-:Y:S01]  /*a360*/  ISETP.GE.AND P5, PT, R11, RZ, PT ;  /* 0x000000ff0b00720c */ /* 0x000fe20003fa6270 */
[----:B------:R-:W-:Y:S01]  /*a370*/  @!P3 IMAD.IADD R230, R230, 0x1, -R24 ;  /* 0x00000001e6e6b824 */ /* 0x000fe200078e0a18 */
[C---:B------:R-:W-:Y:S01]  /*a380*/  ISETP.GT.U32.AND P3, PT, R24.reuse, R233, PT ;  /* 0x000000e91800720c */ /* 0x040fe20003f64070 */
[----:B------:R-:W-:Y:S01]  /*a390*/  @!P1 IMAD.MOV R228, RZ, RZ, -R228 ;  /* 0x000000ffffe49224 */ /* 0x000fe200078e0ae4 */
[----:B------:R-:W-:Y:S01]  /*a3a0*/  IABS R5, R4 ;  /* 0x0000000400057213 */ /* 0x000fe20000000000 */
[----:B------:R-:W-:Y:S01]  /*a3b0*/  @!P2 IMAD.MOV R227, RZ, RZ, -R227 ;  /* 0x000000ffffe3a224 */ /* 0x000fe200078e0ae3 */
[C---:B------:R-:W-:Y:S01]  /*a3c0*/  ISETP.GT.U32.AND P1, PT, R24.reuse, R231, PT ;  /* 0x000000e71800720c */ /* 0x040fe20003f24070 */
[----:B------:R-:W-:Y:S01]  /*a3d0*/  @!P6 IMAD.MOV R225, RZ, RZ, -R225 ;  /* 0x000000ffffe1e224 */ /* 0x000fe200078e0ae1 */
[----:B------:R-:W-:Y:S01]  /*a3e0*/  ISETP.GT.U32.AND P2, PT, R24, R232, PT ;  /* 0x000000e81800720c */ /* 0x000fe20003f44070 */
[----:B------:R-:W-:Y:S01]  /*a3f0*/  IMAD.HI.U32 R3, R2, R5, RZ ;  /* 0x0000000502037227 */ /* 0x000fe200078e00ff */
[----:B------:R-:W-:-:S02]  /*a400*/  ISETP.GE.AND P6, PT, R14, RZ, PT ;  /* 0x000000ff0e00720c */ /* 0x000fc40003fc6270 */
[----:B------:R-:W-:Y:S01]  /*a410*/  @!P0 IADD3 R229, R229, -R24, RZ ;  /* 0x80000018e5e58210 */ /* 0x000fe20007ffe0ff */
[----:B------:R-:W-:Y:S01]  /*a420*/  IMAD.MOV R3, RZ, RZ, -R3 ;  /* 0x000000ffff037224 */ /* 0x000fe200078e0a03 */
[----:B------:R-:W-:Y:S01]  /*a430*/  ISETP.GE.AND P0, PT, R10, RZ, PT ;  /* 0x000000ff0a00720c */ /* 0x000fe20003f06270 */
[--C-:B------:R-:W-:Y:S02]  /*a440*/  @!P3 IMAD.IADD R233, R233, 0x1, -R24.reuse ;  /* 0x00000001e9e9b824 */ /* 0x100fe400078e0a18 */
[----:B------:R-:W-:Y:S01]  /*a450*/  IMAD R234, R24, R3, R5 ;  /* 0x0000000318ea7224 */ /* 0x000fe200078e0205 */
[----:B------:R-:W-:Y:S01]  /*a460*/  IADD3 R5, R0, 0xe1, RZ ;  /* 0x000000e100057810 */ /* 0x000fe20007ffe0ff */
[----:B------:R-:W-:Y:S01]  /*a470*/  @!P1 IMAD.IADD R231, R231, 0x1, -R24 ;  /* 0x00000001e7e79824 */ /* 0x000fe200078e0a18 */
[----:B------:R-:W-:Y:S01]  /*a480*/  ISETP.GE.AND P1, PT, R4, RZ, PT ;  /* 0x000000ff0400720c */ /* 0x000fe20003f26270 */
[----:B------:R-:W-:Y:S01]  /*a490*/  @!P4 IMAD.MOV R230, RZ, RZ, -R230 ;  /* 0x000000ffffe6c224 */ /* 0x000fe200078e0ae6 */
[----:B------:R-:W-:Y:S01]  /*a4a0*/  ISETP.GT.U32.AND P4, PT, R24, R233, PT ;  /* 0x000000e91800720c */ /* 0x000fe20003f84070 */
[----:B------:R-:W-:Y:S01]  /*a4b0*/  VIADD R3, R0, 0xdf ;  /* 0x000000df00037836 */ /* 0x000fe20000000000 */
[----:B------:R-:W-:Y:S01]  /*a4c0*/  @!P6 IADD3 R229, -R229, RZ, RZ ;  /* 0x000000ffe5e5e210 */ /* 0x000fe20007ffe1ff */
[----:B------:R-:W-:Y:S01]  /*a4d0*/  @!P5 IMAD.MOV R231, RZ, RZ, -R231 ;  /* 0x000000ffffe7d224 */ /* 0x000fe200078e0ae7 */
[----:B------:R-:W-:Y:S01]  /*a4e0*/  ISETP.GT.U32.AND P5, PT, R24, R234, PT ;  /* 0x000000ea1800720c */ /* 0x000fe20003fa4070 */
[----:B------:R-:W-:Y:S01]  /*a4f0*/  @!P2 IMAD.IADD R232, R232, 0x1, -R24 ;  /* 0x00000001e8e8a824 */ /* 0x000fe200078e0a18 */
[----:B------:R-:W-:Y:S01]  /*a500*/  IABS R235, R3 ;  /* 0x0000000300eb7213 */ /* 0x000fe20000000000 */
[C---:B------:R-:W-:Y:S01]  /*a510*/  VIADD R9, R0.reuse, 0xe2 ;  /* 0x000000e200097836 */ /* 0x040fe20000000000 */
[----:B------:R-:W-:Y:S01]  /*a520*/  ISETP.GE.AND P3, PT, R3, RZ, PT ;  /* 0x000000ff0300720c */ /* 0x000fe20003f66270 */
[----:B------:R-:W-:Y:S01]  /*a530*/  VIADD R4, R0, 0xe0 ;  /* 0x000000e000047836 */ /* 0x000fe20000000000 */
[----:B------:R-:W-:Y:S01]  /*a540*/  ISETP.GE.AND P2, PT, R12, RZ, PT ;  /* 0x000000ff0c00720c */ /* 0x000fe20003f46270 */
[----:B------:R-:W-:Y:S01]  /*a550*/  IMAD.HI.U32 R3, R2, R235, RZ ;  /* 0x000000eb02037227 */ /* 0x000fe200078e00ff */
[----:B------:R-:W-:-:S02]  /*a560*/  ISETP.GT.U32.AND P6, PT, R24, R232, PT ;  /* 0x000000e81800720c */ /* 0x000fc40003fc4070 */
[----:B------:R-:W-:Y:S01]  /*a570*/  IABS R13, R9 ;  /* 0x00000009000d7213 */ /* 0x000fe20000000000 */
[--C-:B------:R-:W-:Y:S01]  /*a580*/  @!P4 IMAD.IADD R233, R233, 0x1, -R24.reuse ;  /* 0x00000001e9e9c824 */ /* 0x100fe200078e0a18 */
[----:B------:R-:W-:Y:S01]  /*a590*/  ISETP.GE.AND P4, PT, R9, RZ, PT ;  /* 0x000000ff0900720c */ /* 0x000fe20003f86270 */
[----:B------:R-:W-:Y:S01]  /*a5a0*/  @!P5 IMAD.IADD R234, R234, 0x1, -R24 ;  /* 0x00000001eaead824 */ /* 0x000fe200078e0a18 */
[----:B------:R-:W-:Y:S01]  /*a5b0*/  IADD3 R9, -R3, RZ, RZ ;  /* 0x000000ff03097210 */ /* 0x000fe20007ffe1ff */
[----:B------:R-:W-:Y:S01]  /*a5c0*/  VIADD R12, R0, 0xe5 ;  /* 0x000000e5000c7836 */ /* 0x000fe20000000000 */
[----:B------:R-:W-:Y:S02]  /*a5d0*/  IABS R11, R4 ;  /* 0x00000004000b7213 */ /* 0x000fe40000000000 */
[----:B------:R-:W-:Y:S01]  /*a5e0*/  IABS R237, R5 ;  /* 0x0000000500ed7213 */ /* 0x000fe20000000000 */
[C---:B------:R-:W-:Y:S01]  /*a5f0*/  IMAD R235, R24.reuse, R9, R235 ;  /* 0x0000000918eb7224 */ /* 0x040fe200078e02eb */
[----:B------:R-:W-:Y:S01]  /*a600*/  ISETP.GT.U32.AND P5, PT, R24, R234, PT ;  /* 0x000000ea1800720c */ /* 0x000fe20003fa4070 */
[----:B------:R-:W-:Y:S01]  /*a610*/  IMAD.HI.U32 R3, R2, R11, RZ ;  /* 0x0000000b02037227 */ /* 0x000fe200078e00ff */
[----:B------:R-:W-:-:S02]  /*a620*/  @!P6 IADD3 R232, R232, -R24, RZ ;  /* 0x80000018e8e8e210 */ /* 0x000fc40007ffe0ff */
[----:B------:R-:W-:Y:S01]  /*a630*/  ISETP.GE.AND P6, PT, R4, RZ, PT ;  /* 0x000000ff0400720c */ /* 0x000fe20003fc6270 */
[----:B------:R-:W-:Y:S01]  /*a640*/  @!P2 IMAD.MOV R233, RZ, RZ, -R233 ;  /* 0x000000ffffe9a224 */ /* 0x000fe200078e0ae9 */
[----:B------:R-:W-:Y:S01]  /*a650*/  ISETP.GT.U32.AND P2, PT, R24, R235, PT ;  /* 0x000000eb1800720c */ /* 0x000fe20003f44070 */
[----:B------:R-:W-:Y:S01]  /*a660*/  IMAD.HI.U32 R4, R2, R237, RZ ;  /* 0x000000ed02047227 */ /* 0x000fe200078e00ff */
[----:B------:R-:W-:-:S03]  /*a670*/  IABS R241, R12 ;  /* 0x0000000c00f17213 */ /* 0x000fc60000000000 */
[----:B------:R-:W-:Y:S02]  /*a680*/  IMAD.MOV R3, RZ, RZ, -R3 ;  /* 0x000000ffff037224 */ /* 0x000fe400078e0a03 */
[----:B------:R-:W-:Y:S01]  /*a690*/  IMAD.MOV R4, RZ, RZ, -R4 ;  /* 0x000000ffff047224 */ /* 0x000fe200078e0a04 */
[----:B------:R-:W-:Y:S01]  /*a6a0*/  @!P5 IADD3 R234, R234, -R24, RZ ;  /* 0x80000018eaead210 */ /* 0x000fe20007ffe0ff */
[C---:B------:R-:W-:Y:S02]  /*a6b0*/  IMAD R236, R24.reuse, R3, R11 ;  /* 0x0000000318ec7224 */ /* 0x040fe400078e020b */
[C---:B------:R-:W-:Y:S02]  /*a6c0*/  IMAD R237, R24.reuse, R4, R237 ;  /* 0x0000000418ed7224 */ /* 0x040fe400078e02ed */
[----:B------:R-:W-:Y:S01]  /*a6d0*/  @!P2 IMAD.IADD R235, R235, 0x1, -R24 ;  /* 0x00000001ebeba824 */ /* 0x000fe200078e0a18 */
[C---:B------:R-:W-:Y:S01]  /*a6e0*/  ISETP.GT.U32.AND P5, PT, R24.reuse, R236, PT ;  /* 0x000000ec1800720c */ /* 0x040fe20003fa4070 */
[----:B------:R-:W-:Y:S01]  /*a6f0*/  @!P0 IMAD.MOV R232, RZ, RZ, -R232 ;  /* 0x000000ffffe88224 */ /* 0x000fe200078e0ae8 */
[----:B------:R-:W-:Y:S01]  /*a700*/  ISETP.GT.U32.AND P2, PT, R24, R237, PT ;  /* 0x000000ed1800720c */ /* 0x000fe20003f44070 */
[----:B------:R-:W-:Y:S01]  /*a710*/  VIADD R11, R0, 0xe3 ;  /* 0x000000e3000b7836 */ /* 0x000fe20000000000 */
[----:B------:R-:W-:Y:S01]  /*a720*/  ISETP.GE.AND P0, PT, R5, RZ, PT ;  /* 0x000000ff0500720c */ /* 0x000fe20003f06270 */
[----:B------:R-:W-:-:S03]  /*a730*/  IMAD.HI.U32 R5, R2, R13, RZ ;  /* 0x0000000d02057227 */ /* 0x000fc600078e00ff */
[----:B------:R-:W-:Y:S01]  /*a740*/  IABS R239, R11 ;  /* 0x0000000b00ef7213 */ /* 0x000fe20000000000 */
[----:B------:R-:W-:Y:S01]  /*a750*/  VIADD R9, R0, 0xe4 ;  /* 0x000000e400097836 */ /* 0x000fe20000000000 */
[----:B------:R-:W-:Y:S01]  /*a760*/  IADD3 R5, -R5, RZ, RZ ;  /* 0x000000ff05057210 */ /* 0x000fe20007ffe1ff */
[----:B------:R-:W-:Y:S02]  /*a770*/  IMAD.HI.U32 R4, R2, R241, RZ ;  /* 0x000000f102047227 */ /* 0x000fe400078e00ff */
[----:B------:R-:W-:Y:S02]  /*a780*/  @!P5 IADD3 R236, R236, -R24, RZ ;  /* 0x80000018ececd210 */ /* 0x000fe40007ffe0ff */
[C---:B------:R-:W-:Y:S01]  /*a790*/  ISETP.GT.U32.AND P5, PT, R24.reuse, R235, PT ;  /* 0x000000eb1800720c */ /* 0x040fe20003fa4070 */
[----:B------:R-:W-:Y:S02]  /*a7a0*/  @!P2 IMAD.IADD R237, R237, 0x1, -R24 ;  /* 0x00000001ededa824 */ /* 0x000fe400078e0a18 */
[----:B------:R-:W-:Y:S01]  /*a7b0*/  IMAD R238, R24, R5, R13 ;  /* 0x0000000518ee7224 */ /* 0x000fe200078e020d */
[----:B------:R-:W-:Y:S01]  /*a7c0*/  IABS R5, R9 ;  /* 0x0000000900057213 */ /* 0x000fe20000000000 */
[----:B------:R-:W-:Y:S01]  /*a7d0*/  IMAD.HI.U32 R10, R2, R239, RZ ;  /* 0x000000ef020a7227 */ /* 0x000fe200078e00ff */
[----:B------:R-:W-:-:S03]  /*a7e0*/  ISETP.GT.U32.AND P2, PT, R24, R237, PT ;  /* 0x000000ed1800720c */ /* 0x000fc60003f44070 */
[----:B------:R-:W-:-:S04]  /*a7f0*/  IMAD.HI.U32 R240, R2, R5, RZ ;  /* 0x0000000502f07227 */ /* 0x000fc800078e00ff */
[----:B------:R-:W-:Y:S01]  /*a800*/  IMAD.MOV R10, RZ, RZ, -R10 ;  /* 0x000000ffff0a7224 */ /* 0x000fe200078e0a0a */
[----:B------:R-:W-:Y:S01]  /*a810*/  IADD3 R240, -R240, RZ, RZ ;  /* 0x000000fff0f07210 */ /* 0x000fe20007ffe1ff */
[--C-:B------:R-:W-:Y:S01]  /*a820*/  @!P5 IMAD.IADD R235, R235, 0x1, -R24.reuse ;  /* 0x00000001ebebd824 */ /* 0x100fe200078e0a18 */
[C---:B------:R-:W-:Y:S01]  /*a830*/  ISETP.GT.U32.AND P5, PT, R24.reuse, R238, PT ;  /* 0x000000ee1800720c */ /* 0x040fe20003fa4070 */
[----:B------:R-:W-:Y:S02]  /*a840*/  IMAD R239, R24, R10, R239 ;  /* 0x0000000a18ef7224 */ /* 0x000fe400078e02ef */
        /* <DEDUP_REMOVED lines=9> */
[----:B------:R-:W-:Y:S01]  /*a8e0*/  ISETP.GT.U32.AND P5, PT, R24, R240, PT ;  /* 0x000000f01800720c */ /* 0x000fe20003fa4070 */
[----:B------:R-:W-:-:S04]  /*a8f0*/  IMAD.HI.U32 R242, R2, R3, RZ ;  /* 0x0000000302f27227 */ /* 0x000fc800078e00ff */
[C---:B------:R-:W-:Y:S02]  /*a900*/  IMAD R241, R24.reuse, R4, R241 ;  /* 0x0000000418f17224 */ /* 0x040fe400078e02f1 */
[----:B------:R-:W-:Y:S02]  /*a910*/  IMAD.MOV R242, RZ, RZ, -R242 ;  /* 0x000000fffff27224 */ /* 0x000fe400078e0af2 */
[----:B------:R-:W-:Y:S01]  /*a920*/  @!P2 IMAD.IADD R239, R239, 0x1, -R24 ;  /* 0x00000001efefa824 */ /* 0x000fe200078e0a18 */
[C---:B------:R-:W-:Y:S01]  /*a930*/  ISETP.GT.U32.AND P2, PT, R24.reuse, R241, PT ;  /* 0x000000f11800720c */ /* 0x040fe20003f44070 */
[----:B------:R-:W-:Y:S01]  /*a940*/  IMAD R242, R24, R242, R3 ;  /* 0x000000f218f27224 */ /* 0x000fe200078e0203 */
[C---:B------:R-:W-:Y:S01]  /*a950*/  IADD3 R3, R0.reuse, 0xe9, RZ ;  /* 0x000000e900037810 */ /* 0x040fe20007ffe0ff */
[----:B------:R-:W-:Y:S01]  /*a960*/  VIADD R10, R0, 0xe8 ;  /* 0x000000e8000a7836 */ /* 0x000fe20000000000 */
[----:B------:R-:W-:Y:S01]  /*a970*/  @!P5 IADD3 R240, R240, -R24, RZ ;  /* 0x80000018f0f0d210 */ /* 0x000fe20007ffe0ff */
[----:B------:R-:W-:Y:S01]  /*a980*/  VIADD R4, R0, 0xea ;  /* 0x000000ea00047836 */ /* 0x000fe20000000000 */
[----:B------:R-:W-:Y:S01]  /*a990*/  ISETP.GT.U32.AND P5, PT, R24, R242, PT ;  /* 0x000000f21800720c */ /* 0x000fe20003fa4070 */
[----:B------:R-:W-:Y:S01]  /*a9a0*/  @!P3 IMAD.MOV R235, RZ, RZ, -R235 ;  /* 0x000000ffffebb224 */ /* 0x000fe200078e0aeb */
[----:B------:R-:W-:Y:S01]  /*a9b0*/  IABS R244, R10 ;  /* 0x0000000a00f47213 */ /* 0x000fe20000000000 */
[----:B------:R-:W-:Y:S01]  /*a9c0*/  @!P0 IMAD.MOV R237, RZ, RZ, -R237 ;  /* 0x000000ffffed8224 */ /* 0x000fe200078e0aed */
[----:B------:R-:W-:-:S02]  /*a9d0*/  @!P1 IADD3 R236, R236, -R24, RZ ;  /* 0x80000018ecec9210 */ /* 0x000fc40007ffe0ff */
[----:B------:R-:W-:Y:S01]  /*a9e0*/  ISETP.GE.AND P1, PT, R11, RZ, PT ;  /* 0x000000ff0b00720c */ /* 0x000fe20003f26270 */
[--C-:B------:R-:W-:Y:S01]  /*a9f0*/  @!P2 IMAD.IADD R241, R241, 0x1, -R24.reuse ;  /* 0x00000001f1f1a824 */ /* 0x100fe200078e0a18 */
[----:B------:R-:W-:Y:S01]  /*aa00*/  ISETP.GT.U32.AND P2, PT, R24, R239, PT ;  /* 0x000000ef1800720c */ /* 0x000fe20003f44070 */
[----:B------:R-:W-:Y:S01]  /*aa10*/  VIADD R11, R0, 0xe7 ;  /* 0x000000e7000b7836 */ /* 0x000fe20000000000 */
[----:B------:R-:W-:Y:S01]  /*aa20*/  IABS R245, R3 ;  /* 0x0000000300f57213 */ /* 0x000fe20000000000 */
[----:B------:R-:W-:Y:S01]  /*aa30*/  IMAD.HI.U32 R15, R2, R244, RZ ;  /* 0x000000f4020f7227 */ /* 0x000fe200078e00ff */
[----:B------:R-:W-:Y:S02]  /*aa40*/  IABS R246, R4 ;  /* 0x0000000400f67213 */ /* 0x000fe40000000000 */
[----:B------:R-:W-:Y:S01]  /*aa50*/  IABS R243, R11 ;  /* 0x0000000b00f37213 */ /* 0x000fe20000000000 */
[----:B------:R-:W-:Y:S01]  /*aa60*/  IMAD.MOV R15, RZ, RZ, -R15 ;  /* 0x000000ffff0f7224 */ /* 0x000fe200078e0a0f */
[----:B------:R-:W-:Y:S01]  /*aa70*/  ISETP.GT.U32.AND P3, PT, R24, R238, PT ;  /* 0x000000ee1800720c */ /* 0x000fe20003f64070 */
[----:B------:R-:W-:Y:S01]  /*aa80*/  @!P5 IMAD.IADD R242, R242, 0x1, -R24 ;  /* 0x00000001f2f2d824 */ /* 0x000fe200078e0a18 */
[----:B------:R-:W-:Y:S01]  /*aa90*/  ISETP.GT.U32.AND P5, PT, R24, R240, PT ;  /* 0x000000f01800720c */ /* 0x000fe20003fa4070 */
[----:B------:R-:W-:Y:S01]  /*aaa0*/  IMAD.HI.U32 R14, R2, R245, RZ ;  /* 0x000000f5020e7227 */ /* 0x000fe200078e00ff */
[----:B------:R-:W-:-:S02]  /*aab0*/  @!P6 IADD3 R236, -R236, RZ, RZ ;  /* 0x000000ffecece210 */ /* 0x000fc40007ffe1ff */
[C---:B------:R-:W-:Y:S01]  /*aac0*/  ISETP.GT.U32.AND P0, PT, R24.reuse, R242, PT ;  /* 0x000000f21800720c */ /* 0x040fe20003f04070 */
[C---:B------:R-:W-:Y:S01]  /*aad0*/  IMAD R244, R24.reuse, R15, R244 ;  /* 0x0000000f18f47224 */ /* 0x040fe200078e02f4 */
[----:B------:R-:W-:Y:S01]  /*aae0*/  ISETP.GT.U32.AND P6, PT, R24, R241, PT ;  /* 0x000000f11800720c */ /* 0x000fe20003fc4070 */
[----:B------:R-:W-:Y:S01]  /*aaf0*/  IMAD.HI.U32 R16, R2, R243, RZ ;  /* 0x000000f302107227 */ /* 0x000fe200078e00ff */
[----:B------:R-:W-:-:S03]  /*ab00*/  IABS R15, R27 ;  /* 0x0000001b000f7213 */ /* 0x000fc60000000000 */
[----:B------:R-:W-:Y:S02]  /*ab10*/  IMAD.MOV R14, RZ, RZ, -R14 ;  /* 0x000000ffff0e7224 */ /* 0x000fe400078e0a0e */
[----:B------:R-:W-:-:S04]  /*ab20*/  IMAD.HI.U32 R5, R2, R246, RZ ;  /* 0x000000f602057227 */ /* 0x000fc800078e00ff */
[----:B------:R-:W-:Y:S01]  /*ab30*/  @!P2 IMAD.IADD R239, R239, 0x1, -R24 ;  /* 0x00000001efefa824 */ /* 0x000fe200078e0a18 */
[C---:B------:R-:W-:Y:S01]  /*ab40*/  ISETP.GT.U32.AND P2, PT, R24.reuse, R244, PT ;  /* 0x000000f41800720c */ /* 0x040fe20003f44070 */
[----:B------:R-:W-:Y:S01]  /*ab50*/  IMAD.MOV R16, RZ, RZ, -R16 ;  /* 0x000000ffff107224 */ /* 0x000fe200078e0a10 */
[----:B------:R-:W-:Y:S01]  /*ab60*/  IADD3 R5, -R5, RZ, RZ ;  /* 0x000000ff05057210 */ /* 0x000fe20007ffe1ff */
[----:B------:R-:W-:Y:S01]  /*ab70*/  IMAD R245, R24, R14, R245 ;  /* 0x0000000e18f57224 */ /* 0x000fe200078e02f5 */
[----:B------:R-:W-:Y:S01]  /*ab80*/  @!P0 IADD3 R242, R242, -R24, RZ ;  /* 0x80000018f2f28210 */ /* 0x000fe20007ffe0ff */
[----:B------:R-:W-:Y:S01]  /*ab90*/  IMAD R243, R24, R16, R243 ;  /* 0x0000001018f37224 */ /* 0x000fe200078e02f3 */
[----:B------:R-:W-:Y:S01]  /*aba0*/  IABS R16, R29 ;  /* 0x0000001d00107213 */ /* 0x000fe20000000000 */
[----:B------:R-:W-:Y:S01]  /*abb0*/  @!P5 IMAD.IADD R240, R240, 0x1, -R24 ;  /* 0x00000001f0f0d824 */ /* 0x000fe200078e0a18 */
[C---:B------:R-:W-:Y:S01]  /*abc0*/  ISETP.GT.U32.AND P5, PT, R24.reuse, R245, PT ;  /* 0x000000f51800720c */ /* 0x040fe20003fa4070 */
[----:B------:R-:W-:Y:S01]  /*abd0*/  IMAD R246, R24, R5, R246 ;  /* 0x0000000518f67224 */ /* 0x000fe200078e02f6 */
[----:B------:R-:W-:Y:S01]  /*abe0*/  IADD3 R5, R0, 0xeb, RZ ;  /* 0x000000eb00057810 */ /* 0x000fe20007ffe0ff */
[--C-:B------:R-:W-:Y:S01]  /*abf0*/  @!P3 IMAD.IADD R238, R238, 0x1, -R24.reuse ;  /* 0x00000001eeeeb824 */ /* 0x100fe200078e0a18 */
[----:B------:R-:W-:Y:S01]  /*ac00*/  ISETP.GT.U32.AND P3, PT, R24, R243, PT ;  /* 0x000000f31800720c */ /* 0x000fe20003f64070 */
[--C-:B------:R-:W-:Y:S01]  /*ac10*/  @!P2 IMAD.IADD R244, R244, 0x1, -R24.reuse ;  /* 0x00000001f4f4a824 */ /* 0x100fe200078e0a18 */
[----:B------:R-:W-:Y:S01]  /*ac20*/  ISETP.GT.U32.AND P0, PT, R24, R246, PT ;  /* 0x000000f61800720c */ /* 0x000fe20003f04070 */
[----:B------:R-:W-:Y:S01]  /*ac30*/  @!P6 IMAD.IADD R241, R241, 0x1, -R24 ;  /* 0x00000001f1f1e824 */ /* 0x000fe200078e0a18 */
[----:B------:R-:W-:Y:S01]  /*ac40*/  ISETP.GE.AND P2, PT, R13, RZ, PT ;  /* 0x000000ff0d00720c */ /* 0x000fe20003f46270 */
[----:B------:R-:W-:Y:S01]  /*ac50*/  @!P4 IMAD.MOV R238, RZ, RZ, -R238 ;  /* 0x000000ffffeec224 */ /* 0x000fe200078e0aee */
[----:B------:R-:W-:Y:S01]  /*ac60*/  ISETP.GE.AND P6, PT, R9, RZ, PT ;  /* 0x000000ff0900720c */ /* 0x000fe20003fc6270 */
[----:B------:R-:W-:Y:S01]  /*ac70*/  VIADD R9, R0, 0xec ;  /* 0x000000ec00097836 */ /* 0x000fe20000000000 */
[----:B------:R-:W-:Y:S01]  /*ac80*/  IABS R247, R5 ;  /* 0x0000000500f77213 */ /* 0x000fe20000000000 */
[--C-:B------:R-:W-:Y:S01]  /*ac90*/  @!P5 IMAD.IADD R245, R245, 0x1, -R24.reuse ;  /* 0x00000001f5f5d824 */ /* 0x100fe200078e0a18 */
[----:B------:R-:W-:Y:S01]  /*aca0*/  ISETP.GE.AND P5, PT, R11, RZ, PT ;  /* 0x000000ff0b00720c */ /* 0x000fe20003fa6270 */
[----:B------:R-:W-:Y:S01]  /*acb0*/  @!P1 IMAD.MOV R239, RZ, RZ, -R239 ;  /* 0x000000ffffef9224 */ /* 0x000fe200078e0aef */
[----:B------:R-:W-:Y:S01]  /*acc0*/  IABS R248, R9 ;  /* 0x0000000900f87213 */ /* 0x000fe20000000000 */
[--C-:B------:R-:W-:Y:S01]  /*acd0*/  @!P3 IMAD.IADD R243, R243, 0x1, -R24.reuse ;  /* 0x00000001f3f3b824 */ /* 0x100fe200078e0a18 */
[----:B------:R-:W-:Y:S01]  /*ace0*/  ISETP.GT.U32.AND P4, PT, R24, R245, PT ;  /* 0x000000f51800720c */ /* 0x000fe20003f84070 */
[----:B------:R-:W-:Y:S01]  /*acf0*/  @!P0 IMAD.IADD R246, R246, 0x1, -R24 ;  /* 0x00000001f6f68824 */ /* 0x000fe200078e0a18 */
[----:B------:R-:W-:Y:S01]  /*ad00*/  ISETP.GE.AND P3, PT, R12, RZ, PT ;  /* 0x000000ff0c00720c */ /* 0x000fe20003f66270 */
[----:B------:R-:W-:Y:S01]  /*ad10*/  IMAD.HI.U32 R12, R2, R247, RZ ;  /* 0x000000f7020c7227 */ /* 0x000fe200078e00ff */
[----:B------:R-:W-:-:S02]  /*ad20*/  ISETP.GT.U32.AND P0, PT, R24, R243, PT ;  /* 0x000000f31800720c */ /* 0x000fc40003f04070 */
[----:B------:R-:W-:Y:S01]  /*ad30*/  ISETP.GT.U32.AND P1, PT, R24, R244, PT ;  /* 0x000000f41800720c */ /* 0x000fe20003f24070 */
[----:B------:R-:W-:Y:S01]  /*ad40*/  @!P2 IMAD.MOV R242, RZ, RZ, -R242 ;  /* 0x000000fffff2a224 */ /* 0x000fe200078e0af2 */
[----:B------:R-:W-:Y:S01]  /*ad50*/  ISETP.GE.AND P2, PT, R3, RZ, PT ;  /* 0x000000ff0300720c */ /* 0x000fe20003f46270 */
[----:B------:R-:W-:Y:S01]  /*ad60*/  IMAD.HI.U32 R3, R2, R248, RZ ;  /* 0x000000f802037227 */ /* 0x000fe200078e00ff */
[----:B------:R-:W-:Y:S02]  /*ad70*/  IADD3 R11, -R12, RZ, RZ ;  /* 0x000000ff0c0b7210 */ /* 0x000fe40007ffe1ff */
[----:B------:R-:W-:Y:S01]  /*ad80*/  @!P6 IADD3 R240, -R240, RZ, RZ ;  /* 0x000000fff0f0e210 */ /* 0x000fe20007ffe1ff */
[----:B------:R-:W-:Y:S01]  /*ad90*/  IMAD.MOV R3, RZ, RZ, -R3 ;  /* 0x000000ffff037224 */ /* 0x000fe200078e0a03 */
[C---:B------:R-:W-:Y:S01]  /*ada0*/  ISETP.GT.U32.AND P6, PT, R24.reuse, R246, PT ;  /* 0x000000f61800720c */ /* 0x040fe20003fc4070 */
[C---:B------:R-:W-:Y:S01]  /*adb0*/  IMAD R247, R24.reuse, R11, R247 ;  /* 0x0000000b18f77224 */ /* 0x040fe200078e02f7 */
[----:B------:R-:W-:Y:S01]  /*adc0*/  IABS R14, R25 ;  /* 0x00000019000e7213 */ /* 0x000fe20000000000 */
[----:B------:R-:W-:Y:S01]  /*add0*/  @!P4 IMAD.IADD R245, R245, 0x1, -R24 ;  /* 0x00000001f5f5c824 */ /* 0x000fe200078e0a18 */
[----:B------:R-:W-:Y:S01]  /*ade0*/  ISETP.GE.AND P4, PT, R5, RZ, PT ;  /* 0x000000ff0500720c */ /* 0x000fe20003f86270 */
[----:B------:R-:W-:Y:S01]  /*adf0*/  IMAD R248, R24, R3, R248 ;  /* 0x0000000318f87224 */ /* 0x000fe200078e02f8 */
[----:B------:R-:W-:Y:S01]  /*ae00*/  @!P1 IADD3 R244, R244, -R24, RZ ;  /* 0x80000018f4f49210 */ /* 0x000fe20007ffe0ff */
[--C-:B------:R-:W-:Y:S01]  /*ae10*/  @!P0 IMAD.IADD R243, R243, 0x1, -R24.reuse ;  /* 0x00000001f3f38824 */ /* 0x100fe200078e0a18 */
[C---:B------:R-:W-:Y:S01]  /*ae20*/  ISETP.GT.U32.AND P0, PT, R24.reuse, R247, PT ;  /* 0x000000f71800720c */ /* 0x040fe20003f04070 */
[----:B------:R-:W-:Y:S01]  /*ae30*/  @!P2 IMAD.MOV R245, RZ, RZ, -R245 ;  /* 0x000000fffff5a224 */ /* 0x000fe200078e0af5 */
[----:B------:R-:W-:Y:S01]  /*ae40*/  ISETP.GT.U32.AND P2, PT, R24, R248, PT ;  /* 0x000000f81800720c */ /* 0x000fe20003f44070 */
[----:B------:R-:W-:Y:S01]  /*ae50*/  @!P3 IMAD.MOV R241, RZ, RZ, -R241 ;  /* 0x000000fffff1b224 */ /* 0x000fe200078e0af1 */
[----:B------:R-:W-:Y:S01]  /*ae60*/  ISETP.GE.AND P1, PT, R4, RZ, PT ;  /* 0x000000ff0400720c */ /* 0x000fe20003f26270 */
[----:B------:R-:W-:Y:S01]  /*ae70*/  VIADD R4, R0, 0xee ;  /* 0x000000ee00047836 */ /* 0x000fe20000000000 */
[----:B------:R-:W-:Y:S01]  /*ae80*/  ISETP.GE.AND P3, PT, R10, RZ, PT ;  /* 0x000000ff0a00720c */ /* 0x000fe20003f66270 */
[----:B------:R-:W-:Y:S01]  /*ae90*/  @!P6 IMAD.IADD R246, R246, 0x1, -R24 ;  /* 0x00000001f6f6e824 */ /* 0x000fe200078e0a18 */
[----:B------:R-:W-:Y:S01]  /*aea0*/  ISETP.GE.AND P6, PT, R9, RZ, PT ;  /* 0x000000ff0900720c */ /* 0x000fe20003fc6270 */
[----:B------:R-:W-:Y:S01]  /*aeb0*/  VIADD R5, R0, 0xef ;  /* 0x000000ef00057836 */ /* 0x000fe20000000000 */
[----:B------:R-:W-:Y:S01]  /*aec0*/  IABS R250, R4 ;  /* 0x0000000400fa7213 */ /* 0x000fe20000000000 */
[----:B------:R-:W-:-:S02]  /*aed0*/  @!P5 IMAD.MOV R243, RZ, RZ, -R243 ;  /* 0x000000fffff3d224 */ /* 0x000fc400078e0af3 */
[----:B------:R-:W-:Y:S01]  /*aee0*/  @!P0 IADD3 R247, R247, -R24, RZ ;  /* 0x80000018f7f78210 */ /* 0x000fe20007ffe0ff */
[----:B------:R-:W-:Y:S01]  /*aef0*/  VIADD R3, R0, 0xf0 ;  /* 0x000000f000037836 */ /* 0x000fe20000000000 */
[----:B------:R-:W-:Y:S01]  /*af00*/  IABS R251, R5 ;  /* 0x0000000500fb7213 */ /* 0x000fe20000000000 */
[----:B------:R-:W-:Y:S01]  /*af10*/  @!P2 IMAD.IADD R248, R248, 0x1, -R24 ;  /* 0x00000001f8f8a824 */ /* 0x000fe200078e0a18 */
[----:B------:R-:W-:Y:S01]  /*af20*/  @!P1 IADD3 R246, -R246, RZ, RZ ;  /* 0x000000fff6f69210 */ /* 0x000fe20007ffe1ff */
[----:B------:R-:W-:Y:S01]  /*af30*/  VIADD R10, R0, 0xf3 ;  /* 0x000000f3000a7836 */ /* 0x000fe20000000000 */
[----:B------:R-:W-:Y:S01]  /*af40*/  ISETP.GT.U32.AND P5, PT, R24, R247, PT ;  /* 0x000000f71800720c */ /* 0x000fe20003fa4070 */
[----:B------:R-:W-:Y:S01]  /*af50*/  @!P3 IMAD.MOV R244, RZ, RZ, -R244 ;  /* 0x000000fffff4b224 */ /* 0x000fe200078e0af4 */
[----:B------:R-:W-:Y:S01]  /*af60*/  ISETP.GE.AND P1, PT, R5, RZ, PT ;  /* 0x000000ff0500720c */ /* 0x000fe20003f26270 */
[----:B------:R-:W-:Y:S01]  /*af70*/  IMAD.HI.U32 R5, R2, R250, RZ ;  /* 0x000000fa02057227 */ /* 0x000fe200078e00ff */
[----:B------:R-:W-:-:S02]  /*af80*/  ISETP.GT.U32.AND P2, PT, R24, R248, PT ;  /* 0x000000f81800720c */ /* 0x000fc40003f44070 */
[----:B------:R-:W-:Y:S01]  /*af90*/  ISETP.GE.AND P3, PT, R4, RZ, PT ;  /* 0x000000ff0400720c */ /* 0x000fe20003f66270 */
[----:B------:R-:W-:Y:S01]  /*afa0*/  IMAD.HI.U32 R4, R2, R251, RZ ;  /* 0x000000fb02047227 */ /* 0x000fe200078e00ff */
[----:B------:R-:W-:Y:S02]  /*afb0*/  IADD3 R5, -R5, RZ, RZ ;  /* 0x000000ff05057210 */ /* 0x000fe40007ffe1ff */
[----:B------:R-:W-:Y:S01]  /*afc0*/  ISETP.GE.AND P0, PT, R249, RZ, PT ;  /* 0x000000fff900720c */ /* 0x000fe20003f06270 */
[----:B------:R-:W-:Y:S01]  /*afd0*/  IMAD.MOV R4, RZ, RZ, -R4 ;  /* 0x000000ffff047224 */ /* 0x000fe200078e0a04 */
[----:B------:R-:W-:Y:S01]  /*afe0*/  IABS R249, R249 ;  /* 0x000000f900f97213 */ /* 0x000fe20000000000 */
[C---:B------:R-:W-:Y:S01]  /*aff0*/  IMAD R250, R24.reuse, R5, R250 ;  /* 0x0000000518fa7224 */ /* 0x040fe200078e02fa */
[----:B------:R-:W-:Y:S01]  /*b000*/  IABS R252, R3 ;  /* 0x0000000300fc7213 */ /* 0x000fe20000000000 */
[--C-:B------:R-:W-:Y:S01]  /*b010*/  @!P5 IMAD.IADD R247, R247, 0x1, -R24.reuse ;  /* 0x00000001f7f7d824 */ /* 0x100fe200078e0a18 */
[----:B------:R-:W-:Y:S01]  /*b020*/  ISETP.GE.AND P5, PT, R3, RZ, PT ;  /* 0x000000ff0300720c */ /* 0x000fe20003fa6270 */
[----:B------:R-:W-:Y:S01]  /*b030*/  IMAD R251, R24, R4, R251 ;  /* 0x0000000418fb7224 */ /* 0x000fe200078e02fb */
[----:B------:R-:W-:Y:S01]  /*b040*/  IABS R19, R10 ;  /* 0x0000000a00137213 */ /* 0x000fe20000000000 */
[----:B------:R-:W-:Y:S01]  /*b050*/  @!P2 IMAD.IADD R248, R248, 0x1, -R24 ;  /* 0x00000001f8f8a824 */ /* 0x000fe200078e0a18 */
[----:B------:R-:W-:Y:S01]  /*b060*/  ISETP.GT.U32.AND P2, PT, R24, R250, PT ;  /* 0x000000fa1800720c */ /* 0x000fe20003f44070 */
[----:B------:R-:W-:Y:S01]  /*b070*/  IMAD.HI.U32 R9, R2, R249, RZ ;  /* 0x000000f902097227 */ /* 0x000fe200078e00ff */
[----:B------:R-:W-:-:S03]  /*b080*/  @!P4 IADD3 R247, -R247, RZ, RZ ;  /* 0x000000fff7f7c210 */ /* 0x000fc60007ffe1ff */
[----:B------:R-:W-:-:S04]  /*b090*/  IMAD.HI.U32 R3, R2, R252, RZ ;  /* 0x000000fc02037227 */ /* 0x000fc800078e00ff */
[----:B------:R-:W-:Y:S01]  /*b0a0*/  @!P6 IMAD.MOV R248, RZ, RZ, -R248 ;  /* 0x000000fffff8e224 */ /* 0x000fe200078e0af8 */
[----:B------:R-:W-:Y:S01]  /*b0b0*/  ISETP.GT.U32.AND P6, PT, R24, R251, PT ;  /* 0x000000fb1800720c */ /* 0x000fe20003fc4070 */
[----:B------:R-:W-:Y:S02]  /*b0c0*/  IMAD.MOV R9, RZ, RZ, -R9 ;  /* 0x000000ffff097224 */ /* 0x000fe400078e0a09 */
[----:B------:R-:W-:Y:S01]  /*b0d0*/  IMAD.MOV R3, RZ, RZ, -R3 ;  /* 0x000000ffff037224 */ /* 0x000fe200078e0a03 */
[----:B------:R-:W-:Y:S01]  /*b0e0*/  @!P2 IADD3 R250, R250, -R24, RZ ;  /* 0x80000018fafaa210 */ /* 0x000fe20007ffe0ff */
[C---:B------:R-:W-:Y:S02]  /*b0f0*/  IMAD R249, R24.reuse, R9, R249 ;  /* 0x0000000918f97224 */ /* 0x040fe400078e02f9 */
[C---:B------:R-:W-:Y:S01]  /*b100*/  IMAD R252, R24.reuse, R3, R252 ;  /* 0x0000000318fc7224 */ /* 0x040fe200078e02fc */
[----:B------:R-:W-:Y:S01]  /*b110*/  ISETP.GT.U32.AND P2, PT, R24, R250, PT ;  /* 0x000000fa1800720c */ /* 0x000fe20003f44070 */
[----:B------:R-:W-:Y:S01]  /*b120*/  VIADD R3, R0, 0xf1 ;  /* 0x000000f100037836 */ /* 0x000fe20000000000 */
[----:B------:R-:W-:Y:S01]  /*b130*/  ISETP.GT.U32.AND P4, PT, R24, R249, PT ;  /* 0x000000f91800720c */ /* 0x000fe20003f84070 */
[----:B------:R-:W-:-:S02]  /*b140*/  VIADD R4, R0, 0xf2 ;  /* 0x000000f200047836 */ /* 0x000fc40000000000 */
[----:B------:R-:W-:Y:S01]  /*b150*/  @!P6 IMAD.IADD R251, R251, 0x1, -R24 ;  /* 0x00000001fbfbe824 */ /* 0x000fe200078e0a18 */
[----:B------:R-:W-:Y:S01]  /*b160*/  IABS R21, R3 ;  /* 0x0000000300157213 */ /* 0x000fe20000000000 */
[----:B------:R-:W-:Y:S01]  /*b170*/  IMAD.HI.U32 R11, R2, R17, RZ ;  /* 0x00000011020b7227 */ /* 0x000fe200078e00ff */
[----:B------:R-:W-:Y:S02]  /*b180*/  IABS R20, R4 ;  /* 0x0000000400147213 */ /* 0x000fe40000000000 */
[----:B------:R-:W-:Y:S01]  /*b190*/  ISETP.GT.U32.AND P6, PT, R24, R251, PT ;  /* 0x000000fb1800720c */ /* 0x000fe20003fc4070 */
[----:B------:R-:W-:Y:S01]  /*b1a0*/  IMAD.HI.U32 R5, R2, R21, RZ ;  /* 0x0000001502057227 */ /* 0x000fe200078e00ff */
[----:B------:R-:W-:-:S03]  /*b1b0*/  IADD3 R11, -R11, RZ, RZ ;  /* 0x000000ff0b0b7210 */ /* 0x000fc60007ffe1ff */
[----:B------:R-:W-:-:S04]  /*b1c0*/  IMAD.HI.U32 R9, R2, R20, RZ ;  /* 0x0000001402097227 */ /* 0x000fc800078e00ff */
[----:B------:R-:W-:Y:S02]  /*b1d0*/  IMAD.MOV R5, RZ, RZ, -R5 ;  /* 0x000000ffff057224 */ /* 0x000fe400078e0a05 */
[----:B------:R-:W-:Y:S02]  /*b1e0*/  @!P4 IMAD.IADD R249, R249, 0x1, -R24 ;  /* 0x00000001f9f9c824 */ /* 0x000fe400078e0a18 */
[----:B------:R-:W-:Y:S02]  /*b1f0*/  IMAD.MOV R9, RZ, RZ, -R9 ;  /* 0x000000ffff097224 */ /* 0x000fe400078e0a09 */
[C---:B------:R-:W-:Y:S01]  /*b200*/  IMAD R21, R24.reuse, R5, R21 ;  /* 0x0000000518157224 */ /* 0x040fe200078e0215 */
[C---:B------:R-:W-:Y:S01]  /*b210*/  ISETP.GT.U32.AND P4, PT, R24.reuse, R249, PT ;  /* 0x000000f91800720c */ /* 0x040fe20003f84070 */
[----:B------:R-:W-:Y:S02]  /*b220*/  IMAD R20, R24, R9, R20 ;  /* 0x0000000918147224 */ /* 0x000fe400078e0214 */
[--C-:B------:R-:W-:Y:S01]  /*b230*/  @!P2 IMAD.IADD R250, R250, 0x1, -R24.reuse ;  /* 0x00000001fafaa824 */ /* 0x100fe200078e0a18 */
[C---:B------:R-:W-:Y:S01]  /*b240*/  ISETP.GT.U32.AND P2, PT, R24.reuse, R21, PT ;  /* 0x000000151800720c */ /* 0x040fe20003f44070 */
[----:B------:R-:W-:Y:S01]  /*b250*/  @!P6 IMAD.IADD R251, R251, 0x1, -R24 ;  /* 0x00000001fbfbe824 */ /* 0x000fe200078e0a18 */
[----:B------:R-:W-:Y:S01]  /*b260*/  ISETP.GT.U32.AND P6, PT, R24, R20, PT ;  /* 0x000000141800720c */ /* 0x000fe20003fc4070 */
[----:B------:R-:W-:-:S04]  /*b270*/  IMAD.HI.U32 R9, R2, R18, RZ ;  /* 0x0000001202097227 */ /* 0x000fc800078e00ff */
[----:B------:R-:W-:Y:S02]  /*b280*/  IMAD.MOV R9, RZ, RZ, -R9 ;  /* 0x000000ffff097224 */ /* 0x000fe400078e0a09 */
[----:B------:R-:W-:Y:S01]  /*b290*/  @!P4 IADD3 R249, R249, -R24, RZ ;  /* 0x80000018f9f9c210 */ /* 0x000fe20007ffe0ff */
[----:B------:R-:W-:Y:S01]  /*b2a0*/  IMAD.HI.U32 R5, R2, R19, RZ ;  /* 0x0000001302057227 */ /* 0x000fe200078e00ff */
[----:B------:R-:W-:-:S03]  /*b2b0*/  ISETP.GT.U32.AND P4, PT, R24, R252, PT ;  /* 0x000000fc1800720c */ /* 0x000fc60003f84070 */
[----:B------:R-:W-:Y:S01]  /*b2c0*/  @!P2 IMAD.IADD R21, R21, 0x1, -R24 ;  /* 0x000000011515a824 */ /* 0x000fe200078e0a18 */
[----:B------:R-:W-:Y:S01]  /*b2d0*/  @!P6 IADD3 R20, R20, -R24, RZ ;  /* 0x800000181414e210 */ /* 0x000fe20007ffe0ff */
[C---:B------:R-:W-:Y:S01]  /*b2e0*/  IMAD R18, R24.reuse, R9, R18 ;  /* 0x0000000918127224 */ /* 0x040fe200078e0212 */
[----:B------:R-:W-:Y:S01]  /*b2f0*/  IABS R9, R28 ;  /* 0x0000001c00097213 */ /* 0x000fe20000000000 */
[----:B------:R-:W-:Y:S01]  /*b300*/  IMAD.MOV R5, RZ, RZ, -R5 ;  /* 0x000000ffff057224 */ /* 0x000fe200078e0a05 */
[C---:B------:R-:W-:Y:S01]  /*b310*/  ISETP.GT.U32.AND P6, PT, R24.reuse, R21, PT ;  /* 0x000000151800720c */ /* 0x040fe20003fc4070 */
[----:B------:R-:W-:Y:S01]  /*b320*/  @!P0 IMAD.MOV R249, RZ, RZ, -R249 ;  /* 0x000000fffff98224 */ /* 0x000fe200078e0af9 */
[C---:B------:R-:W-:Y:S01]  /*b330*/  ISETP.GT.U32.AND P0, PT, R24.reuse, R20, PT ;  /* 0x000000141800720c */ /* 0x040fe20003f04070 */
[----:B------:R-:W-:Y:S01]  /*b340*/  IMAD R19, R24, R5, R19 ;  /* 0x0000000518137224 */ /* 0x000fe200078e0213 */
[----:B------:R-:W-:Y:S01]  /*b350*/  IABS R5, R23 ;  /* 0x0000001700057213 */ /* 0x000fe20000000000 */
[----:B------:R-:W-:Y:S01]  /*b360*/  @!P4 IMAD.IADD R252, R252, 0x1, -R24 ;  /* 0x00000001fcfcc824 */ /* 0x000fe200078e0a18 */
[----:B------:R-:W-:Y:S01]  /*b370*/  ISETP.GE.AND P4, PT, R3, RZ, PT ;  /* 0x000000ff0300720c */ /* 0x000fe20003f86270 */
[----:B------:R-:W-:-:S03]  /*b380*/  IMAD.HI.U32 R3, R2, R16, RZ ;  /* 0x0000001002037227 */ /* 0x000fc600078e00ff */
[C---:B------:R-:W-:Y:S01]  /*b390*/  ISETP.GT.U32.AND P2, PT, R24.reuse, R252, PT ;  /* 0x000000fc1800720c */ /* 0x040fe20003f44070 */
[----:B------:R-:W-:Y:S02]  /*b3a0*/  IMAD.MOV R3, RZ, RZ, -R3 ;  /* 0x000000ffff037224 */ /* 0x000fe400078e0a03 */
[----:B------:R-:W-:Y:S01]  /*b3b0*/  @!P6 IMAD.IADD R21, R21, 0x1, -R24 ;  /* 0x000000011515e824 */ /* 0x000fe200078e0a18 */
[C---:B------:R-:W-:Y:S01]  /*b3c0*/  ISETP.GT.U32.AND P6, PT, R24.reuse, R18, PT ;  /* 0x000000121800720c */ /* 0x040fe20003fc4070 */
[----:B------:R-:W-:Y:S01]  /*b3d0*/  IMAD R16, R24, R3, R16 ;  /* 0x0000000318107224 */ /* 0x000fe200078e0210 */
[----:B------:R-:W-:Y:S01]  /*b3e0*/  @!P0 IADD3 R20, R20, -R24, RZ ;  /* 0x8000001814148210 */ /* 0x000fe20007ffe0ff */
[----:B------:R-:W-:Y:S02]  /*b3f0*/  IMAD.HI.U32 R12, R2, R15, RZ ;  /* 0x0000000f020c7227 */ /* 0x000fe400078e00ff */
[----:B------:R-:W-:Y:S02]  /*b400*/  @!P4 IADD3 R21, -R21, RZ, RZ ;  /* 0x000000ff1515c210 */ /* 0x000fe40007ffe1ff */
[----:B------:R-:W-:Y:S01]  /*b410*/  IMAD.MOV R3, RZ, RZ, -R12 ;  /* 0x000000ffff037224 */ /* 0x000fe200078e0a0c */
[----:B------:R-:W-:Y:S01]  /*b420*/  IABS R12, R26 ;  /* 0x0000001a000c7213 */ /* 0x000fe20000000000 */
[----:B------:R-:W-:Y:S01]  /*b430*/  @!P2 IMAD.IADD R252, R252, 0x1, -R24 ;  /* 0x00000001fcfca824 */ /* 0x000fe200078e0a18 */
[C---:B------:R-:W-:Y:S01]  /*b440*/  ISETP.GT.U32.AND P2, PT, R24.reuse, R19, PT ;  /* 0x000000131800720c */ /* 0x040fe20003f44070 */
[----:B------:R-:W-:-:S02]  /*b450*/  IMAD R17, R24, R11, R17 ;  /* 0x0000000b18117224 */ /* 0x000fc400078e0211 */
[----:B------:R-:W-:Y:S01]  /*b460*/  @!P6 IMAD.IADD R18, R18, 0x1, -R24 ;  /* 0x000000011212e824 */ /* 0x000fe200078e0a18 */
[----:B------:R-:W-:Y:S01]  /*b470*/  ISETP.GT.U32.AND P6, PT, R24, R16, PT ;  /* 0x000000101800720c */ /* 0x000fe20003fc4070 */
[----:B------:R-:W-:Y:S01]  /*b480*/  IMAD.HI.U32 R11, R2, R9, RZ ;  /* 0x00000009020b7227 */ /* 0x000fe200078e00ff */
[----:B------:R-:W-:-:S03]  /*b490*/  ISETP.GT.U32.AND P0, PT, R24, R17, PT ;  /* 0x000000111800720c */ /* 0x000fc60003f04070 */
[----:B------:R-:W-:Y:S02]  /*b4a0*/  IMAD R15, R24, R3, R15 ;  /* 0x00000003180f7224 */ /* 0x000fe400078e020f */
[----:B------:R-:W-:-:S04]  /*b4b0*/  IMAD.HI.U32 R13, R2, R5, RZ ;  /* 0x00000005020d7227 */ /* 0x000fc800078e00ff */
[----:B------:R-:W-:Y:S02]  /*b4c0*/  VIADD R3, R0, 0xfb ;  /* 0x000000fb00037836 */ /* 0x000fe40000000000 */
[--C-:B------:R-:W-:Y:S01]  /*b4d0*/  @!P2 IMAD.IADD R19, R19, 0x1, -R24.reuse ;  /* 0x000000011313a824 */ /* 0x100fe200078e0a18 */
[----:B------:R-:W-:Y:S01]  /*b4e0*/  ISETP.GE.AND P2, PT, R4, RZ, PT ;  /* 0x000000ff0400720c */ /* 0x000fe20003f46270 */
[----:B------:R-:W-:Y:S01]  /*b4f0*/  @!P0 IMAD.IADD R17, R17, 0x1, -R24 ;  /* 0x0000000111118824 */ /* 0x000fe200078e0a18 */
[----:B------:R-:W-:Y:S01]  /*b500*/  @!P6 IADD3 R16, R16, -R24, RZ ;  /* 0x800000181010e210 */ /* 0x000fe20007ffe0ff */
[----:B------:R-:W-:Y:S01]  /*b510*/  @!P5 IMAD.MOV R252, RZ, RZ, -R252 ;  /* 0x000000fffffcd224 */ /* 0x000fe200078e0afc */
[----:B------:R-:W-:Y:S01]  /*b520*/  IADD3 R4, -R11, RZ, RZ ;  /* 0x000000ff0b047210 */ /* 0x000fe20007ffe1ff */
[----:B------:R-:W-:Y:S01]  /*b530*/  IMAD.MOV R11, RZ, RZ, -R13 ;  /* 0x000000ffff0b7224 */ /* 0x000fe200078e0a0d */
[C---:B------:R-:W-:Y:S01]  /*b540*/  ISETP.GT.U32.AND P6, PT, R24.reuse, R15, PT ;  /* 0x0000000f1800720c */ /* 0x040fe20003fc4070 */
[----:B------:R-:W-:Y:S01]  /*b550*/  @!P3 IMAD.MOV R250, RZ, RZ, -R250 ;  /* 0x000000fffffab224 */ /* 0x000fe200078e0afa */
[----:B------:R-:W-:Y:S01]  /*b560*/  IABS R13, R3 ;  /* 0x00000003000d7213 */ /* 0x000fe20000000000 */
[----:B------:R-:W-:Y:S01]  /*b570*/  IMAD R9, R24, R4, R9 ;  /* 0x0000000418097224 */ /* 0x000fe200078e0209 */
[----:B------:R-:W-:Y:S01]  /*b580*/  ISETP.GE.AND P0, PT, R10, RZ, PT ;  /* 0x000000ff0a00720c */ /* 0x000fe20003f06270 */
[----:B------:R-:W-:Y:S01]  /*b590*/  IMAD R5, R24, R11, R5 ;  /* 0x0000000b18057224 */ /* 0x000fe200078e0205 */
[----:B------:R-:W-:Y:S01]  /*b5a0*/  IABS R11, R6 ;  /* 0x00000006000b7213 */ /* 0x000fe20000000000 */
[----:B------:R-:W-:Y:S01]  /*b5b0*/  IMAD.HI.U32 R4, R2, R13, RZ ;  /* 0x0000000d02047227 */ /* 0x000fe200078e00ff */
[----:B------:R-:W-:-:S02]  /*b5c0*/  IABS R10, R7 ;  /* 0x00000007000a7213 */ /* 0x000fc40000000000 */
[----:B------:R-:W-:Y:S01]  /*b5d0*/  ISETP.GT.U32.AND P5, PT, R24, R17, PT ;  /* 0x000000111800720c */ /* 0x000fe20003fa4070 */
[----:B--2---:R-:W-:Y:S01]  /*b5e0*/  IMAD.HI.U32 R32, R2, R11, RZ ;  /* 0x0000000b02207227 */ /* 0x004fe200078e00ff */
[----:B------:R-:W-:Y:S02]  /*b5f0*/  IADD3 R4, -R4, RZ, RZ ;  /* 0x000000ff04047210 */ /* 0x000fe40007ffe1ff */
[C---:B------:R-:W-:Y:S01]  /*b600*/  ISETP.GT.U32.AND P4, PT, R24.reuse, R16, PT ;  /* 0x000000101800720c */ /* 0x040fe20003f84070 */
[----:B------:R-:W-:Y:S01]  /*b610*/  @!P6 IMAD.IADD R15, R15, 0x1, -R24 ;  /* 0x000000010f0fe824 */ /* 0x000fe200078e0a18 */
[C---:B------:R-:W-:Y:S01]  /*b620*/  ISETP.GT.U32.AND P6, PT, R24.reuse, R9, PT ;  /* 0x000000091800720c */ /* 0x040fe20003fc4070 */
[----:B------:R-:W-:Y:S01]  /*b630*/  IMAD.MOV R32, RZ, RZ, -R32 ;  /* 0x000000ffff207224 */ /* 0x000fe200078e0a20 */
[C---:B------:R-:W-:Y:S01]  /*b640*/  ISETP.GT.U32.AND P3, PT, R24.reuse, R19, PT ;  /* 0x000000131800720c */ /* 0x040fe20003f64070 */
[C---:B------:R-:W-:Y:S02]  /*b650*/  IMAD R13, R24.reuse, R4, R13 ;  /* 0x00000004180d7224 */ /* 0x040fe400078e020d */
[----:B------:R-:W-:Y:S01]  /*b660*/  @!P2 IMAD.MOV R20, RZ, RZ, -R20 ;  /* 0x000000ffff14a224 */ /* 0x000fe200078e0a14 */
[----:B------:R-:W-:Y:S01]  /*b670*/  ISETP.GT.U32.AND P2, PT, R24, R15, PT ;  /* 0x0000000f1800720c */ /* 0x000fe20003f44070 */
[----:B------:R-:W-:-:S04]  /*b680*/  IMAD.HI.U32 R4, R2, R10, RZ ;  /* 0x0000000a02047227 */ /* 0x000fc800078e00ff */
[----:B------:R-:W-:Y:S01]  /*b690*/  IMAD R11, R24, R32, R11 ;  /* 0x00000020180b7224 */ /* 0x000fe200078e020b */
[----:B------:R-:W-:Y:S01]  /*b6a0*/  IABS R32, R0 ;  /* 0x0000000000207213 */ /* 0x000fe20000000000 */
[----:B------:R-:W-:Y:S01]  /*b6b0*/  IMAD.MOV R4, RZ, RZ, -R4 ;  /* 0x000000ffff047224 */ /* 0x000fe200078e0a04 */
[----:B------:R-:W-:Y:S01]  /*b6c0*/  @!P6 IADD3 R9, R9, -R24, RZ ;  /* 0x800000180909e210 */ /* 0x000fe20007ffe0ff */
[----:B-1----:R-:W-:-:S03]  /*b6d0*/  IMAD.HI.U32 R34, R2, R14, RZ ;  /* 0x0000000e02227227 */ /* 0x002fc600078e00ff */
[C---:B------:R-:W-:Y:S01]  /*b6e0*/  ISETP.GT.U32.AND P6, PT, R24.reuse, R9, PT ;  /* 0x000000091800720c */ /* 0x040fe20003fc4070 */
[----:B------:R-:W-:Y:S02]  /*b6f0*/  IMAD R10, R24, R4, R10 ;  /* 0x00000004180a7224 */ /* 0x000fe400078e020a */
[----:B------:R-:W-:Y:S02]  /*b700*/  IMAD.MOV.U32 R4, RZ, RZ, R32 ;  /* 0x000000ffff047224 */ /* 0x000fe400078e0020 */
[----:B------:R-:W-:-:S04]  /*b710*/  IMAD.HI.U32 R33, R2, R12, RZ ;  /* 0x0000000c02217227 */ /* 0x000fc800078e00ff */
[----:B------:R-:W-:Y:S01]  /*b720*/  @!P1 IMAD.MOV R251, RZ, RZ, -R251 ;  /* 0x000000fffffb9224 */ /* 0x000fe200078e0afb */
[----:B------:R-:W-:Y:S01]  /*b730*/  ISETP.GT.U32.AND P1, PT, R24, R18, PT ;  /* 0x000000121800720c */ /* 0x000fe20003f24070 */
[----:B------:R-:W-:-:S04]  /*b740*/  IMAD.HI.U32 R2, R2, R4, RZ ;  /* 0x0000000402027227 */ /* 0x000fc800078e00ff */
[--C-:B------:R-:W-:Y:S01]  /*b750*/  @!P2 IMAD.IADD R15, R15, 0x1, -R24.reuse ;  /* 0x000000010f0fa824 */ /* 0x100fe200078e0a18 */
[----:B------:R-:W-:Y:S01]  /*b760*/  ISETP.GT.U32.AND P2, PT, R24, R11, PT ;  /* 0x0000000b1800720c */ /* 0x000fe20003f44070 */
[----:B------:R-:W-:Y:S01]  /*b770*/  IMAD.MOV R33, RZ, RZ, -R33 ;  /* 0x000000ffff217224 */ /* 0x000fe200078e0a21 */
[----:B------:R-:W-:Y:S01]  /*b780*/  IADD3 R2, -R2, RZ, RZ ;  /* 0x000000ff02027210 */ /* 0x000fe20007ffe1ff */
[----:B------:R-:W-:Y:S01]  /*b790*/  @!P5 IMAD.IADD R17, R17, 0x1, -R24 ;  /* 0x000000011111d824 */ /* 0x000fe200078e0a18 */
[C---:B------:R-:W-:Y:S01]  /*b7a0*/  ISETP.GT.U32.AND P5, PT, R24.reuse, R13, PT ;  /* 0x0000000d1800720c */ /* 0x040fe20003fa4070 */
[----:B------:R-:W-:Y:S02]  /*b7b0*/  IMAD.MOV R34, RZ, RZ, -R34 ;  /* 0x000000ffff227224 */ /* 0x000fe400078e0a22 */
[----:B------:R-:W-:Y:S01]  /*b7c0*/  IMAD R12, R24, R33, R12 ;  /* 0x00000021180c7224 */ /* 0x000fe200078e020c */
[----:B------:R-:W-:Y:S01]  /*b7d0*/  @!P1 IADD3 R18, R18, -R24, RZ ;  /* 0x8000001812129210 */ /* 0x000fe20007ffe0ff */
[----:B------:R-:W-:-:S02]  /*b7e0*/  IMAD R14, R24, R34, R14 ;  /* 0x00000022180e7224 */ /* 0x000fc400078e020e */
[----:B------:R-:W-:Y:S01]  /*b7f0*/  IMAD R4, R24, R2, R4 ;  /* 0x0000000218047224 */ /* 0x000fe200078e0204 */
[----:B------:R-:W2:Y:S01]  /*b800*/  LDL.LU R34, [R1+0x38] ;  /* 0x0000380001227983 */ /* 0x000ea20000300800 */
[--C-:B------:R-:W-:Y:S01]  /*b810*/  @!P4 IMAD.IADD R16, R16, 0x1, -R24.reuse ;  /* 0x000000011010c824 */ /* 0x100fe200078e0a18 */
[C---:B------:R-:W-:Y:S01]  /*b820*/  ISETP.GT.U32.AND P4, PT, R24.reuse, R12, PT ;  /* 0x0000000c1800720c */ /* 0x040fe20003f84070 */
[--C-:B------:R-:W-:Y:S01]  /*b830*/  @!P3 IMAD.IADD R19, R19, 0x1, -R24.reuse ;  /* 0x000000011313b824 */ /* 0x100fe200078e0a18 */
[C---:B------:R-:W-:Y:S01]  /*b840*/  ISETP.GT.U32.AND P3, PT, R24.reuse, R5, PT ;  /* 0x000000051800720c */ /* 0x040fe20003f64070 */
[--C-:B------:R-:W-:Y:S01]  /*b850*/  @!P2 IMAD.IADD R11, R11, 0x1, -R24.reuse ;  /* 0x000000010b0ba824 */ /* 0x100fe200078e0a18 */
[C---:B------:R-:W-:Y:S01]  /*b860*/  ISETP.GT.U32.AND P1, PT, R24.reuse, R14, PT ;  /* 0x0000000e1800720c */ /* 0x040fe20003f24070 */
[----:B------:R-:W-:Y:S01]  /*b870*/  @!P6 IMAD.IADD R9, R9, 0x1, -R24 ;  /* 0x000000010909e824 */ /* 0x000fe200078e0a18 */
[----:B------:R-:W-:Y:S01]  /*b880*/  ISETP.GT.U32.AND P2, PT, R24, R4, PT ;  /* 0x000000041800720c */ /* 0x000fe20003f44070 */
[----:B------:R-:W4:Y:S01]  /*b890*/  LDL.LU R33, [R1+0x34] ;  /* 0x0000340001217983 */ /* 0x000f220000300800 */
[----:B------:R-:W-:-:S02]  /*b8a0*/  @!P5 IADD3 R13, R13, -R24, RZ ;  /* 0x800000180d0dd210 */ /* 0x000fc40007ffe0ff */
[----:B------:R-:W-:Y:S01]  /*b8b0*/  ISETP.GE.AND P5, PT, R29, RZ, PT ;  /* 0x000000ff1d00720c */ /* 0x000fe20003fa6270 */
[----:B------:R-:W4:Y:S01]  /*b8c0*/  LDL.LU R32, [R1+0x30] ;  /* 0x0000300001207983 */ /* 0x000f220000300800 */
[----:B------:R-:W-:Y:S01]  /*b8d0*/  ISETP.GT.U32.AND P6, PT, R24, R10, PT ;  /* 0x0000000a1800720c */ /* 0x000fe20003fc4070 */
[--C-:B------:R-:W-:Y:S01]  /*b8e0*/  @!P4 IMAD.IADD R12, R12, 0x1, -R24.reuse ;  /* 0x000000010c0cc824 */ /* 0x100fe200078e0a18 */
[----:B------:R-:W-:Y:S01]  /*b8f0*/  ISETP.GE.AND P4, PT, R27, RZ, PT ;  /* 0x000000ff1b00720c */ /* 0x000fe20003f86270 */
[--C-:B------:R-:W-:Y:S01]  /*b900*/  @!P3 IMAD.IADD R5, R5, 0x1, -R24.reuse ;  /* 0x000000010505b824 */ /* 0x100fe200078e0a18 */
[----:B------:R-:W-:Y:S01]  /*b910*/  ISETP.GE.AND P3, PT, R31, RZ, PT ;  /* 0x000000ff1f00720c */ /* 0x000fe20003f66270 */
[--C-:B------:R-:W-:Y:S01]  /*b920*/  @!P1 IMAD.IADD R14, R14, 0x1, -R24.reuse ;  /* 0x000000010e0e9824 */ /* 0x100fe200078e0a18 */
[----:B------:R-:W-:Y:S01]  /*b930*/  ISETP.GE.AND P1, PT, R30, RZ, PT ;  /* 0x000000ff1e00720c */ /* 0x000fe20003f26270 */
[----:B------:R-:W-:Y:S01]  /*b940*/  @!P2 IMAD.IADD R4, R4, 0x1, -R24 ;  /* 0x000000010404a824 */ /* 0x000fe200078e0a18 */
[----:B------:R-:W-:Y:S01]  /*b950*/  ISETP.GT.U32.AND P2, PT, R24, R11, PT ;  /* 0x0000000b1800720c */ /* 0x000fe20003f44070 */
[----:B------:R-:W4:Y:S01]  /*b960*/  LDL.LU R31, [R1+0x2c] ;  /* 0x00002c00011f7983 */ /* 0x000f220000300800 */
[----:B------:R-:W-:-:S02]  /*b970*/  @!P0 IADD3 R19, -R19, RZ, RZ ;  /* 0x000000ff13138210 */ /* 0x000fc40007ffe1ff */
[----:B------:R-:W-:Y:S01]  /*b980*/  ISETP.GT.U32.AND P0, PT, R24, R5, PT ;  /* 0x000000051800720c */ /* 0x000fe20003f04070 */
[----:B------:R-:W-:Y:S01]  /*b990*/  @!P6 IMAD.IADD R10, R10, 0x1, -R24 ;  /* 0x000000010a0ae824 */ /* 0x000fe200078e0a18 */
[----:B------:R-:W-:Y:S01]  /*b9a0*/  @!P5 IADD3 R16, -R16, RZ, RZ ;  /* 0x000000ff1010d210 */ /* 0x000fe20007ffe1ff */
[----:B------:R-:W-:Y:S01]  /*b9b0*/  @!P4 IMAD.MOV R15, RZ, RZ, -R15 ;  /* 0x000000ffff0fc224 */ /* 0x000fe200078e0a0f */
[C---:B------:R-:W-:Y:S01]  /*b9c0*/  ISETP.GT.U32.AND P5, PT, R24.reuse, R4, PT ;  /* 0x000000041800720c */ /* 0x040fe20003fa4070 */
[----:B------:R-:W-:Y:S01]  /*b9d0*/  @!P3 IMAD.MOV R18, RZ, RZ, -R18 ;  /* 0x000000ffff12b224 */ /* 0x000fe200078e0a12 */
[C---:B------:R-:W-:Y:S01]  /*b9e0*/  ISETP.GT.U32.AND P6, PT, R24.reuse, R13, PT ;  /* 0x0000000d1800720c */ /* 0x040fe20003fc4070 */
[----:B------:R-:W-:Y:S01]  /*b9f0*/  @!P1 IMAD.MOV R17, RZ, RZ, -R17 ;  /* 0x000000ffff119224 */ /* 0x000fe200078e0a11 */
[C---:B------:R-:W-:Y:S01]  /*ba00*/  ISETP.GT.U32.AND P4, PT, R24.reuse, R10, PT ;  /* 0x0000000a1800720c */ /* 0x040fe20003f84070 */
[--C-:B------:R-:W-:Y:S01]  /*ba10*/  @!P2 IMAD.IADD R11, R11, 0x1, -R24.reuse ;  /* 0x000000010b0ba824 */ /* 0x100fe200078e0a18 */
[C---:B------:R-:W-:Y:S01]  /*ba20*/  ISETP.GT.U32.AND P3, PT, R24.reuse, R14, PT ;  /* 0x0000000e1800720c */ /* 0x040fe20003f64070 */
[----:B------:R-:W4:Y:S01]  /*ba30*/  LDL.LU R30, [R1+0x28] ;  /* 0x00002800011e7983 */ /* 0x000f220000300800 */
[----:B------:R-:W-:Y:S01]  /*ba40*/  ISETP.GT.U32.AND P1, PT, R24, R12, PT ;  /* 0x0000000c1800720c */ /* 0x000fe20003f24070 */
[----:B------:R-:W-:Y:S01]  /*ba50*/  @!P0 IMAD.IADD R5, R5, 0x1, -R24 ;  /* 0x0000000105058824 */ /* 0x000fe200078e0a18 */
[----:B------:R-:W-:Y:S01]  /*ba60*/  ISETP.GE.AND P2, PT, R0, RZ, PT ;  /* 0x000000ff0000720c */ /* 0x000fe20003f46270 */
[----:B------:R-:W4:Y:S01]  /*ba70*/  LDL.LU R29, [R1+0x24] ;  /* 0x00002400011d7983 */ /* 0x000f220000300800 */
[----:B------:R-:W-:-:S02]  /*ba80*/  ISETP.GE.AND P0, PT, R28, RZ, PT ;  /* 0x000000ff1c00720c */ /* 0x000fc40003f06270 */
[-C--:B------:R-:W-:Y:S01]  /*ba90*/  @!P5 IADD3 R4, R4, -R24.reuse, RZ ;  /* 0x800000180404d210 */ /* 0x080fe20007ffe0ff */
[----:B------:R-:W4:Y:S01]  /*baa0*/  LDL.LU R28, [R1+0x20] ;  /* 0x00002000011c7983 */ /* 0x000f220000300800 */
[----:B------:R-:W-:Y:S01]  /*bab0*/  @!P6 IADD3 R13, R13, -R24, RZ ;  /* 0x800000180d0de210 */ /* 0x000fe20007ffe0ff */
[----:B------:R-:W-:Y:S01]  /*bac0*/  @!P4 IMAD.IADD R10, R10, 0x1, -R24 ;  /* 0x000000010a0ac824 */ /* 0x000fe200078e0a18 */
[----:B------:R-:W-:Y:S01]  /*bad0*/  ISETP.GE.AND P6, PT, R25, RZ, PT ;  /* 0x000000ff1900720c */ /* 0x000fe20003fc6270 */
[----:B------:R-:W-:Y:S01]  /*bae0*/  IMAD R25, R22, UR4, RZ ;  /* 0x0000000416197c24 */ /* 0x000fe2000f8e02ff */
[----:B------:R-:W-:Y:S01]  /*baf0*/  ISETP.GE.AND P4, PT, R26, RZ, PT ;  /* 0x000000ff1a00720c */ /* 0x000fe20003f86270 */
[----:B------:R-:W-:Y:S02]  /*bb00*/  IMAD.MOV.U32 R22, RZ, RZ, R4 ;  /* 0x000000ffff167224 */ /* 0x000fe400078e0004 */
[----:B------:R-:W-:Y:S01]  /*bb10*/  IMAD R4, R8, UR4, RZ ;  /* 0x0000000408047c24 */ /* 0x000fe2000f8e02ff */
[----:B------:R-:W-:Y:S01]  /*bb20*/  LEA R26, P5, R25, UR6, 0x2 ;  /* 0x00000006191a7c11 */ /* 0x000fe2000f8a10ff */
[--C-:B------:R-:W-:Y:S01]  /*bb30*/  @!P3 IMAD.IADD R14, R14, 0x1, -R24.reuse ;  /* 0x000000010e0eb824 */ /* 0x100fe200078e0a18 */
[----:B------:R-:W-:Y:S01]  /*bb40*/  ISETP.GE.AND P3, PT, R23, RZ, PT ;  /* 0x000000ff1700720c */ /* 0x000fe20003f66270 */
[----:B------:R-:W-:Y:S01]  /*bb50*/  @!P1 IMAD.IADD R12, R12, 0x1, -R24 ;  /* 0x000000010c0c9824 */ /* 0x000fe200078e0a18 */
[----:B------:R-:W4:Y:S01]  /*bb60*/  LDL.LU R23, [R1+0x1c] ;  /* 0x00001c0001177983 */ /* 0x000f220000300800 */
[----:B------:R-:W-:Y:S01]  /*bb70*/  @!P2 IMAD.MOV R22, RZ, RZ, -R22 ;  /* 0x000000ffff16a224 */ /* 0x000fe200078e0a16 */
[----:B------:R-:W-:Y:S01]  /*bb80*/  LEA R24, P2, R4, UR6, 0x2 ;  /* 0x0000000604187c11 */ /* 0x000fe2000f8410ff */
[----:B------:R-:W-:Y:S01]  /*bb90*/  @!P0 IMAD.MOV R9, RZ, RZ, -R9 ;  /* 0x000000ffff098224 */ /* 0x000fe200078e0a09 */
[----:B------:R-:W-:Y:S01]  /*bba0*/  ISETP.GE.AND P0, PT, R6, RZ, PT ;  /* 0x000000ff0600720c */ /* 0x000fe20003f06270 */
[----:B------:R-:W4:Y:S01]  /*bbb0*/  LDL.LU R8, [R1+0x18] ;  /* 0x0000180001087983 */ /* 0x000f220000300800 */
[----:B------:R-:W-:-:S02]  /*bbc0*/  LEA.HI.X.SX32 R27, R25, UR7, 0x2, P5 ;  /* 0x00000007191b7c11 */ /* 0x000fc4000a8f16ff */
[----:B------:R-:W-:Y:S01]  /*bbd0*/  ISETP.GE.AND P5, PT, R7, RZ, PT ;  /* 0x000000ff0700720c */ /* 0x000fe20003fa6270 */
[----:B------:R-:W4:Y:S01]  /*bbe0*/  LDL.LU R6, [R1+0x14] ;  /* 0x0000140001067983 */ /* 0x000f220000300800 */
[----:B------:R-:W-:Y:S02]  /*bbf0*/  LEA.HI.X.SX32 R25, R4, UR7, 0x2, P2 ;  /* 0x0000000704197c11 */ /* 0x000fe400090f16ff */
[----:B------:R-:W-:Y:S01]  /*bc00*/  ISETP.GE.AND P1, PT, R3, RZ, PT ;  /* 0x000000ff0300720c */ /* 0x000fe20003f26270 */
[----:B------:R-:W4:Y:S01]  /*bc10*/  LDL.LU R7, [R1+0x10] ;  /* 0x0000100001077983 */ /* 0x000f220000300800 */
[----:B------:R-:W1:Y:S03]  /*bc20*/  LDC.64 R2, c[0x0][0x238] ;  /* 0x00008e00ff027b82 */ /* 0x000e660000000a00 */
[----:B------:R-:W2:Y:S01]  /*bc30*/  LDL R4, [R1+0x1454] ;  /* 0x0014540001047983 */ /* 0x000ea20000100800 */
[----:B---3--:R-:W3:Y:S02]  /*bc40*/  S2R R35, SR_TID.X ;  /* 0x0000000000237919 */ /* 0x008ee40000002100 */
[----:B---3--:R-:W-:-:S05]  /*bc50*/  LOP3.LUT R35, R35, 0x7f, RZ, 0xc0, !PT ;  /* 0x0000007f23237812 */ /* 0x008fca00078ec0ff */
[----:B-1----:R-:W-:Y:S02]  /*bc60*/  IMAD R3, R35, R3, RZ ;  /* 0x0000000323037224 */ /* 0x002fe400078e02ff */
[----:B------:R-:W3:Y:S01]  /*bc70*/  LDL.LU R35, [R1+0x19c0] ;  /* 0x0019c00001237983 */ /* 0x000ee20000300800 */
[----:B--2---:R-:W-:Y:S02]  /*bc80*/  ISETP.NE.AND P2, PT, R4, RZ, PT ;  /* 0x000000ff0400720c */ /* 0x004fe40003f45270 */
[----:B------:R-:W-:-:S04]  /*bc90*/  LOP3.LUT R4, RZ, R4, RZ, 0x33, !PT ;  /* 0x00000004ff047212 */ /* 0x000fc800078e33ff */
[C---:B------:R-:W-:Y:S02]  /*bca0*/  SEL R22, R4.reuse, R22, !P2 ;  /* 0x0000001604167207 */ /* 0x040fe40005000000 */
[C---:B------:R-:W-:Y:S02]  /*bcb0*/  SEL R34, R4.reuse, R34, !P2 ;  /* 0x0000002204227207 */ /* 0x040fe40005000000 */
[C---:B----4-:R-:W-:Y:S01]  /*bcc0*/  SEL R33, R4.reuse, R33, !P2 ;  /* 0x0000002104217207 */ /* 0x050fe20005000000 */
[----:B------:R1:W-:Y:S01]  /*bcd0*/  STL [R1+0x104], R22 ;  /* 0x0001041601007387 */ /* 0x0003e20000100800 */
[C---:B------:R-:W-:Y:S02]  /*bce0*/  SEL R32, R4.reuse, R32, !P2 ;  /* 0x0000002004207207 */ /* 0x040fe40005000000 */
[C---:B------:R-:W-:Y:S02]  /*bcf0*/  SEL R31, R4.reuse, R31, !P2 ;  /* 0x0000001f041f7207 */ /* 0x040fe40005000000 */
[C---:B------:R-:W-:Y:S01]  /*bd00*/  SEL R30, R4.reuse, R30, !P2 ;  /* 0x0000001e041e7207 */ /* 0x040fe20005000000 */
[----:B-1----:R-:W2:Y:S04]  /*bd10*/  LDL.LU R22, [R1+0x19bc] ;  /* 0x0019bc0001167983 */ /* 0x002ea80000300800 */
[----:B------:R1:W-:Y:S01]  /*bd20*/  STL [R1+0x100], R34 ;  /* 0x0001002201007387 */ /* 0x0003e20000100800 */
[----:B------:R-:W-:-:S02]  /*bd30*/  SEL R29, R4, R29, !P2 ;  /* 0x0000001d041d7207 */ /* 0x000fc40005000000 */
[C---:B------:R-:W-:Y:S01]  /*bd40*/  SEL R28, R4.reuse, R28, !P2 ;  /* 0x0000001c041c7207 */ /* 0x040fe20005000000 */
[----:B-1----:R-:W4:Y:S04]  /*bd50*/  LDL.LU R34, [R1+0x19b8] ;  /* 0x0019b80001227983 */ /* 0x002f280000300800 */
[----:B------:R1:W-:Y:S01]  /*bd60*/  STL [R1+0xfc], R33 ;  /* 0x0000fc2101007387 */ /* 0x0003e20000100800 */
[----:B------:R-:W-:-:S03]  /*bd70*/  SEL R23, R4, R23, !P2 ;  /* 0x0000001704177207 */ /* 0x000fc60005000000 */
[----:B-1----:R-:W3:Y:S04]  /*bd80*/  LDL.LU R33, [R1+0x19b4] ;  /* 0x0019b40001217983 */ /* 0x002ee80000300800 */
[----:B------:R1:W-:Y:S01]  /*bd90*/  STL [R1+0xf8], R32 ;  /* 0x0000f82001007387 */ /* 0x0003e20000100800 */
[----:B------:R-:W-:-:S03]  /*bda0*/  SEL R8, R4, R8, !P2 ;  /* 0x0000000804087207 */ /* 0x000fc60005000000 */
[----:B-1----:R-:W2:Y:S04]  /*bdb0*/  LDL.LU R32, [R1+0x19b0] ;  /* 0x0019b00001207983 */ /* 0x002ea80000300800 */
[----:B------:R1:W-:Y:S01]  /*bdc0*/  STL [R1+0xf4], R31 ;  /* 0x0000f41f01007387 */ /* 0x0003e20000100800 */
[----:B------:R-:W-:-:S03]  /*bdd0*/  SEL R6, R4, R6, !P2 ;  /* 0x0000000604067207 */ /* 0x000fc60005000000 */
[----:B-1----:R-:W4:Y:S04]  /*bde0*/  LDL.LU R31, [R1+0x19ac] ;  /* 0x0019ac00011f7983 */ /* 0x002f280000300800 */
[----:B------:R1:W-:Y:S01]  /*bdf0*/  STL [R1+0xf0], R30 ;  /* 0x0000f01e01007387 */ /* 0x0003e20000100800 */
[----:B------:R-:W-:-:S03]  /*be00*/  SEL R7, R4, R7, !P2 ;  /* 0x0000000704077207 */ /* 0x000fc60005000000 */
[----:B-1----:R-:W3:Y:S04]  /*be10*/  LDL.LU R30, [R1+0x19a8] ;  /* 0x0019a800011e7983 */ /* 0x002ee80000300800 */
[----:B------:R1:W-:Y:S04]  /*be20*/  STL [R1+0xec], R29 ;  /* 0x0000ec1d01007387 */ /* 0x0003e80000100800 */
[----:B-1----:R-:W2:Y:S04]  /*be30*/  LDL.LU R29, [R1+0x19a4] ;  /* 0x0019a400011d7983 */ /* 0x002ea80000300800 */
[----:B------:R1:W-:Y:S04]  /*be40*/  STL [R1+0xe8], R28 ;  /* 0x0000e81c01007387 */ /* 0x0003e80000100800 */
[----:B-1----:R-:W4:Y:S04]  /*be50*/  LDL.LU R28, [R1+0x19a0] ;  /* 0x0019a000011c7983 */ /* 0x002f280000300800 */
[----:B------:R1:W-:Y:S04]  /*be60*/  STL [R1+0xe4], R23 ;  /* 0x0000e41701007387 */ /* 0x0003e80000100800 */
[----:B-1----:R-:W3:Y:S04]  /*be70*/  LDL.LU R23, [R1+0x199c] ;  /* 0x00199c0001177983 */ /* 0x002ee80000300800 */
[----:B------:R1:W-:Y:S04]  /*be80*/  STL [R1+0xe0], R8 ;  /* 0x0000e00801007387 */ /* 0x0003e80000100800 */
[----:B-1----:R-:W4:Y:S04]  /*be90*/  LDL.LU R8, [R1+0x1998] ;  /* 0x0019980001087983 */ /* 0x002f280000300800 */
[----:B------:R1:W-:Y:S04]  /*bea0*/  STL [R1+0xdc], R6 ;  /* 0x0000dc0601007387 */ /* 0x0003e80000100800 */
[----:B-1----:R-:W4:Y:S04]  /*beb0*/  LDL.LU R6, [R1+0x1994] ;  /* 0x0019940001067983 */ /* 0x002f280000300800 */
[----:B------:R1:W-:Y:S04]  /*bec0*/  STL [R1+0xd8], R7 ;  /* 0x0000d80701007387 */ /* 0x0003e80000100800 */
[----:B-1----:R-:W4:Y:S01]  /*bed0*/  LDL.LU R7, [R1+0x1990] ;  /* 0x0019900001077983 */ /* 0x002f220000300800 */
[----:B------:R-:W-:Y:S01]  /*bee0*/  @!P3 IADD3 R5, -R5, RZ, RZ ;  /* 0x000000ff0505b210 */ /* 0x000fe20007ffe1ff */
[----:B------:R-:W-:Y:S01]  /*bef0*/  @!P6 IMAD.MOV R14, RZ, RZ, -R14 ;  /* 0x000000ffff0ee224 */ /* 0x000fe200078e0a0e */
[----:B------:R-:W-:Y:S01]  /*bf00*/  @!P0 IADD3 R11, -R11, RZ, RZ ;  /* 0x000000ff0b0b8210 */ /* 0x000fe20007ffe1ff */
[----:B------:R-:W-:Y:S01]  /*bf10*/  @!P1 IMAD.MOV R13, RZ, RZ, -R13 ;  /* 0x000000ffff0d9224 */ /* 0x000fe200078e0a0d */
[C---:B------:R-:W-:Y:S01]  /*bf20*/  SEL R47, R4.reuse, R47, !P2 ;  /* 0x0000002f042f7207 */ /* 0x040fe20005000000 */
[----:B------:R-:W-:Y:S01]  /*bf30*/  @!P4 IMAD.MOV R12, RZ, RZ, -R12 ;  /* 0x000000ffff0cc224 */ /* 0x000fe200078e0a0c */
[C---:B------:R-:W-:Y:S01]  /*bf40*/  SEL R99, R4.reuse, R99, !P2 ;  /* 0x0000006304637207 */ /* 0x040fe20005000000 */
[----:B------:R-:W-:Y:S01]  /*bf50*/  @!P5 IMAD.MOV R10, RZ, RZ, -R10 ;  /* 0x000000ffff0ad224 */ /* 0x000fe200078e0a0a */
[----:B------:R-:W-:-:S02]  /*bf60*/  SEL R100, R4, R100, !P2 ;  /* 0x0000006404647207 */ /* 0x000fc40005000000 */
[C---:B------:R-:W-:Y:S02]  /*bf70*/  SEL R101, R4.reuse, R101, !P2 ;  /* 0x0000006504657207 */ /* 0x040fe40005000000 */
[C---:B------:R-:W-:Y:S02]  /*bf80*/  SEL R102, R4.reuse, R102, !P2 ;  /* 0x0000006604667207 */ /* 0x040fe40005000000 */
[C---:B------:R-:W-:Y:S02]  /*bf90*/  SEL R103, R4.reuse, R103, !P2 ;  /* 0x0000006704677207 */ /* 0x040fe40005000000 */
[C---:B------:R-:W-:Y:S02]  /*bfa0*/  SEL R104, R4.reuse, R104, !P2 ;  /* 0x0000006804687207 */ /* 0x040fe40005000000 */
[C---:B------:R-:W-:Y:S02]  /*bfb0*/  SEL R105, R4.reuse, R105, !P2 ;  /* 0x0000006904697207 */ /* 0x040fe40005000000 */
        /* <DEDUP_REMOVED lines=46> */
[C---:B--2---:R-:W-:Y:S02]  /*c2a0*/  SEL R29, R4.reuse, R29, !P2 ;  /* 0x0000001d041d7207 */ /* 0x044fe40005000000 */
[C---:B---3--:R-:W-:Y:S02]  /*c2b0*/  SEL R23, R4.reuse, R23, !P2 ;  /* 0x0000001704177207 */ /* 0x048fe40005000000 */
[----:B----4-:R-:W-:-:S02]  /*c2c0*/  SEL R8, R4, R8, !P2 ;  /* 0x0000000804087207 */ /* 0x010fc40005000000 */
[C---:B------:R-:W-:Y:S02]  /*c2d0*/  SEL R6, R4.reuse, R6, !P2 ;  /* 0x0000000604067207 */ /* 0x040fe40005000000 */
[----:B------:R-:W-:-:S05]  /*c2e0*/  SEL R7, R4, R7, !P2 ;  /* 0x0000000704077207 */ /* 0x000fca0005000000 */
[----:B------:R1:W-:Y:S04]  /*c2f0*/  STL [R1+0xd4], R7 ;  /* 0x0000d40701007387 */ /* 0x0003e80000100800 */
[----:B-1----:R-:W2:Y:S04]  /*c300*/  LDL.LU R7, [R1+0x198c] ;  /* 0x00198c0001077983 */ /* 0x002ea80000300800 */
[----:B------:R1:W-:Y:S04]  /*c310*/  STL [R1+0xd0], R6 ;  /* 0x0000d00601007387 */ /* 0x0003e80000100800 */
[----:B-1----:R-:W2:Y:S04]  /*c320*/  LDL.LU R6, [R1+0x1988] ;  /* 0x0019880001067983 */ /* 0x002ea80000300800 */
[----:B------:R1:W-:Y:S04]  /*c330*/  STL [R1+0xcc], R8 ;  /* 0x0000cc0801007387 */ /* 0x0003e80000100800 */
[----:B-1----:R-:W3:Y:S04]  /*c340*/  LDL.LU R8, [R1+0x1984] ;  /* 0x0019840001087983 */ /* 0x002ee80000300800 */
[----:B------:R1:W-:Y:S02]  /*c350*/  STL [R1+0xc8], R23 ;  /* 0x0000c81701007387 */ /* 0x0003e40000100800 */
[----:B-1----:R-:W-:-:S02]  /*c360*/  SEL R23, R4, R28, !P2 ;  /* 0x0000001c04177207 */ /* 0x002fc40005000000 */
[----:B------:R-:W-:-:S03]  /*c370*/  SEL R28, R4, R30, !P2 ;  /* 0x0000001e041c7207 */ /* 0x000fc60005000000 */
[----:B------:R1:W-:Y:S04]  /*c380*/  STL [R1+0xc4], R23 ;  /* 0x0000c41701007387 */ /* 0x0003e80000100800 */
[----:B------:R4:W-:Y:S01]  /*c390*/  STL [R1+0xc0], R29 ;  /* 0x0000c01d01007387 */ /* 0x0009e20000100800 */
[----:B-1----:R-:W-:-:S03]  /*c3a0*/  SEL R23, R4, R31, !P2 ;  /* 0x0000001f04177207 */ /* 0x002fc60005000000 */
[----:B------:R1:W-:Y:S01]  /*c3b0*/  STL [R1+0xbc], R28 ;  /* 0x0000bc1c01007387 */ /* 0x0003e20000100800 */
[----:B----4-:R-:W-:-:S03]  /*c3c0*/  SEL R29, R4, R32, !P2 ;  /* 0x00000020041d7207 */ /* 0x010fc60005000000 */
[----:B------:R4:W-:Y:S01]  /*c3d0*/  STL [R1+0xb8], R23 ;  /* 0x0000b81701007387 */ /* 0x0009e20000100800 */
[----:B-1----:R-:W-:-:S03]  /*c3e0*/  SEL R28, R4, R33, !P2 ;  /* 0x00000021041c7207 */ /* 0x002fc60005000000 */
[----:B------:R1:W-:Y:S01]  /*c3f0*/  STL [R1+0xb4], R29 ;  /* 0x0000b41d01007387 */ /* 0x0003e20000100800 */
[----:B----4-:R-:W-:-:S03]  /*c400*/  SEL R23, R4, R34, !P2 ;  /* 0x0000002204177207 */ /* 0x010fc60005000000 */
[----:B------:R4:W-:Y:S04]  /*c410*/  STL [R1+0xb0], R28 ;  /* 0x0000b01c01007387 */ /* 0x0009e80000100800 */
[----:B------:R4:W-:Y:S01]  /*c420*/  STL [R1+0xac], R23 ;  /* 0x0000ac1701007387 */ /* 0x0009e20000100800 */
[C---:B-1----:R-:W-:Y:S02]  /*c430*/  SEL R29, R4.reuse, R35, !P2 ;  /* 0x00000023041d7207 */ /* 0x042fe40005000000 */
[----:B----4-:R-:W-:-:S03]  /*c440*/  SEL R28, R4, R36, !P2 ;  /* 0x00000024041c7207 */ /* 0x010fc60005000000 */
[----:B------:R1:W-:Y:S01]  /*c450*/  STL [R1+0xa8], R29 ;  /* 0x0000a81d01007387 */ /* 0x0003e20000100800 */
[----:B------:R-:W-:-:S03]  /*c460*/  SEL R23, R4, R37, !P2 ;  /* 0x0000002504177207 */ /* 0x000fc60005000000 */
        /* <DEDUP_REMOVED lines=15> */
[C---:B----4-:R-:W-:Y:S02]  /*c560*/  SEL R28, R4.reuse, R45, !P2 ;  /* 0x0000002d041c7207 */ /* 0x050fe40005000000 */
[C---:B------:R-:W-:Y:S02]  /*c570*/  SEL R23, R4.reuse, R46, !P2 ;  /* 0x0000002e04177207 */ /* 0x040fe40005000000 */
[----:B------:R-:W-:-:S02]  /*c580*/  SEL R46, R4, R48, !P2 ;  /* 0x00000030042e7207 */ /* 0x000fc40005000000 */
[C---:B------:R-:W-:Y:S01]  /*c590*/  SEL R48, R4.reuse, R68, !P2 ;  /* 0x0000004404307207 */ /* 0x040fe20005000000 */
[----:B------:R-:W-:Y:S01]  /*c5a0*/  STL [R1+0x84], R29 ;  /* 0x0000841d01007387 */ /* 0x000fe20000100800 */
[C---:B------:R-:W-:Y:S02]  /*c5b0*/  SEL R44, R4.reuse, R50, !P2 ;  /* 0x00000032042c7207 */ /* 0x040fe40005000000 */
[C---:B------:R-:W-:Y:S01]  /*c5c0*/  SEL R45, R4.reuse, R49, !P2 ;  /* 0x00000031042d7207 */ /* 0x040fe20005000000 */
[----:B------:R-:W-:Y:S01]  /*c5d0*/  STL [R1+0x80], R28 ;  /* 0x0000801c01007387 */ /* 0x000fe20000100800 */
[C---:B------:R-:W-:Y:S02]  /*c5e0*/  SEL R50, R4.reuse, R69, !P2 ;  /* 0x0000004504327207 */ /* 0x040fe40005000000 */
[C---:B------:R-:W-:Y:S01]  /*c5f0*/  SEL R49, R4.reuse, R70, !P2 ;  /* 0x0000004604317207 */ /* 0x040fe20005000000 */
[----:B------:R-:W-:Y:S04]  /*c600*/  STL [R1+0x7c], R23 ;  /* 0x00007c1701007387 */ /* 0x000fe80000100800 */
        /* <DEDUP_REMOVED lines=56> */
[----:B--2---:R-:W-:-:S03]  /*c990*/  SEL R48, R4, R98, !P2 ;  /* 0x0000006204307207 */ /* 0x004fc60005000000 */
[----:B------:R-:W-:Y:S04]  /*c9a0*/  STL [R1+0x8], R49 ;  /* 0x0000083101007387 */ /* 0x000fe80000100800 */
[----:B------:R2:W-:Y:S01]  /*c9b0*/  STL [R1], R48 ;  /* 0x0000003001007387 */ /* 0x0005e20000100800 */
        /* <DEDUP_REMOVED lines=118> */
[C---:B------:R-:W-:Y:S01]  /*d120*/  SEL R252, R4.reuse, R252, !P2 ;  /* 0x000000fc04fc7207 */ /* 0x040fe20005000000 */
[----:B------:R4:W-:Y:S01]  /*d130*/  STL.64 [R1+0x1c80], R26 ;  /* 0x001c801a01007387 */ /* 0x0009e20000100a00 */
[----:B------:R-:W-:Y:S01]  /*d140*/  ULDC UR5, c[0x0][0x230] ;  /* 0x00008c0000057ab9 */ /* 0x000fe20000000800 */
[----:B------:R-:W-:Y:S01]  /*d150*/  ULDC UR47, c[0x0][0x240] ;  /* 0x00009000002f7ab9 */ /* 0x000fe20000000800 */
[----:B------:R-:W-:Y:S01]  /*d160*/  ULDC UR48, c[0x0][0x240] ;  /* 0x0000900000307ab9 */ /* 0x000fe20000000800 */
[----:B------:R-:W-:Y:S01]  /*d170*/  STL.64 [R1+0x1c78], R24 ;  /* 0x001c781801007387 */ /* 0x000fe20000100a00 */
[----:B------:R-:W-:Y:S01]  /*d180*/  ULDC UR49, c[0x0][0x240] ;  /* 0x0000900000317ab9 */ /* 0x000fe20000000800 */
[----:B------:R-:W-:Y:S01]  /*d190*/  ULDC UR50, c[0x0][0x240] ;  /* 0x0000900000327ab9 */ /* 0x000fe20000000800 */
[----:B------:R-:W-:Y:S01]  /*d1a0*/  ULDC UR51, c[0x0][0x240] ;  /* 0x0000900000337ab9 */ /* 0x000fe20000000800 */
[----:B------:R-:W-:Y:S01]  /*d1b0*/  STL.64 [R1+0x1988], R6 ;  /* 0x0019880601007387 */ /* 0x000fe20000100a00 */
[----:B------:R-:W-:Y:S01]  /*d1c0*/  ULDC UR52, c[0x0][0x240] ;  /* 0x0000900000347ab9 */ /* 0x000fe20000000800 */
[----:B------:R-:W-:Y:S01]  /*d1d0*/  ULDC UR53, c[0x0][0x240] ;  /* 0x0000900000357ab9 */ /* 0x000fe20000000800 */
[----:B------:R-:W-:Y:S01]  /*d1e0*/  ULDC UR6, c[0x0][0x230] ;  /* 0x00008c0000067ab9 */ /* 0x000fe20000000800 */
[----:B------:R-:W3:Y:S01]  /*d1f0*/  LDL.LU R63, [R1+0x104] ;  /* 0x00010400013f7983 */ /* 0x000ee20000300800 */
[----:B------:R-:W-:Y:S01]  /*d200*/  UIADD3 UR6, UR6, 0x7f, URZ ;  /* 0x0000007f06067890 */ /* 0x000fe2000fffe03f */
[C---:B------:R-:W-:Y:S01]  /*d210*/  SEL R91, R4.reuse, R9, !P2 ;  /* 0x00000009045b7207 */ /* 0x040fe20005000000 */
[----:B------:R-:W-:Y:S01]  /*d220*/  ULDC UR55, c[0x0][0x240] ;  /* 0x0000900000377ab9 */ /* 0x000fe20000000800 */
[----:B------:R-:W4:Y:S01]  /*d230*/  LDL.LU R53, [R1+0x100] ;  /* 0x0001000001357983 */ /* 0x000f220000300800 */
[----:B------:R-:W-:Y:S01]  /*d240*/  UISETP.GT.AND UP0, UPT, UR6, 0x7f, UPT ;  /* 0x0000007f0600788c */ /* 0x000fe2000bf04270 */
[C---:B------:R-:W-:Y:S01]  /*d250*/  SEL R92, R4.reuse, R5, !P2 ;  /* 0x00000005045c7207 */ /* 0x040fe20005000000 */
[----:B------:R-:W-:Y:S01]  /*d260*/  ULDC UR56, c[0x0][0x240] ;  /* 0x0000900000387ab9 */ /* 0x000fe20000000800 */
[----:B------:R-:W3:Y:S01]  /*d270*/  LDL.LU R62, [R1+0xfc] ;  /* 0x0000fc00013e7983 */ /* 0x000ee20000300800 */
[----:B------:R-:W-:Y:S01]  /*d280*/  USEL UR4, URZ, 0x4, !UP0 ;  /* 0x000000043f047887 */ /* 0x000fe2000c000000 */
[C---:B------:R-:W-:Y:S01]  /*d290*/  SEL R81, R4.reuse, R21, !P2 ;  /* 0x0000001504517207 */ /* 0x040fe20005000000 */
[----:B------:R-:W-:Y:S01]  /*d2a0*/  ULDC UR57, c[0x0][0x240] ;  /* 0x0000900000397ab9 */ /* 0x000fe20000000800 */
[----:B------:R-:W3:Y:S01]  /*d2b0*/  LDL.LU R61, [R1+0xf8] ;  /* 0x0000f800013d7983 */ /* 0x000ee20000300800 */
[----:B------:R-:W-:Y:S01]  /*d2c0*/  ULDC UR58, c[0x0][0x240] ;  /* 0x00009000003a7ab9 */ /* 0x000fe20000000800 */
[----:B------:R-:W-:Y:S01]  /*d2d0*/  ULDC UR54, c[0x0][0x240] ;  /* 0x0000900000367ab9 */ /* 0x000fe20000000800 */
[----:B------:R-:W-:Y:S01]  /*d2e0*/  IMAD.U32 R9, RZ, RZ, UR4 ;  /* 0x00000004ff097e24 */ /* 0x000fe2000f8e00ff */
[----:B------:R-:W3:Y:S01]  /*d2f0*/  LDL.LU R60, [R1+0xf4] ;  /* 0x0000f400013c7983 */ /* 0x000ee20000300800 */
[----:B------:R-:W-:Y:S01]  /*d300*/  ULDC UR59, c[0x0][0x240] ;  /* 0x00009000003b7ab9 */ /* 0x000fe20000000800 */
[----:B------:R-:W-:Y:S01]  /*d310*/  ULDC UR60, c[0x0][0x240] ;  /* 0x00009000003c7ab9 */ /* 0x000fe20000000800 */
[----:B------:R-:W-:Y:S01]  /*d320*/  ULDC UR61, c[0x0][0x240] ;  /* 0x00009000003d7ab9 */ /* 0x000fe20000000800 */
[----:B------:R-:W3:Y:S01]  /*d330*/  LDL.LU R52, [R1+0xf0] ;  /* 0x0000f00001347983 */ /* 0x000ee20000300800 */
[----:B------:R-:W-:Y:S01]  /*d340*/  ULDC UR8, c[0x0][0x240] ;  /* 0x0000900000087ab9 */ /* 0x000fe20000000800 */
[----:B------:R-:W-:Y:S01]  /*d350*/  ULDC UR9, c[0x0][0x240] ;  /* 0x0000900000097ab9 */ /* 0x000fe20000000800 */
[C---:B------:R-:W-:Y:S01]  /*d360*/  SEL R84, R4.reuse, R19, !P2 ;  /* 0x0000001304547207 */ /* 0x040fe20005000000 */
[----:B------:R-:W3:Y:S01]  /*d370*/  LDL.LU R59, [R1+0xec] ;  /* 0x0000ec00013b7983 */ /* 0x000ee20000300800 */
[----:B------:R-:W-:Y:S01]  /*d380*/  ULDC UR10, c[0x0][0x240] ;  /* 0x00009000000a7ab9 */ /* 0x000fe20000000800 */
[----:B------:R-:W-:Y:S01]  /*d390*/  ULDC UR11, c[0x0][0x240] ;  /* 0x00009000000b7ab9 */ /* 0x000fe20000000800 */
[----:B------:R-:W-:Y:S01]  /*d3a0*/  ULDC UR12, c[0x0][0x240] ;  /* 0x00009000000c7ab9 */ /* 0x000fe20000000800 */
[----:B------:R-:W3:Y:S01]  /*d3b0*/  LDL.LU R51, [R1+0xe8] ;  /* 0x0000e80001337983 */ /* 0x000ee20000300800 */
[----:B------:R-:W-:Y:S01]  /*d3c0*/  ULDC UR13, c[0x0][0x240] ;  /* 0x00009000000d7ab9 */ /* 0x000fe20000000800 */
[----:B------:R-:W-:Y:S01]  /*d3d0*/  ULDC UR14, c[0x0][0x240] ;  /* 0x00009000000e7ab9 */ /* 0x000fe20000000800 */
[----:B------:R-:W-:Y:S01]  /*d3e0*/  ULDC UR15, c[0x0][0x240] ;  /* 0x00009000000f7ab9 */ /* 0x000fe20000000800 */
[----:B------:R-:W3:Y:S01]  /*d3f0*/  LDL.LU R58, [R1+0xe4] ;  /* 0x0000e400013a7983 */ /* 0x000ee20000300800 */
[C---:B------:R-:W-:Y:S01]  /*d400*/  SEL R94, R4.reuse, R13, !P2 ;  /* 0x0000000d045e7207 */ /* 0x040fe20005000000 */
[----:B------:R-:W-:Y:S01]  /*d410*/  ULDC UR45, c[0x0][0x240] ;  /* 0x00009000002d7ab9 */ /* 0x000fe20000000800 */
[C---:B------:R-:W-:Y:S01]  /*d420*/  SEL R95, R4.reuse, R12, !P2 ;  /* 0x0000000c045f7207 */ /* 0x040fe20005000000 */
[----:B-1----:R-:W3:Y:S01]  /*d430*/  LDL.LU R50, [R1+0xe0] ;  /* 0x0000e00001327983 */ /* 0x002ee20000300800 */
[----:B------:R-:W-:Y:S01]  /*d440*/  ULDC UR33, c[0x0][0x240] ;  /* 0x0000900000217ab9 */ /* 0x000fe20000000800 */
[----:B------:R-:W-:Y:S01]  /*d450*/  ULDC UR34, c[0x0][0x240] ;  /* 0x0000900000227ab9 */ /* 0x000fe20000000800 */
[----:B------:R-:W-:Y:S01]  /*d460*/  ULDC UR35, c[0x0][0x240] ;  /* 0x0000900000237ab9 */ /* 0x000fe20000000800 */
[----:B--2---:R-:W1:Y:S01]  /*d470*/  S2R R48, SR_TID.X ;  /* 0x0000000000307919 */ /* 0x004e620000002100 */
[C---:B------:R-:W-:Y:S01]  /*d480*/  SEL R82, R4.reuse, R20, !P2 ;  /* 0x0000001404527207 */ /* 0x040fe20005000000 */
[----:B------:R-:W-:Y:S01]  /*d490*/  ULDC UR37, c[0x0][0x240] ;  /* 0x0000900000257ab9 */ /* 0x000fe20000000800 */
[C---:B------:R-:W-:Y:S01]  /*d4a0*/  SEL R85, R4.reuse, R18, !P2 ;  /* 0x0000001204557207 */ /* 0x040fe20005000000 */
[----:B------:R-:W2:Y:S01]  /*d4b0*/  LDL.LU R57, [R1+0xdc] ;  /* 0x0000dc0001397983 */ /* 0x000ea20000300800 */
[----:B------:R-:W-:Y:S01]  /*d4c0*/  ULDC UR38, c[0x0][0x240] ;  /* 0x0000900000267ab9 */ /* 0x000fe20000000800 */
[C---:B------:R-:W-:Y:S01]  /*d4d0*/  SEL R87, R4.reuse, R17, !P2 ;  /* 0x0000001104577207 */ /* 0x040fe20005000000 */
[----:B------:R-:W-:Y:S01]  /*d4e0*/  ULDC UR40, c[0x0][0x240] ;  /* 0x0000900000287ab9 */ /* 0x000fe20000000800 */
[----:B------:R-:W2:Y:S01]  /*d4f0*/  LDL.LU R49, [R1+0xd8] ;  /* 0x0000d80001317983 */ /* 0x000ea20000300800 */
[C---:B------:R-:W-:Y:S01]  /*d500*/  SEL R90, R4.reuse, R15, !P2 ;  /* 0x0000000f045a7207 */ /* 0x040fe20005000000 */
[----:B------:R-:W-:Y:S01]  /*d510*/  ULDC UR39, c[0x0][0x240] ;  /* 0x0000900000277ab9 */ /* 0x000fe20000000800 */
[C---:B------:R-:W-:Y:S01]  /*d520*/  SEL R88, R4.reuse, R16, !P2 ;  /* 0x0000001004587207 */ /* 0x040fe20005000000 */
[----:B------:R-:W-:Y:S01]  /*d530*/  ULDC UR41, c[0x0][0x240] ;  /* 0x0000900000297ab9 */ /* 0x000fe20000000800 */
[C---:B------:R-:W-:Y:S01]  /*d540*/  SEL R93, R4.reuse, R14, !P2 ;  /* 0x0000000e045d7207 */ /* 0x040fe20005000000 */
[----:B------:R-:W-:Y:S01]  /*d550*/  ULDC UR44, c[0x0][0x240] ;  /* 0x00009000002c7ab9 */ /* 0x000fe20000000800 */
[C---:B------:R-:W-:Y:S01]  /*d560*/  SEL R96, R4.reuse, R11, !P2 ;  /* 0x0000000b04607207 */ /* 0x040fe20005000000 */
[----:B------:R-:W-:Y:S01]  /*d570*/  ULDC UR46, c[0x0][0x240] ;  /* 0x00009000002e7ab9 */ /* 0x000fe20000000800 */
[----:B------:R-:W-:Y:S01]  /*d580*/  SEL R97, R4, R10, !P2 ;  /* 0x0000000a04617207 */ /* 0x000fe20005000000 */
[----:B------:R-:W-:Y:S01]  /*d590*/  ULDC UR7, c[0x0][0x240] ;  /* 0x0000900000077ab9 */ /* 0x000fe20000000800 */
        /* <DEDUP_REMOVED lines=13> */
[----:B-1----:R-:W-:Y:S01]  /*d670*/  LOP3.LUT R48, R48, 0x7f, RZ, 0xc0, !PT ;  /* 0x0000007f30307812 */ /* 0x002fe200078ec0ff */
[----:B------:R-:W-:Y:S01]  /*d680*/  ULDC UR29, c[0x0][0x240] ;  /* 0x00009000001d7ab9 */ /* 0x000fe20000000800 */
[----:B------:R-:W-:Y:S01]  /*d690*/  ULDC UR30, c[0x0][0x240] ;  /* 0x00009000001e7ab9 */ /* 0x000fe20000000800 */
[----:B------:R-:W-:Y:S01]  /*d6a0*/  ULDC UR31, c[0x0][0x240] ;  /* 0x00009000001f7ab9 */ /* 0x000fe20000000800 */
[----:B------:R-:W-:Y:S01]  /*d6b0*/  ISETP.GE.AND P0, PT, R48, UR5, PT ;  /* 0x0000000530007c0c */ /* 0x000fe2000bf06270 */
[----:B------:R-:W-:Y:S01]  /*d6c0*/  ULDC.64 UR4, c[0x0][0x218] ;  /* 0x0000860000047ab9 */ /* 0x000fe20000000a00 */
[----:B------:R-:W2:Y:S01]  /*d6d0*/  LDL.LU R48, [R1+0xd4] ;  /* 0x0000d40001307983 */ /* 0x000ea20000300800 */
[----:B------:R-:W-:Y:S01]  /*d6e0*/  LEA R5, P1, R3, UR4, 0x2 ;  /* 0x0000000403057c11 */ /* 0x000fe2000f8210ff */
[----:B------:R-:W-:Y:S01]  /*d6f0*/  ULDC UR4, c[0x0][0x240] ;  /* 0x0000900000047ab9 */ /* 0x000fe20000000800 */
[----:B------:R-:W-:Y:S01]  /*d700*/  ULDC UR32, c[0x0][0x240] ;  /* 0x0000900000207ab9 */ /* 0x000fe20000000800 */
[----:B------:R-:W2:Y:S01]  /*d710*/  LDL.LU R56, [R1+0xd0] ;  /* 0x0000d00001387983 */ /* 0x000ea20000300800 */
[----:B------:R-:W-:Y:S01]  /*d720*/  ULDC UR36, c[0x0][0x240] ;  /* 0x0000900000247ab9 */ /* 0x000fe20000000800 */
[----:B------:R-:W-:Y:S01]  /*d730*/  ULDC UR42, c[0x0][0x240] ;  /* 0x00009000002a7ab9 */ /* 0x000fe20000000800 */
[----:B------:R-:W-:Y:S01]  /*d740*/  ULDC UR43, c[0x0][0x240] ;  /* 0x00009000002b7ab9 */ /* 0x000fe20000000800 */
[----:B------:R-:W2:Y:S01]  /*d750*/  LDL.LU R55, [R1+0xcc] ;  /* 0x0000cc0001377983 */ /* 0x000ea20000300800 */
[----:B----4-:R-:W-:-:S03]  /*d760*/  IMAD R83, R53, UR47, RZ ;  /* 0x0000002f35537c24 */ /* 0x010fc6000f8e02ff */
[----:B------:R-:W4:Y:S01]  /*d770*/  LDL.LU R54, [R1+0xc8] ;  /* 0x0000c80001367983 */ /* 0x000f220000300800 */
[----:B---3--:R-:W-:-:S03]  /*d780*/  IMAD R77, R52, UR47, RZ ;  /* 0x0000002f344d7c24 */ /* 0x008fc6000f8e02ff */
[----:B------:R-:W3:Y:S01]  /*d790*/  LDL.LU R53, [R1+0xc4] ;  /* 0x0000c40001357983 */ /* 0x000ee20000300800 */
[----:B------:R-:W-:-:S03]  /*d7a0*/  IMAD R75, R51, UR47, RZ ;  /* 0x0000002f334b7c24 */ /* 0x000fc6000f8e02ff */
[----:B------:R-:W3:Y:S01]  /*d7b0*/  LDL.LU R52, [R1+0xc0] ;  /* 0x0000c00001347983 */ /* 0x000ee20000300800 */
[----:B------:R-:W-:-:S03]  /*d7c0*/  IMAD R74, R58, UR47, RZ ;  /* 0x0000002f3a4a7c24 */ /* 0x000fc6000f8e02ff */
[----:B------:R-:W3:Y:S01]  /*d7d0*/  LDL.LU R51, [R1+0xbc] ;  /* 0x0000bc0001337983 */ /* 0x000ee20000300800 */
[----:B------:R-:W-:Y:S01]  /*d7e0*/  IMAD R78, R60, UR47, RZ ;  /* 0x0000002f3c4e7c24 */ /* 0x000fe2000f8e02ff */
[----:B------:R-:W-:Y:S01]  /*d7f0*/  SEL R9, R9, RZ, !P0 ;  /* 0x000000ff09097207 */ /* 0x000fe20004000000 */
[----:B------:R-:W-:Y:S01]  /*d800*/  IMAD R73, R50, UR47, RZ ;  /* 0x0000002f32497c24 */ /* 0x000fe2000f8e02ff */
[----:B------:R-:W-:Y:S01]  /*d810*/  STL.64 [R1+0x1ce8], R74 ;  /* 0x001ce84a01007387 */ /* 0x000fe20000100a00 */
[----:B------:R-:W-:Y:S01]  /*d820*/  IMAD R76, R59, UR47, RZ ;  /* 0x0000002f3b4c7c24 */ /* 0x000fe2000f8e02ff */
[----:B------:R-:W-:Y:S02]  /*d830*/  ISETP.NE.U32.AND P0, PT, R9, RZ, PT ;  /* 0x000000ff0900720c */ /* 0x000fe40003f05070 */
[----:B------:R-:W3:Y:S01]  /*d840*/  LDL.LU R50, [R1+0xb8] ;  /* 0x0000b80001327983 */ /* 0x000ee20000300800 */
[----:B------:R-:W-:Y:S01]  /*d850*/  IMAD R86, R63, UR47, RZ ;  /* 0x0000002f3f567c24 */ /* 0x000fe2000f8e02ff */
[----:B------:R-:W-:Y:S01]  /*d860*/  LEA.HI.X.SX32 R3, R3, UR5, 0x2, P1 ;  /* 0x0000000503037c11 */ /* 0x000fe200088f16ff */
[----:B--2---:R-:W-:Y:S01]  /*d870*/  IMAD R72, R57, UR47, RZ ;  /* 0x0000002f39487c24 */ /* 0x004fe2000f8e02ff */
[----:B------:R-:W-:Y:S01]  /*d880*/  ULDC UR5, c[0x0][0x240] ;  /* 0x0000900000057ab9 */ /* 0x000fe20000000800 */
[----:B------:R-:W-:-:S03]  /*d890*/  IMAD R71, R49, UR47, RZ ;  /* 0x0000002f31477c24 */ /* 0x000fc6000f8e02ff */
[----:B------:R-:W-:Y:S04]  /*d8a0*/  STL.64 [R1+0x1ce0], R72 ;  /* 0x001ce04801007387 */ /* 0x000fe80000100a00 */
[----:B------:R-:W2:Y:S01]  /*d8b0*/  LDL.LU R49, [R1+0xb4] ;  /* 0x0000b40001317983 */ /* 0x000ea20000300800 */
[----:B------:R-:W-:-:S03]  /*d8c0*/  IMAD R70, R48, UR47, RZ ;  /* 0x0000002f30467c24 */ /* 0x000fc6000f8e02ff */
[----:B------:R-:W2:Y:S01]  /*d8d0*/  LDL.LU R48, [R1+0xb0] ;  /* 0x0000b00001307983 */ /* 0x000ea20000300800 */
[----:B------:R-:W-:-:S03]  /*d8e0*/  IMAD R69, R56, UR47, RZ ;  /* 0x0000002f38457c24 */ /* 0x000fc6000f8e02ff */
[----:B------:R-:W-:Y:S01]  /*d8f0*/  STL.64 [R1+0x1cd8], R70 ;  /* 0x001cd84601007387 */ /* 0x000fe20000100a00 */
[----:B------:R-:W-:Y:S01]  /*d900*/  IMAD R68, R55, UR48, RZ ;  /* 0x0000003037447c24 */ /* 0x000fe2000f8e02ff */
[----:B------:R-:W-:Y:S02]  /*d910*/  ULDC UR48, c[0x0][0x240] ;  /* 0x0000900000307ab9 */ /* 0x000fe40000000800 */
[----:B------:R-:W2:Y:S04]  /*d920*/  LDL.LU R60, [R1+0xac] ;  /* 0x0000ac00013c7983 */ /* 0x000ea80000300800 */
[----:B------:R-:W2:Y:S04]  /*d930*/  LDL.LU R59, [R1+0xa8] ;  /* 0x0000a800013b7983 */ /* 0x000ea80000300800 */
[----:B------:R-:W2:Y:S04]  /*d940*/  LDL.LU R58, [R1+0xa4] ;  /* 0x0000a400013a7983 */ /* 0x000ea80000300800 */
[----:B------:R-:W-:Y:S04]  /*d950*/  STL.64 [R1+0x1cc8], R68 ;  /* 0x001cc84401007387 */ /* 0x000fe80000100a00 */
[----:B------:R-:W2:Y:S04]  /*d960*/  LDL.LU R57, [R1+0xa0] ;  /* 0x0000a00001397983 */ /* 0x000ea80000300800 */
[----:B------:R-:W2:Y:S04]  /*d970*/  LDL.LU R56, [R1+0x9c] ;  /* 0x00009c0001387983 */ /* 0x000ea80000300800 */
[----:B------:R-:W2:Y:S01]  /*d980*/  LDL.LU R55, [R1+0x98] ;  /* 0x0000980001377983 */ /* 0x000ea20000300800 */
[----:B----4-:R-:W-:Y:S01]  /*d990*/  IMAD R67, R54, UR49, RZ ;  /* 0x0000003136437c24 */ /* 0x010fe2000f8e02ff */
[----:B------:R-:W-:Y:S01]  /*d9a0*/  ULDC UR49, c[0x0][0x240] ;  /* 0x0000900000317ab9 */ /* 0x000fe20000000800 */
[----:B---3--:R-:W-:Y:S01]  /*d9b0*/  IMAD R66, R53, UR50, RZ ;  /* 0x0000003235427c24 */ /* 0x008fe2000f8e02ff */
[----:B------:R-:W-:-:S04]  /*d9c0*/  ULDC UR50, c[0x0][0x240] ;  /* 0x0000900000327ab9 */ /* 0x000fc80000000800 */
[----:B------:R-:W-:Y:S01]  /*d9d0*/  STL.64 [R1+0x1cd0], R66 ;  /* 0x001cd04201007387 */ /* 0x000fe20000100a00 */
[----:B------:R-:W-:-:S03]  /*d9e0*/  IMAD R65, R52, UR51, RZ ;  /* 0x0000003334417c24 */ /* 0x000fc6000f8e02ff */
[----:B------:R-:W3:Y:S01]  /*d9f0*/  LDL.LU R54, [R1+0x94] ;  /* 0x0000940001367983 */ /* 0x000ee20000300800 */
[----:B------:R-:W-:Y:S01]  /*da00*/  IMAD R79, R61, UR47, RZ ;  /* 0x0000002f3d4f7c24 */ /* 0x000fe2000f8e02ff */
[----:B------:R-:W-:Y:S01]  /*da10*/  ULDC UR51, c[0x0][0x240] ;  /* 0x0000900000337ab9 */ /* 0x000fe20000000800 */
[----:B------:R-:W-:Y:S01]  /*da20*/  IMAD R64, R51, UR52, RZ ;  /* 0x0000003433407c24 */ /* 0x000fe2000f8e02ff */
[----:B------:R-:W4:Y:S01]  /*da30*/  LDL.LU R53, [R1+0x90] ;  /* 0x0000900001357983 */ /* 0x000f220000300800 */
        /* <DEDUP_REMOVED lines=15> */
[----:B------:R-:W-:Y:S01]  /*db30*/  ULDC UR13, c[0x0][0x240] ;  /* 0x00009000000d7ab9 */ /* 0x000fe20000000800 */
[----:B------:R-:W-:Y:S01]  /*db40*/  IMAD R41, R41, UR18, RZ ;  /* 0x0000001229297c24 */ /* 0x000fe2000f8e02ff */
[----:B------:R-:W-:Y:S01]  /*db50*/  ULDC UR12, c[0x0][0x240] ;  /* 0x00009000000c7ab9 */ /* 0x000fe20000000800 */
[----:B--2---:R-:W-:Y:S01]  /*db60*/  IMAD R62, R49, UR54, RZ ;  /* 0x00000036313e7c24 */ /* 0x004fe2000f8e02ff */
[----:B------:R-:W-:Y:S01]  /*db70*/  ULDC UR54, c[0x0][0x240] ;  /* 0x0000900000367ab9 */ /* 0x000fe20000000800 */
[----:B------:R-:W2:Y:S01]  /*db80*/  LDL.LU R49, [R1+0x80] ;  /* 0x0000800001317983 */ /* 0x000ea20000300800 */
[----:B------:R-:W-:Y:S01]  /*db90*/  IMAD R42, R42, UR17, RZ ;  /* 0x000000112a2a7c24 */ /* 0x000fe2000f8e02ff */
[----:B------:R-:W-:Y:S01]  /*dba0*/  ULDC UR15, c[0x0][0x240] ;  /* 0x00009000000f7ab9 */ /* 0x000fe20000000800 */
[----:B------:R-:W-:Y:S01]  /*dbb0*/  IMAD R40, R40, UR19, RZ ;  /* 0x0000001328287c24 */ /* 0x000fe2000f8e02ff */
[----:B------:R-:W-:Y:S01]  /*dbc0*/  ULDC UR14, c[0x0][0x240] ;  /* 0x00009000000e7ab9 */ /* 0x000fe20000000800 */
[----:B------:R-:W-:Y:S01]  /*dbd0*/  IMAD R61, R48, UR55, RZ ;  /* 0x00000037303d7c24 */ /* 0x000fe2000f8e02ff */
[----:B------:R-:W-:Y:S01]  /*dbe0*/  ULDC UR55, c[0x0][0x240] ;  /* 0x0000900000377ab9 */ /* 0x000fe20000000800 */
[----:B------:R-:W2:Y:S01]  /*dbf0*/  LDL.LU R48, [R1+0x7c] ;  /* 0x00007c0001307983 */ /* 0x000ea20000300800 */
[----:B------:R-:W-:Y:S01]  /*dc00*/  IMAD R60, R60, UR56, RZ ;  /* 0x000000383c3c7c24 */ /* 0x000fe2000f8e02ff */
[----:B------:R-:W-:Y:S01]  /*dc10*/  ULDC UR56, c[0x0][0x240] ;  /* 0x0000900000387ab9 */ /* 0x000fe20000000800 */
[----:B------:R-:W-:-:S02]  /*dc20*/  IMAD R59, R59, UR57, RZ ;  /* 0x000000393b3b7c24 */ /* 0x000fc4000f8e02ff */
[----:B------:R-:W-:Y:S01]  /*dc30*/  IMAD R58, R58, UR58, RZ ;  /* 0x0000003a3a3a7c24 */ /* 0x000fe2000f8e02ff */
[----:B------:R-:W-:Y:S01]  /*dc40*/  STL.64 [R1+0x1cc0], R60 ;  /* 0x001cc03c01007387 */ /* 0x000fe20000100a00 */
[----:B------:R-:W-:Y:S01]  /*dc50*/  ULDC UR58, c[0x0][0x240] ;  /* 0x00009000003a7ab9 */ /* 0x000fe20000000800 */
[----:B------:R-:W-:Y:S01]  /*dc60*/  ULDC UR57, c[0x0][0x240] ;  /* 0x0000900000397ab9 */ /* 0x000fe20000000800 */
[----:B------:R-:W-:Y:S02]  /*dc70*/  IMAD R57, R57, UR59, RZ ;  /* 0x0000003b39397c24 */ /* 0x000fe4000f8e02ff */
[----:B------:R-:W-:Y:S01]  /*dc80*/  IMAD R56, R56, UR60, RZ ;  /* 0x0000003c38387c24 */ /* 0x000fe2000f8e02ff */
[----:B------:R1:W-:Y:S01]  /*dc90*/  STL.64 [R1+0x1cb8], R58 ;  /* 0x001cb83a01007387 */ /* 0x0003e20000100a00 */
[----:B------:R-:W-:Y:S01]  /*dca0*/  ULDC UR59, c[0x0][0x240] ;  /* 0x00009000003b7ab9 */ /* 0x000fe20000000800 */
[----:B------:R-:W-:Y:S02]  /*dcb0*/  IMAD R55, R55, UR61, RZ ;  /* 0x0000003d37377c24 */ /* 0x000fe4000f8e02ff */
[----:B------:R-:W-:Y:S01]  /*dcc0*/  STL.64 [R1+0x1ca8], R56 ;  /* 0x001ca83801007387 */ /* 0x000fe20000100a00 */
[----:B------:R-:W-:Y:S01]  /*dcd0*/  ULDC UR61, c[0x0][0x240] ;  /* 0x00009000003d7ab9 */ /* 0x000fe20000000800 */
[----:B---3--:R-:W-:Y:S01]  /*dce0*/  IMAD R54, R54, UR4, RZ ;  /* 0x0000000436367c24 */ /* 0x008fe2000f8e02ff */
[----:B------:R-:W-:Y:S01]  /*dcf0*/  ULDC UR17, c[0x0][0x240] ;  /* 0x0000900000117ab9 */ /* 0x000fe20000000800 */
[----:B----4-:R-:W-:-:S02]  /*dd00*/  IMAD R51, R51, UR8, RZ ;  /* 0x0000000833337c24 */ /* 0x010fc4000f8e02ff */
[----:B------:R-:W-:Y:S01]  /*dd10*/  IMAD R50, R50, UR9, RZ ;  /* 0x0000000932327c24 */ /* 0x000fe2000f8e02ff */
[----:B------:R-:W-:Y:S01]  /*dd20*/  STL.64 [R1+0x1cb0], R54 ;  /* 0x001cb03601007387 */ /* 0x000fe20000100a00 */
[----:B------:R-:W-:Y:S01]  /*dd30*/  IMAD R53, R53, UR5, RZ ;  /* 0x0000000535357c24 */ /* 0x000fe2000f8e02ff */
[----:B------:R-:W-:Y:S01]  /*dd40*/  ULDC UR16, c[0x0][0x240] ;  /* 0x0000900000107ab9 */ /* 0x000fe20000000800 */
[----:B------:R-:W-:Y:S01]  /*dd50*/  IMAD R52, R52, UR7, RZ ;  /* 0x0000000734347c24 */ /* 0x000fe2000f8e02ff */
[----:B------:R3:W-:Y:S01]  /*dd60*/  STL.64 [R1+0x1ca0], R50 ;  /* 0x001ca03201007387 */ /* 0x0007e20000100a00 */
[----:B------:R-:W-:Y:S01]  /*dd70*/  IMAD R39, R39, UR20, RZ ;  /* 0x0000001427277c24 */ /* 0x000fe2000f8e02ff */
[----:B------:R-:W-:Y:S01]  /*dd80*/  ULDC UR19, c[0x0][0x240] ;  /* 0x0000900000137ab9 */ /* 0x000fe20000000800 */
[----:B------:R-:W-:Y:S01]  /*dd90*/  IMAD R38, R38, UR21, RZ ;  /* 0x0000001526267c24 */ /* 0x000fe2000f8e02ff */
[----:B------:R-:W4:Y:S01]  /*dda0*/  LDL.LU R21, [R1+0x78] ;  /* 0x0000780001157983 */ /* 0x000f220000300800 */
[----:B--2---:R-:W-:Y:S01]  /*ddb0*/  IMAD R49, R49, UR10, RZ ;  /* 0x0000000a31317c24 */ /* 0x004fe2000f8e02ff */
[----:B------:R-:W-:Y:S01]  /*ddc0*/  ULDC UR18, c[0x0][0x240] ;  /* 0x0000900000127ab9 */ /* 0x000fe20000000800 */
[----:B------:R-:W-:Y:S01]  /*ddd0*/  IMAD R48, R48, UR11, RZ ;  /* 0x0000000b30307c24 */ /* 0x000fe2000f8e02ff */
[----:B------:R-:W2:Y:S01]  /*dde0*/  LDL.LU R27, [R1+0x74] ;  /* 0x00007400011b7983 */ /* 0x000ea20000300800 */
[-C--:B-1----:R-:W-:Y:S01]  /*ddf0*/  LEA R58, P5, R89, R5.reuse, 0x2 ;  /* 0x00000005593a7211 */ /* 0x082fe200078a10ff */
[----:B------:R-:W-:Y:S01]  /*de00*/  ULDC UR4, c[0x0][0x240] ;  /* 0x0000900000047ab9 */ /* 0x000fe20000000800 */
[----:B------:R-:W-:Y:S01]  /*de10*/  ULDC UR5, c[0x0][0x240] ;  /* 0x0000900000057ab9 */ /* 0x000fe20000000800 */
[----:B------:R-:W3:Y:S01]  /*de20*/  LDL.LU R6, [R1+0x70] ;  /* 0x0000700001067983 */ /* 0x000ee20000300800 */
[----:B------:R-:W-:Y:S01]  /*de30*/  LEA R60, P1, R79, R5, 0x2 ;  /* 0x000000054f3c7211 */ /* 0x000fe200078210ff */
[----:B------:R-:W-:Y:S01]  /*de40*/  ULDC UR60, c[0x0][0x240] ;  /* 0x00009000003c7ab9 */ /* 0x000fe20000000800 */
[----:B------:R-:W-:Y:S01]  /*de50*/  IMAD R37, R37, UR22, RZ ;  /* 0x0000001625257c24 */ /* 0x000fe2000f8e02ff */
[----:B------:R-:W2:Y:S01]  /*de60*/  LDL.LU R19, [R1+0x6c] ;  /* 0x00006c0001137983 */ /* 0x000ea20000300800 */
[----:B------:R-:W-:Y:S01]  /*de70*/  IMAD R36, R36, UR23, RZ ;  /* 0x0000001724247c24 */ /* 0x000fe2000f8e02ff */
        /* <DEDUP_REMOVED lines=25> */
[----:B----4-:R-:W-:Y:S01]  /*e010*/  IMAD R22, R21, UR33, RZ ;  /* 0x0000002115167c24 */ /* 0x010fe2000f8e02ff */
[----:B------:R-:W4:Y:S01]  /*e020*/  LDL.LU R12, [R1+0x50] ;  /* 0x00005000010c7983 */ /* 0x000f220000300800 */
[----:B---3--:R-:W-:-:S03]  /*e030*/  IMAD R20, R6, UR35, RZ ;  /* 0x0000002306147c24 */ /* 0x008fc6000f8e02ff */
[----:B------:R-:W-:Y:S01]  /*e040*/  STL.64 [R1+0x1c90], R48 ;  /* 0x001c903001007387 */ /* 0x000fe20000100a00 */
[----:B--2---:R-:W-:Y:S01]  /*e050*/  IMAD R21, R27, UR34, RZ ;  /* 0x000000221b157c24 */ /* 0x004fe2000f8e02ff */
[-C--:B------:R-:W-:Y:S02]  /*e060*/  LEA.HI.X.SX32 R59, R89, R3.reuse, 0x2, P5 ;  /* 0x00000003593b7211 */ /* 0x080fe400028f16ff */
[----:B------:R-:W-:Y:S01]  /*e070*/  LEA.HI.X.SX32 R61, R79, R3, 0x2, P1 ;  /* 0x000000034f3d7211 */ /* 0x000fe200008f16ff */
[----:B------:R1:W-:Y:S01]  /*e080*/  STL.64 [R1+0x1c88], R46 ;  /* 0x001c882e01007387 */ /* 0x0003e20000100a00 */
[----:B------:R-:W-:Y:S01]  /*e090*/  IMAD R19, R19, UR36, RZ ;  /* 0x0000002413137c24 */ /* 0x000fe2000f8e02ff */
[----:B------:R-:W-:Y:S01]  /*e0a0*/  ULDC UR24, c[0x0][0x240] ;  /* 0x0000900000187ab9 */ /* 0x000fe20000000800 */
[----:B------:R-:W-:Y:S01]  /*e0b0*/  IMAD R18, R26, UR37, RZ ;  /* 0x000000251a127c24 */ /* 0x000fe2000f8e02ff */
[----:B------:R2:W-:Y:S01]  /*e0c0*/  STL.64 [R1+0x1c98], R44 ;  /* 0x001c982c01007387 */ /* 0x0005e20000100a00 */
[----:B------:R-:W-:Y:S01]  /*e0d0*/  IMAD R99, R99, UR7, RZ ;  /* 0x0000000763637c24 */ /* 0x000fe2000f8e02ff */
[----:B------:R-:W-:Y:S01]  /*e0e0*/  ULDC UR22, c[0x0][0x240] ;  /* 0x0000900000167ab9 */ /* 0x000fe20000000800 */
[----:B------:R-:W-:Y:S01]  /*e0f0*/  IMAD R17, R7, UR38, RZ ;  /* 0x0000002607117c24 */ /* 0x000fe2000f8e02ff */
[----:B------:R-:W3:Y:S01]  /*e100*/  LDL.LU R27, [R1+0x4c] ;  /* 0x00004c00011b7983 */ /* 0x000ee20000300800 */
        /* <DEDUP_REMOVED lines=31> */
[----:B------:R-:W1:Y:S01]  /*e300*/  LDL.LU R68, [R1+0x28] ;  /* 0x0000280001447983 */ /* 0x000e620000300800 */
[----:B------:R-:W-:Y:S01]  /*e310*/  IMAD R114, R114, UR22, RZ ;  /* 0x0000001672727c24 */ /* 0x000fe2000f8e02ff */
[----:B------:R-:W-:Y:S01]  /*e320*/  ULDC UR33, c[0x0][0x240] ;  /* 0x0000900000217ab9 */ /* 0x000fe20000000800 */
[----:B------:R-:W-:Y:S01]  /*e330*/  ULDC UR32, c[0x0][0x240] ;  /* 0x0000900000207ab9 */ /* 0x000fe20000000800 */
[----:B------:R-:W2:Y:S01]  /*e340*/  LDL.LU R69, [R1+0x34] ;  /* 0x0000340001457983 */ /* 0x000ea20000300800 */
[----:B------:R-:W-:Y:S01]  /*e350*/  ULDC UR35, c[0x0][0x240] ;  /* 0x0000900000237ab9 */ /* 0x000fe20000000800 */
        /* <DEDUP_REMOVED lines=11> */
[----:B---3--:R-:W-:Y:S01]  /*e410*/  IMAD R11, R27, UR44, RZ ;  /* 0x0000002c1b0b7c24 */ /* 0x008fe2000f8e02ff */
[----:B------:R-:W-:-:S02]  /*e420*/  ULDC UR39, c[0x0][0x240] ;  /* 0x0000900000277ab9 */ /* 0x000fc40000000800 */
[----:B------:R-:W3:Y:S01]  /*e430*/  LDL.LU R27, [R1+0x24] ;  /* 0x00002400011b7983 */ /* 0x000ee20000300800 */
[----:B----4-:R-:W-:Y:S01]  /*e440*/  IMAD R12, R12, UR43, RZ ;  /* 0x0000002b0c0c7c24 */ /* 0x010fe2000f8e02ff */
[----:B------:R-:W-:Y:S01]  /*e450*/  ULDC UR41, c[0x0][0x240] ;  /* 0x0000900000297ab9 */ /* 0x000fe20000000800 */
[----:B--2---:R-:W-:Y:S01]  /*e460*/  IMAD R10, R6, UR45, RZ ;  /* 0x0000002d060a7c24 */ /* 0x004fe2000f8e02ff */
[----:B------:R-:W2:Y:S01]  /*e470*/  LDL.LU R73, [R1+0x20] ;  /* 0x0000200001497983 */ /* 0x000ea20000300800 */
[----:B------:R-:W-:Y:S01]  /*e480*/  IMAD R115, R115, UR23, RZ ;  /* 0x0000001773737c24 */ /* 0x000fe2000f8e02ff */
[----:B------:R-:W-:Y:S01]  /*e490*/  ULDC UR40, c[0x0][0x240] ;  /* 0x0000900000287ab9 */ /* 0x000fe20000000800 */
[----:B------:R-:W-:Y:S01]  /*e4a0*/  IMAD R9, R26, UR46, RZ ;  /* 0x0000002e1a097c24 */ /* 0x000fe2000f8e02ff */
[----:B------:R-:W4:Y:S01]  /*e4b0*/  LDL.LU R74, [R1+0x18] ;  /* 0x00001800014a7983 */ /* 0x000f220000300800 */
        /* <DEDUP_REMOVED lines=15> */
[----:B------:R-:W2:Y:S01]  /*e5b0*/  LDL.LU R7, [R1] ;  /* 0x0000000001077983 */ /* 0x000ea20000300800 */
[----:B------:R-:W-:Y:S01]  /*e5c0*/  IMAD R121, R121, UR29, RZ ;  /* 0x0000001d79797c24 */ /* 0x000fe2000f8e02ff */
[----:B------:R-:W-:Y:S01]  /*e5d0*/  ULDC UR46, c[0x0][0x240] ;  /* 0x00009000002e7ab9 */ /* 0x000fe20000000800 */
[----:B------:R-:W-:Y:S01]  /*e5e0*/  IMAD R25, R25, UR51, RZ ;  /* 0x0000003319197c24 */ /* 0x000fe2000f8e02ff */
[----:B------:R2:W-:Y:S01]  /*e5f0*/  STL.64 [R1+0x10a8], R58 ;  /* 0x0010a83a01007387 */ /* 0x0005e20000100a00 */
[----:B------:R-:W-:Y:S01]  /*e600*/  IMAD R122, R122, UR30, RZ ;  /* 0x0000001e7a7a7c24 */ /* 0x000fe2000f8e02ff */
[----:B------:R-:W-:Y:S01]  /*e610*/  ULDC UR47, c[0x0][0x240] ;  /* 0x00009000002f7ab9 */ /* 0x000fe20000000800 */
[----:B-1----:R-:W-:Y:S01]  /*e620*/  IMAD R47, R68, UR52, RZ ;  /* 0x00000034442f7c24 */ /* 0x002fe2000f8e02ff */
[----:B------:R-:W-:Y:S01]  /*e630*/  ULDC UR49, c[0x0][0x240] ;  /* 0x0000900000317ab9 */ /* 0x000fe20000000800 */
[----:B------:R-:W-:Y:S01]  /*e640*/  IMAD R123, R123, UR31, RZ ;  /* 0x0000001f7b7b7c24 */ /* 0x000fe2000f8e02ff */
[----:B------:R-:W-:Y:S01]  /*e650*/  ULDC UR48, c[0x0][0x240] ;  /* 0x0000900000307ab9 */ /* 0x000fe20000000800 */
[----:B------:R-:W-:Y:S01]  /*e660*/  ULDC UR8, c[0x0][0x240] ;  /* 0x0000900000087ab9 */ /* 0x000fe20000000800 */
[----:B------:R-:W-:Y:S01]  /*e670*/  ULDC UR9, c[0x0][0x240] ;  /* 0x0000900000097ab9 */ /* 0x000fe20000000800 */
[----:B------:R-:W-:Y:S01]  /*e680*/  ULDC UR10, c[0x0][0x240] ;  /* 0x00009000000a7ab9 */ /* 0x000fe20000000800 */
[----:B------:R-:W-:Y:S01]  /*e690*/  IMAD R57, R70, UR54, RZ ;  /* 0x0000003646397c24 */ /* 0x000fe2000f8e02ff */
[----:B------:R-:W-:Y:S01]  /*e6a0*/  ULDC UR11, c[0x0][0x240] ;  /* 0x00009000000b7ab9 */ /* 0x000fe20000000800 */
[----:B------:R-:W-:Y:S01]  /*e6b0*/  ULDC UR14, c[0x0][0x240] ;  /* 0x00009000000e7ab9 */ /* 0x000fe20000000800 */
[----:B------:R-:W-:Y:S01]  /*e6c0*/  ULDC UR16, c[0x0][0x240] ;  /* 0x0000900000107ab9 */ /* 0x000fe20000000800 */
[----:B------:R-:W-:Y:S01]  /*e6d0*/  ULDC UR17, c[0x0][0x240] ;  /* 0x0000900000117ab9 */ /* 0x000fe20000000800 */
[----:B------:R-:W-:Y:S01]  /*e6e0*/  ULDC UR18, c[0x0][0x240] ;  /* 0x0000900000127ab9 */ /* 0x000fe20000000800 */
[----:B------:R-:W-:Y:S01]  /*e6f0*/  ULDC UR19, c[0x0][0x240] ;  /* 0x0000900000137ab9 */ /* 0x000fe20000000800 */
[----:B------:R-:W-:Y:S01]  /*e700*/  ULDC UR20, c[0x0][0x240] ;  /* 0x0000900000147ab9 */ /* 0x000fe20000000800 */
[----:B------:R-:W-:Y:S01]  /*e710*/  IMAD R56, R72, UR56, RZ ;  /* 0x0000003848387c24 */ /* 0x000fe2000f8e02ff */
[----:B------:R-:W-:Y:S01]  /*e720*/  ULDC UR21, c[0x0][0x240] ;  /* 0x0000900000157ab9 */ /* 0x000fe20000000800 */
[----:B------:R-:W-:Y:S01]  /*e730*/  IMAD R44, R71, UR55, RZ ;  /* 0x00000037472c7c24 */ /* 0x000fe2000f8e02ff */
[----:B------:R-:W-:Y:S01]  /*e740*/  ULDC UR22, c[0x0][0x240] ;  /* 0x0000900000167ab9 */ /* 0x000fe20000000800 */
[----:B------:R-:W-:Y:S01]  /*e750*/  IMAD R46, R69, UR53, RZ ;  /* 0x00000035452e7c24 */ /* 0x000fe2000f8e02ff */
[----:B------:R-:W-:Y:S01]  /*e760*/  ULDC UR23, c[0x0][0x240] ;  /* 0x0000900000177ab9 */ /* 0x000fe20000000800 */
[----:B------:R-:W-:Y:S01]  /*e770*/  ULDC UR24, c[0x0][0x240] ;  /* 0x0000900000187ab9 */ /* 0x000fe20000000800 */
[----:B----4-:R-:W-:Y:S01]  /*e780*/  IMAD R54, R74, UR59, RZ ;  /* 0x0000003b4a367c24 */ /* 0x010fe2000f8e02ff */
[----:B------:R-:W-:Y:S01]  /*e790*/  LEA R74, P3, R83, R5, 0x2 ;  /* 0x00000005534a7211 */ /* 0x000fe200078610ff */
[----:B---3--:R-:W-:Y:S01]  /*e7a0*/  IMAD R27, R27, UR57, RZ ;  /* 0x000000391b1b7c24 */ /* 0x008fe2000f8e02ff */
[----:B------:R-:W-:Y:S01]  /*e7b0*/  ULDC UR25, c[0x0][0x240] ;  /* 0x0000900000197ab9 */ /* 0x000fe20000000800 */
[----:B--2---:R-:W-:Y:S01]  /*e7c0*/  IMAD R26, R26, UR60, RZ ;  /* 0x0000003c1a1a7c24 */ /* 0x004fe2000f8e02ff */
[----:B------:R-:W-:Y:S01]  /*e7d0*/  ULDC UR27, c[0x0][0x240] ;  /* 0x00009000001b7ab9 */ /* 0x000fe20000000800 */
[----:B------:R-:W-:Y:S01]  /*e7e0*/  IMAD R51, R75, UR61, RZ ;  /* 0x0000003d4b337c24 */ /* 0x000fe2000f8e02ff */
[----:B------:R-:W-:Y:S01]  /*e7f0*/  LEA.HI.X.SX32 R75, R83, R3, 0x2, P3 ;  /* 0x00000003534b7211 */ /* 0x000fe200018f16ff */
[----:B------:R-:W-:Y:S01]  /*e800*/  IMAD R125, R125, UR33, RZ ;  /* 0x000000217d7d7c24 */ /* 0x000fe2000f8e02ff */
[----:B------:R-:W-:Y:S01]  /*e810*/  ULDC UR26, c[0x0][0x240] ;  /* 0x00009000001a7ab9 */ /* 0x000fe20000000800 */
[----:B------:R-:W-:Y:S01]  /*e820*/  IMAD R49, R6, UR4, RZ ;  /* 0x0000000406317c24 */ /* 0x000fe2000f8e02ff */
[-C--:B------:R-:W-:Y:S01]  /*e830*/  LEA R72, P2, R80, R5.reuse, 0x2 ;  /* 0x0000000550487211 */ /* 0x080fe200078410ff */
[----:B------:R1:W-:Y:S01]  /*e840*/  STL.64 [R1+0x2e0], R74 ;  /* 0x0002e04a01007387 */ /* 0x0003e20000100a00 */
[-C--:B------:R-:W-:Y:S01]  /*e850*/  LEA R6, P4, R86, R5.reuse, 0x2 ;  /* 0x0000000556067211 */ /* 0x080fe200078810ff */
[----:B------:R-:W-:Y:S01]  /*e860*/  IMAD R48, R7, UR5, RZ ;  /* 0x0000000507307c24 */ /* 0x000fe2000f8e02ff */
[-C--:B------:R-:W-:Y:S01]  /*e870*/  LEA R70, P6, R78, R5.reuse, 0x2 ;  /* 0x000000054e467211 */ /* 0x080fe200078c10ff */
[----:B------:R-:W-:Y:S01]  /*e880*/  IMAD R68, R73, UR58, RZ ;  /* 0x0000003a49447c24 */ /* 0x000fe2000f8e02ff */
[----:B------:R-:W-:Y:S01]  /*e890*/  LEA R58, P5, R77, R5, 0x2 ;  /* 0x000000054d3a7211 */ /* 0x000fe200078a10ff */
[----:B------:R-:W-:Y:S01]  /*e8a0*/  IMAD.MOV.U32 R89, RZ, RZ, R44 ;  /* 0x000000ffff597224 */ /* 0x000fe200078e002c */
[----:B------:R-:W-:Y:S01]  /*e8b0*/  ULDC UR51, c[0x0][0x240] ;  /* 0x0000900000337ab9 */ /* 0x000fe20000000800 */
[----:B------:R-:W-:Y:S01]  /*e8c0*/  IMAD R124, R124, UR32, RZ ;  /* 0x000000207c7c7c24 */ /* 0x000fe2000f8e02ff */
[----:B------:R-:W-:Y:S01]  /*e8d0*/  ULDC UR50, c[0x0][0x240] ;  /* 0x0000900000327ab9 */ /* 0x000fe20000000800 */
[----:B------:R-:W-:Y:S01]  /*e8e0*/  IMAD R127, R127, UR35, RZ ;  /* 0x000000237f7f7c24 */ /* 0x000fe2000f8e02ff */
[----:B------:R-:W-:Y:S01]  /*e8f0*/  ULDC UR52, c[0x0][0x240] ;  /* 0x0000900000347ab9 */ /* 0x000fe20000000800 */
[----:B-1----:R-:W2:Y:S01]  /*e900*/  LDL.LU.64 R74, [R1+0x1ce8] ;  /* 0x001ce800014a7983 */ /* 0x002ea20000300a00 */
[-C--:B------:R-:W-:Y:S01]  /*e910*/  LEA.HI.X.SX32 R7, R86, R3.reuse, 0x2, P4 ;  /* 0x0000000356077211 */ /* 0x080fe200020f16ff */
[----:B------:R-:W-:Y:S01]  /*e920*/  IMAD R126, R126, UR34, RZ ;  /* 0x000000227e7e7c24 */ /* 0x000fe2000f8e02ff */
[----:B------:R-:W-:Y:S01]  /*e930*/  LEA.HI.X.SX32 R73, R80, R3, 0x2, P2 ;  /* 0x0000000350497211 */ /* 0x000fe200010f16ff */
[----:B------:R-:W-:Y:S01]  /*e940*/  IMAD.MOV.U32 R83, RZ, RZ, R68 ;  /* 0x000000ffff537224 */ /* 0x000fe200078e0044 */
[----:B------:R-:W-:Y:S01]  /*e950*/  LEA R66, P4, R76, R5, 0x2 ;  /* 0x000000054c427211 */ /* 0x000fe200078810ff */
[----:B------:R-:W-:Y:S01]  /*e960*/  STL.64 [R1+0x2e8], R6 ;  /* 0x0002e80601007387 */ /* 0x000fe20000100a00 */
[-C--:B------:R-:W-:Y:S01]  /*e970*/  LEA.HI.X.SX32 R71, R78, R3.reuse, 0x2, P6 ;  /* 0x000000034e477211 */ /* 0x080fe200030f16ff */
[----:B------:R-:W-:Y:S01]  /*e980*/  IMAD R129, R129, UR37, RZ ;  /* 0x0000002581817c24 */ /* 0x000fe2000f8e02ff */
[----:B------:R-:W-:Y:S01]  /*e990*/  MOV R86, R54 ;  /* 0x0000003600567202 */ /* 0x000fe20000000f00 */
[----:B------:R1:W-:Y:S01]  /*e9a0*/  STL.64 [R1+0x2d8], R72 ;  /* 0x0002d84801007387 */ /* 0x0003e20000100a00 */
[-C--:B------:R-:W-:Y:S01]  /*e9b0*/  LEA.HI.X.SX32 R59, R77, R3.reuse, 0x2, P5 ;  /* 0x000000034d3b7211 */ /* 0x080fe200028f16ff */
[----:B------:R-:W-:Y:S01]  /*e9c0*/  IMAD R128, R128, UR36, RZ ;  /* 0x0000002480807c24 */ /* 0x000fe2000f8e02ff */
[----:B------:R-:W-:Y:S01]  /*e9d0*/  LEA.HI.X.SX32 R67, R76, R3, 0x2, P4 ;  /* 0x000000034c437211 */ /* 0x000fe200020f16ff */
[----:B------:R-:W-:Y:S01]  /*e9e0*/  IMAD R131, R131, UR39, RZ ;  /* 0x0000002783837c24 */ /* 0x000fe2000f8e02ff */
[----:B------:R-:W-:Y:S01]  /*e9f0*/  ULDC UR53, c[0x0][0x240] ;  /* 0x0000900000357ab9 */ /* 0x000fe20000000800 */
[----:B------:R-:W-:Y:S01]  /*ea00*/  IMAD R130, R130, UR38, RZ ;  /* 0x0000002682827c24 */ /* 0x000fe2000f8e02ff */
[----:B------:R-:W-:Y:S01]  /*ea10*/  ULDC UR55, c[0x0][0x240] ;  /* 0x0000900000377ab9 */ /* 0x000fe20000000800 */
[----:B------:R-:W-:Y:S01]  /*ea20*/  IMAD R133, R133, UR41, RZ ;  /* 0x0000002985857c24 */ /* 0x000fe2000f8e02ff */
[----:B------:R-:W-:Y:S01]  /*ea30*/  ULDC UR54, c[0x0][0x240] ;  /* 0x0000900000367ab9 */ /* 0x000fe20000000800 */
[----:B------:R-:W-:Y:S01]  /*ea40*/  IMAD R132, R132, UR40, RZ ;  /* 0x0000002884847c24 */ /* 0x000fe2000f8e02ff */
[----:B------:R-:W-:Y:S01]  /*ea50*/  ULDC UR57, c[0x0][0x240] ;  /* 0x0000900000397ab9 */ /* 0x000fe20000000800 */
[----:B-1----:R-:W3:Y:S01]  /*ea60*/  LDL.LU.64 R72, [R1+0x1ce0] ;  /* 0x001ce00001487983 */ /* 0x002ee20000300a00 */
[----:B------:R-:W-:Y:S01]  /*ea70*/  IMAD R135, R135, UR43, RZ ;  /* 0x0000002b87877c24 */ /* 0x000fe2000f8e02ff */
[----:B------:R-:W-:Y:S01]  /*ea80*/  ULDC UR56, c[0x0][0x240] ;  /* 0x0000900000387ab9 */ /* 0x000fe20000000800 */
        /* <DEDUP_REMOVED lines=17> */
[----:B-1----:R-:W4:Y:S01]  /*eba0*/  LDL.LU.64 R70, [R1+0x1cd8] ;  /* 0x001cd80001467983 */ /* 0x002f220000300a00 */
        /* <DEDUP_REMOVED lines=16> */
[CC--:B--2---:R-:W-:Y:S01]  /*ecb0*/  LEA R68, P3, R75.reuse, R5.reuse, 0x2 ;  /* 0x000000054b447211 */ /* 0x0c4fe200078610ff */
[----:B------:R-:W-:Y:S01]  /*ecc0*/  IMAD.MOV.U32 R80, RZ, RZ, R83 ;  /* 0x000000ffff507224 */ /* 0x000fe200078e0053 */
[C---:B------:R-:W-:Y:S01]  /*ecd0*/  LEA R54, P2, R74.reuse, R5, 0x2 ;  /* 0x000000054a367211 */ /* 0x040fe200078410ff */
[----:B------:R-:W-:Y:S01]  /*ece0*/  IMAD.MOV.U32 R77, RZ, RZ, R55 ;  /* 0x000000ffff4d7224 */ /* 0x000fe200078e0037 */
[-C--:B------:R-:W-:Y:S01]  /*ecf0*/  LEA.HI.X.SX32 R69, R75, R3.reuse, 0x2, P3 ;  /* 0x000000034b457211 */ /* 0x080fe200018f16ff */
[----:B------:R-:W-:Y:S01]  /*ed00*/  IMAD R145, R145, UR53, RZ ;  /* 0x0000003591917c24 */ /* 0x000fe2000f8e02ff */
[----:B------:R-:W-:Y:S01]  /*ed10*/  ULDC UR36, c[0x0][0x240] ;  /* 0x0000900000247ab9 */ /* 0x000fe20000000800 */
[----:B------:R-:W-:Y:S01]  /*ed20*/  STL [R1+0x2a8], R54 ;  /* 0x0002a83601007387 */ /* 0x000fe20000100800 */
[----:B------:R-:W-:Y:S01]  /*ed30*/  LEA.HI.X.SX32 R77, R74, R3, 0x2, P2 ;  /* 0x000000034a4d7211 */ /* 0x000fe200010f16ff */
[----:B------:R-:W-:Y:S01]  /*ed40*/  IMAD.MOV.U32 R76, RZ, RZ, R54 ;  /* 0x000000ffff4c7224 */ /* 0x000fe200078e0036 */
[----:B------:R-:W-:Y:S01]  /*ed50*/  ULDC UR37, c[0x0][0x240] ;  /* 0x0000900000257ab9 */ /* 0x000fe20000000800 */
        /* <DEDUP_REMOVED lines=11> */
[----:B---3--:R-:W-:-:S02]  /*ee10*/  LEA R60, P1, R73, R5, 0x2 ;  /* 0x00000005493c7211 */ /* 0x008fc400078210ff */
[----:B------:R-:W-:Y:S01]  /*ee20*/  LEA R78, P6, R72, R5, 0x2 ;  /* 0x00000005484e7211 */ /* 0x000fe200078c10ff */
[----:B------:R-:W-:Y:S01]  /*ee30*/  IMAD.MOV.U32 R75, RZ, RZ, R45 ;  /* 0x000000ffff4b7224 */ /* 0x000fe200078e002d */
[----:B------:R-:W-:Y:S01]  /*ee40*/  ULDC UR42, c[0x0][0x240] ;  /* 0x00009000002a7ab9 */ /* 0x000fe20000000800 */
[----:B-1----:R-:W2:Y:S01]  /*ee50*/  LDL.LU.64 R66, [R1+0x1cd0] ;  /* 0x001cd00001427983 */ /* 0x002ea20000300a00 */
[----:B------:R-:W-:Y:S01]  /*ee60*/  IMAD.MOV.U32 R83, RZ, RZ, R51 ;  /* 0x000000ffff537224 */ /* 0x000fe200078e0033 */
[----:B------:R-:W-:Y:S01]  /*ee70*/  ULDC UR43, c[0x0][0x240] ;  /* 0x00009000002b7ab9 */ /* 0x000fe20000000800 */
[----:B------:R-:W-:Y:S01]  /*ee80*/  IMAD R149, R149, UR57, RZ ;  /* 0x0000003995957c24 */ /* 0x000fe2000f8e02ff */
        /* <DEDUP_REMOVED lines=11> */
[CC--:B----4-:R-:W-:Y:S01]  /*ef40*/  LEA R58, P5, R71.reuse, R5.reuse, 0x2 ;  /* 0x00000005473a7211 */ /* 0x0d0fe200078a10ff */
[----:B-1----:R-:W3:Y:S01]  /*ef50*/  LDL.LU.64 R68, [R1+0x1cc8] ;  /* 0x001cc80001447983 */ /* 0x002ee20000300a00 */
[C---:B------:R-:W-:Y:S01]  /*ef60*/  LEA R54, P4, R70.reuse, R5, 0x2 ;  /* 0x0000000546367211 */ /* 0x040fe200078810ff */
[----:B------:R-:W-:Y:S01]  /*ef70*/  IMAD.MOV.U32 R72, RZ, RZ, R57 ;  /* 0x000000ffff487224 */ /* 0x000fe200078e0039 */
[-C--:B------:R-:W-:Y:S01]  /*ef80*/  LEA.HI.X.SX32 R59, R71, R3.reuse, 0x2, P5 ;  /* 0x00000003473b7211 */ /* 0x080fe200028f16ff */
[----:B------:R-:W-:Y:S01]  /*ef90*/  IMAD.MOV.U32 R73, RZ, RZ, R86 ;  /* 0x000000ffff497224 */ /* 0x000fe200078e0056 */
        /* <DEDUP_REMOVED lines=51> */
[----:B---3--:R-:W-:-:S02]  /*f2d0*/  LEA R44, P3, R69, R5, 0x2 ;  /* 0x00000005452c7211 */ /* 0x008fc400078610ff */
[----:B------:R-:W-:Y:S02]  /*f2e0*/  MOV R71, R89 ;  /* 0x0000005900477202 */ /* 0x000fe40000000f00 */
[----:B------:R-:W-:Y:S01]  /*f2f0*/  MOV R86, R49 ;  /* 0x0000003100567202 */ /* 0x000fe20000000f00 */
[----:B------:R1:W-:Y:S01]  /*f300*/  STL [R1+0x358], R44 ;  /* 0x0003582c01007387 */ /* 0x0003e20000100800 */
[----:B------:R-:W-:Y:S01]  /*f310*/  MOV R74, R44 ;  /* 0x0000002c004a7202 */ /* 0x000fe20000000f00 */
[----:B------:R-:W-:Y:S01]  /*f320*/  IMAD R189, R189, UR40, RZ ;  /* 0x00000028bdbd7c24 */ /* 0x000fe2000f8e02ff */
[----:B------:R-:W-:Y:S01]  /*f330*/  LEA.HI.X.SX32 R75, R69, R3, 0x2, P3 ;  /* 0x00000003454b7211 */ /* 0x000fe200018f16ff */
[----:B------:R2:W-:Y:S01]  /*f340*/  STL.64 [R1+0x2a0], R60 ;  /* 0x0002a03c01007387 */ /* 0x0005e20000100a00 */
[----:B------:R-:W-:Y:S01]  /*f350*/  IMAD R190, R190, UR41, RZ ;  /* 0x00000029bebe7c24 */ /* 0x000fe2000f8e02ff */
[----:B------:R-:W-:Y:S01]  /*f360*/  ULDC UR4, c[0x0][0x240] ;  /* 0x0000900000047ab9 */ /* 0x000fe20000000800 */
[----:B------:R-:W-:Y:S01]  /*f370*/  IMAD R191, R191, UR42, RZ ;  /* 0x0000002abfbf7c24 */ /* 0x000fe2000f8e02ff */
[----:B------:R-:W-:Y:S01]  /*f380*/  STL [R1+0x2ac], R77 ;  /* 0x0002ac4d01007387 */ /* 0x000fe20000100800 */
[----:B------:R-:W-:Y:S01]  /*f390*/  IMAD R192, R192, UR43, RZ ;  /* 0x0000002bc0c07c24 */ /* 0x000fe2000f8e02ff */
[CC--:B-1----:R-:W-:Y:S01]  /*f3a0*/  LEA R44, P2, R68.reuse, R5.reuse, 0x2 ;  /* 0x00000005442c7211 */ /* 0x0c2fe200078410ff */
[----:B------:R-:W-:Y:S01]  /*f3b0*/  IMAD.MOV.U32 R74, RZ, RZ, R56 ;  /* 0x000000ffff4a7224 */ /* 0x000fe200078e0038 */
[----:B------:R1:W-:Y:S01]  /*f3c0*/  STL.64 [R1+0x300], R78 ;  /* 0x0003004e01007387 */ /* 0x0003e20000100a00 */
[----:B------:R-:W-:Y:S01]  /*f3d0*/  IMAD.MOV.U32 R89, RZ, RZ, R48 ;  /* 0x000000ffff597224 */ /* 0x000fe200078e0030 */
[----:B------:R-:W-:Y:S01]  /*f3e0*/  ULDC UR5, c[0x0][0x240] ;  /* 0x0000900000057ab9 */ /* 0x000fe20000000800 */
[----:B------:R-:W-:Y:S01]  /*f3f0*/  IMAD.MOV.U32 R70, RZ, RZ, R71 ;  /* 0x000000ffff467224 */ /* 0x000fe200078e0047 */
[----:B--2---:R-:W-:Y:S01]  /*f400*/  LEA R60, P1, R67, R5, 0x2 ;  /* 0x00000005433c7211 */ /* 0x004fe200078210ff */
[----:B------:R2:W-:Y:S01]  /*f410*/  STL.64 [R1+0x310], R58 ;  /* 0x0003103a01007387 */ /* 0x0005e20000100a00 */
[-C--:B------:R-:W-:Y:S01]  /*f420*/  LEA.HI.X.SX32 R45, R68, R3.reuse, 0x2, P2 ;  /* 0x00000003442d7211 */ /* 0x080fe200010f16ff */
[----:B------:R-:W-:Y:S01]  /*f430*/  IMAD R193, R193, UR44, RZ ;  /* 0x0000002cc1c17c24 */ /* 0x000fe2000f8e02ff */
[----:B------:R-:W-:Y:S01]  /*f440*/  LEA.HI.X.SX32 R61, R67, R3, 0x2, P1 ;  /* 0x00000003433d7211 */ /* 0x000fe200008f16ff */
[----:B------:R3:W-:Y:S01]  /*f450*/  STL.64 [R1+0x348], R54 ;  /* 0x0003483601007387 */ /* 0x0007e20000100a00 */
[----:B------:R-:W-:Y:S01]  /*f460*/  IMAD R194, R194, UR45, RZ ;  /* 0x0000002dc2c27c24 */ /* 0x000fe2000f8e02ff */
[-C--:B------:R-:W-:Y:S01]  /*f470*/  LEA R56, P3, R63, R5.reuse, 0x2 ;  /* 0x000000053f387211 */ /* 0x080fe200078610ff */
[----:B------:R-:W-:Y:S01]  /*f480*/  IMAD R195, R195, UR46, RZ ;  /* 0x0000002ec3c37c24 */ /* 0x000fe2000f8e02ff */
[----:B------:R4:W-:Y:S01]  /*f490*/  STL [R1+0x35c], R75 ;  /* 0x00035c4b01007387 */ /* 0x0009e20000100800 */
[-C--:B-1----:R-:W-:Y:S01]  /*f4a0*/  LEA R78, P6, R66, R5.reuse, 0x2 ;  /* 0x00000005424e7211 */ /* 0x082fe200078c10ff */
[----:B------:R-:W-:Y:S01]  /*f4b0*/  IMAD.MOV.U32 R71, RZ, RZ, R74 ;  /* 0x000000ffff477224 */ /* 0x000fe200078e004a */
[----:B------:R-:W-:Y:S01]  /*f4c0*/  ULDC UR17, c[0x0][0x240] ;  /* 0x0000900000117ab9 */ /* 0x000fe20000000800 */
[C---:B--2---:R-:W-:Y:S01]  /*f4d0*/  LEA R58, P5, R65.reuse, R5, 0x2 ;  /* 0x00000005413a7211 */ /* 0x044fe200078a10ff */
[----:B------:R1:W-:Y:S01]  /*f4e0*/  STL.64 [R1+0x378], R44 ;  /* 0x0003782c01007387 */ /* 0x0003e20000100a00 */
[----:B------:R-:W-:Y:S01]  /*f4f0*/  IMAD R196, R196, UR47, RZ ;  /* 0x0000002fc4c47c24 */ /* 0x000fe2000f8e02ff */
[----:B------:R-:W-:Y:S01]  /*f500*/  ULDC UR18, c[0x0][0x240] ;  /* 0x0000900000127ab9 */ /* 0x000fe20000000800 */
[----:B------:R-:W-:Y:S01]  /*f510*/  LEA.HI.X.SX32 R59, R65, R3, 0x2, P5 ;  /* 0x00000003413b7211 */ /* 0x000fe200028f16ff */
[----:B------:R2:W-:Y:S01]  /*f520*/  STL.64 [R1+0x380], R60 ;  /* 0x0003803c01007387 */ /* 0x0005e20000100a00 */
[----:B---3--:R-:W-:Y:S01]  /*f530*/  LEA R54, P4, R64, R5, 0x2 ;  /* 0x0000000540367211 */ /* 0x008fe200078810ff */
[----:B------:R-:W-:Y:S01]  /*f540*/  IMAD R197, R197, UR48, RZ ;  /* 0x00000030c5c57c24 */ /* 0x000fe2000f8e02ff */
[-C--:B------:R-:W-:Y:S01]  /*f550*/  LEA.HI.X.SX32 R79, R66, R3.reuse, 0x2, P6 ;  /* 0x00000003424f7211 */ /* 0x080fe200030f16ff */
[----:B------:R-:W-:Y:S01]  /*f560*/  IMAD R198, R198, UR49, RZ ;  /* 0x00000031c6c67c24 */ /* 0x000fe2000f8e02ff */
[----:B------:R-:W-:Y:S01]  /*f570*/  LEA.HI.X.SX32 R57, R63, R3, 0x2, P3 ;  /* 0x000000033f397211 */ /* 0x000fe200018f16ff */
[----:B------:R-:W-:Y:S01]  /*f580*/  IMAD R199, R199, UR50, RZ ;  /* 0x00000032c7c77c24 */ /* 0x000fe2000f8e02ff */
[----:B----4-:R-:W-:Y:S01]  /*f590*/  MOV R75, R50 ;  /* 0x00000032004b7202 */ /* 0x010fe20000000f00 */
[----:B------:R-:W-:Y:S01]  /*f5a0*/  IMAD R200, R200, UR51, RZ ;  /* 0x00000033c8c87c24 */ /* 0x000fe2000f8e02ff */
[----:B-1----:R-:W-:Y:S01]  /*f5b0*/  LEA R44, P2, R62, R5, 0x2 ;  /* 0x000000053e2c7211 */ /* 0x002fe200078410ff */
[----:B------:R-:W-:Y:S01]  /*f5c0*/  IMAD.MOV.U32 R65, RZ, RZ, R67 ;  /* 0x000000ffff417224 */ /* 0x000fe200078e0043 */
[----:B------:R-:W-:Y:S01]  /*f5d0*/  ULDC UR19, c[0x0][0x240] ;  /* 0x0000900000137ab9 */ /* 0x000fe20000000800 */
[----:B--2---:R-:W2:Y:S01]  /*f5e0*/  LDL.LU.64 R60, [R1+0x1cc0] ;  /* 0x001cc000013c7983 */ /* 0x004ea20000300a00 */
[-C--:B------:R-:W-:Y:S01]  /*f5f0*/  LEA.HI.X.SX32 R55, R64, R3.reuse, 0x2, P4 ;  /* 0x0000000340377211 */ /* 0x080fe200020f16ff */
[----:B------:R-:W-:Y:S01]  /*f600*/  IMAD.MOV.U32 R74, RZ, RZ, R27 ;  /* 0x000000ffff4a7224 */ /* 0x000fe200078e001b */
[----:B------:R-:W-:Y:S01]  /*f610*/  ULDC UR20, c[0x0][0x240] ;  /* 0x0000900000147ab9 */ /* 0x000fe20000000800 */
[----:B------:R1:W-:Y:S01]  /*f620*/  STL.64 [R1+0x3a0], R58 ;  /* 0x0003a03a01007387 */ /* 0x0003e20000100a00 */
        /* <DEDUP_REMOVED lines=58> */
[----:B--2---:R-:W-:-:S02]  /*f9d0*/  LEA R66, P6, R60, R5, 0x2 ;  /* 0x000000053c427211 */ /* 0x004fc400078c10ff */
[-C--:B------:R-:W-:Y:S01]  /*f9e0*/  LEA R48, P1, R61, R5.reuse, 0x2 ;  /* 0x000000053d307211 */ /* 0x080fe200078210ff */
[----:B------:R-:W-:Y:S01]  /*f9f0*/  IMAD R225, R225, UR19, RZ ;  /* 0x00000013e1e17c24 */ /* 0x000fe2000f8e02ff */
[----:B------:R-:W-:Y:S01]  /*fa00*/  ULDC UR52, c[0x0][0x240] ;  /* 0x0000900000347ab9 */ /* 0x000fe20000000800 */
[----:B------:R-:W-:Y:S01]  /*fa10*/  STL [R1+0x478], R66 ;  /* 0x0004784201007387 */ /* 0x000fe20000100800 */
        /* <DEDUP_REMOVED lines=10> */
[----:B---3--:R-:W-:Y:S01]  /*fac0*/  LEA R68, P5, R59, R5, 0x2 ;  /* 0x000000053b447211 */ /* 0x008fe200078a10ff */
[----:B------:R-:W-:Y:S01]  /*fad0*/  IMAD R231, R231, UR25, RZ ;  /* 0x00000019e7e77c24 */ /* 0x000fe2000f8e02ff */
[----:B------:R-:W-:Y:S01]  /*fae0*/  ULDC UR57, c[0x0][0x240] ;  /* 0x0000900000397ab9 */ /* 0x000fe20000000800 */
[----:B------:R-:W-:Y:S01]  /*faf0*/  IMAD R232, R232, UR26, RZ ;  /* 0x0000001ae8e87c24 */ /* 0x000fe2000f8e02ff */
[----:B------:R-:W-:Y:S01]  /*fb00*/  ULDC UR58, c[0x0][0x240] ;  /* 0x00009000003a7ab9 */ /* 0x000fe20000000800 */
[----:B-1----:R-:W2:Y:S01]  /*fb10*/  LDL.LU.64 R54, [R1+0x1cb0] ;  /* 0x001cb00001367983 */ /* 0x002ea20000300a00 */
[----:B------:R-:W-:Y:S01]  /*fb20*/  IMAD R233, R233, UR27, RZ ;  /* 0x0000001be9e97c24 */ /* 0x000fe2000f8e02ff */
[----:B------:R-:W-:Y:S01]  /*fb30*/  ULDC UR59, c[0x0][0x240] ;  /* 0x00009000003b7ab9 */ /* 0x000fe20000000800 */
[----:B------:R-:W-:Y:S01]  /*fb40*/  IMAD R234, R234, UR28, RZ ;  /* 0x0000001ceaea7c24 */ /* 0x000fe2000f8e02ff */
[----:B------:R-:W-:Y:S01]  /*fb50*/  STL [R1+0x480], R68 ;  /* 0x0004804401007387 */ /* 0x000fe20000100800 */
[----:B------:R-:W-:Y:S01]  /*fb60*/  IMAD R235, R235, UR29, RZ ;  /* 0x0000001debeb7c24 */ /* 0x000fe2000f8e02ff */
[----:B------:R-:W-:Y:S01]  /*fb70*/  ULDC UR60, c[0x0][0x240] ;  /* 0x00009000003c7ab9 */ /* 0x000fe20000000800 */
[----:B------:R-:W-:Y:S01]  /*fb80*/  IMAD R236, R236, UR30, RZ ;  /* 0x0000001eecec7c24 */ /* 0x000fe2000f8e02ff */
[----:B------:R1:W-:Y:S01]  /*fb90*/  STL.64 [R1+0x3b8], R56 ;  /* 0x0003b83801007387 */ /* 0x0003e20000100a00 */
[----:B------:R-:W-:Y:S01]  /*fba0*/  IMAD R237, R237, UR31, RZ ;  /* 0x0000001feded7c24 */ /* 0x000fe2000f8e02ff */
[----:B------:R-:W3:Y:S01]  /*fbb0*/  S2UR UR61, SR_CgaCtaId ;  /* 0x00000000003d79c3 */ /* 0x000ee20000008800 */
[----:B------:R-:W-:Y:S01]  /*fbc0*/  IMAD R238, R238, UR32, RZ ;  /* 0x00000020eeee7c24 */ /* 0x000fe2000f8e02ff */
[----:B------:R-:W-:Y:S01]  /*fbd0*/  UMOV UR4, 0x400 ;  /* 0x0000040000047882 */ /* 0x000fe20000000000 */
[----:B------:R-:W-:Y:S01]  /*fbe0*/  IMAD R239, R239, UR33, RZ ;  /* 0x00000021efef7c24 */ /* 0x000fe2000f8e02ff */
[----:B------:R-:W-:Y:S01]  /*fbf0*/  ULDC.64 UR8, c[0x0][0x208] ;  /* 0x0000820000087ab9 */ /* 0x000fe20000000a00 */
[----:B------:R-:W-:Y:S01]  /*fc00*/  UISETP.GT.AND UP0, UPT, UR6, 0xff, UPT ;  /* 0x000000ff0600788c */ /* 0x000fe2000bf04270 */
[----:B------:R-:W-:Y:S01]  /*fc10*/  ULDC.64 UR10, c[0x0][0x238] ;  /* 0x00008e00000a7ab9 */ /* 0x000fe20000000a00 */
[----:B-1----:R-:W4:Y:S01]  /*fc20*/  LDL.LU.64 R56, [R1+0x1ca8] ;  /* 0x001ca80001387983 */ /* 0x002f220000300a00 */
[-C--:B------:R-:W-:Y:S01]  /*fc30*/  LEA.HI.X.SX32 R49, R61, R3.reuse, 0x2, P1 ;  /* 0x000000033d317211 */ /* 0x080fe200008f16ff */
[----:B------:R-:W-:Y:S01]  /*fc40*/  IMAD.MOV.U32 R61, RZ, RZ, R69 ;  /* 0x000000ffff3d7224 */ /* 0x000fe200078e0045 */
[----:B------:R-:W-:-:S02]  /*fc50*/  LEA.HI.X.SX32 R65, R60, R3, 0x2, P6 ;  /* 0x000000033c417211 */ /* 0x000fc400030f16ff */
[----:B------:R-:W-:Y:S01]  /*fc60*/  LEA.HI.X.SX32 R61, R59, R3, 0x2, P5 ;  /* 0x000000033b3d7211 */ /* 0x000fe200028f16ff */
[----:B------:R-:W-:Y:S04]  /*fc70*/  STL.64 [R1+0x3c8], R44 ;  /* 0x0003c82c01007387 */ /* 0x000fe80000100a00 */
[----:B------:R-:W-:Y:S04]  /*fc80*/  STL.64 [R1+0x470], R48 ;  /* 0x0004703001007387 */ /* 0x000fe80000100a00 */
[----:B------:R-:W-:Y:S04]  /*fc90*/  STL [R1+0x47c], R65 ;  /* 0x00047c4101007387 */ /* 0x000fe80000100800 */
[----:B------:R-:W-:Y:S01]  /*fca0*/  STL [R1+0x484], R61 ;  /* 0x0004843d01007387 */ /* 0x000fe20000100800 */
[----:B----4-:R-:W-:-:S04]  /*fcb0*/  LEA R50, P3, R57, R5, 0x2 ;  /* 0x0000000539327211 */ /* 0x010fc800078610ff */
[----:B------:R-:W-:-:S05]  /*fcc0*/  LEA.HI.X.SX32 R51, R57, R3, 0x2, P3 ;  /* 0x0000000339337211 */ /* 0x000fca00018f16ff */
[----:B------:R1:W-:Y:S04]  /*fcd0*/  STL.64 [R1+0x490], R50 ;  /* 0x0004903201007387 */ /* 0x0003e80000100a00 */
[----:B-1----:R-:W4:Y:S01]  /*fce0*/  LDL.LU.64 R50, [R1+0x1ca0] ;  /* 0x001ca00001327983 */ /* 0x002f220000300a00 */
[----:B------:R-:W-:Y:S01]  /*fcf0*/  IMAD.MOV.U32 R64, RZ, RZ, R66 ;  /* 0x000000ffff407224 */ /* 0x000fe200078e0042 */
[-C--:B------:R-:W-:Y:S02]  /*fd00*/  LEA R66, P4, R58, R5.reuse, 0x2 ;  /* 0x000000053a427211 */ /* 0x080fe400078810ff */
[-C--:B------:R-:W-:Y:S02]  /*fd10*/  LEA R44, P2, R56, R5.reuse, 0x2 ;  /* 0x00000005382c7211 */ /* 0x080fe400078410ff */
[----:B--2---:R-:W-:-:S02]  /*fd20*/  LEA R48, P1, R55, R5, 0x2 ;  /* 0x0000000537307211 */ /* 0x004fc400078210ff */
[-C--:B------:R-:W-:Y:S02]  /*fd30*/  LEA.HI.X.SX32 R67, R58, R3.reuse, 0x2, P4 ;  /* 0x000000033a437211 */ /* 0x080fe400020f16ff */
[-C--:B------:R-:W-:Y:S01]  /*fd40*/  LEA.HI.X.SX32 R45, R56, R3.reuse, 0x2, P2 ;  /* 0x00000003382d7211 */ /* 0x080fe200010f16ff */
[----:B------:R-:W-:Y:S01]  /*fd50*/  IMAD.MOV.U32 R60, RZ, RZ, R68 ;  /* 0x000000ffff3c7224 */ /* 0x000fe200078e0044 */
[----:B------:R-:W-:Y:S01]  /*fd60*/  LEA.HI.X.SX32 R49, R55, R3, 0x2, P1 ;  /* 0x0000000337317211 */ /* 0x000fe200008f16ff */
[----:B------:R-:W-:Y:S01]  /*fd70*/  STL.64 [R1+0x488], R66 ;  /* 0x0004884201007387 */ /* 0x000fe20000100a00 */
[----:B------:R-:W-:Y:S02]  /*fd80*/  MOV R68, R46 ;  /* 0x0000002e00447202 */ /* 0x000fe40000000f00 */
[----:B------:R-:W-:Y:S01]  /*fd90*/  LEA R46, P6, R54, R5, 0x2 ;  /* 0x00000005362e7211 */ /* 0x000fe200078c10ff */
[----:B------:R1:W-:Y:S01]  /*fda0*/  STL.64 [R1+0x498], R44 ;  /* 0x0004982c01007387 */ /* 0x0003e20000100a00 */
[----:B------:R-:W-:-:S02]  /*fdb0*/  IMAD.MOV.U32 R65, RZ, RZ, R47 ;  /* 0x000000ffff417224 */ /* 0x000fc400078e002f */
[----:B------:R-:W-:Y:S01]  /*fdc0*/  LEA.HI.X.SX32 R47, R54, R3, 0x2, P6 ;  /* 0x00000003362f7211 */ /* 0x000fe200030f16ff */
[----:B-1----:R-:W2:Y:S01]  /*fdd0*/  LDL.LU.64 R44, [R1+0x1c98] ;  /* 0x001c9800012c7983 */ /* 0x002ea20000300a00 */
[----:B----4-:R-:W-:-:S05]  /*fde0*/  LEA R58, P3, R51, R5, 0x2 ;  /* 0x00000005333a7211 */ /* 0x010fca00078610ff */
[----:B------:R-:W-:Y:S04]  /*fdf0*/  STL [R1+0x4c0], R58 ;  /* 0x0004c03a01007387 */ /* 0x000fe80000100800 */
[----:B------:R1:W-:Y:S04]  /*fe00*/  STL.64 [R1+0x4a0], R48 ;  /* 0x0004a03001007387 */ /* 0x0003e80000100a00 */
[----:B-1----:R-:W4:Y:S04]  /*fe10*/  LDL.LU.64 R48, [R1+0x1c90] ;  /* 0x001c900001307983 */ /* 0x002f280000300a00 */
[----:B------:R1:W-:Y:S04]  /*fe20*/  STL.64 [R1+0x4a8], R46 ;  /* 0x0004a82e01007387 */ /* 0x0003e80000100a00 */
[----:B-1----:R-:W3:Y:S01]  /*fe30*/  LDL.LU.64 R46, [R1+0x1c88] ;  /* 0x001c8800012e7983 */ /* 0x002ee20000300a00 */
[----:B------:R-:W-:Y:S01]  /*fe40*/  IMAD.MOV.U32 R69, RZ, RZ, R72 ;  /* 0x000000ffff457224 */ /* 0x000fe200078e0048 */
[----:B------:R-:W-:Y:S01]  /*fe50*/  MOV R72, R80 ;  /* 0x0000005000487202 */ /* 0x000fe20000000f00 */
[----:B------:R-:W-:Y:S01]  /*fe60*/  IMAD.MOV.U32 R80, RZ, RZ, R26 ;  /* 0x000000ffff507224 */ /* 0x000fe200078e001a */
[-C--:B------:R-:W-:Y:S01]  /*fe70*/  LEA R60, P5, R53, R5.reuse, 0x2 ;  /* 0x00000005353c7211 */ /* 0x080fe200078a10ff */
[----:B------:R-:W-:Y:S01]  /*fe80*/  IMAD.MOV.U32 R56, RZ, RZ, R58 ;  /* 0x000000ffff387224 */ /* 0x000fe200078e003a */
[----:B------:R-:W-:-:S02]  /*fe90*/  LEA R26, P4, R52, R5, 0x2 ;  /* 0x00000005341a7211 */ /* 0x000fc400078810ff */
[----:B------:R-:W-:Y:S02]  /*fea0*/  MOV R57, R59 ;  /* 0x0000003b00397202 */ /* 0x000fe40000000f00 */
[----:B------:R-:W-:Y:S02]  /*feb0*/  LEA R58, P2, R50, R5, 0x2 ;  /* 0x00000005323a7211 */ /* 0x000fe400078410ff */
[-C--:B------:R-:W-:Y:S01]  /*fec0*/  LEA.HI.X.SX32 R61, R53, R3.reuse, 0x2, P5 ;  /* 0x00000003353d7211 */ /* 0x080fe200028f16ff */
[----:B------:R-:W-:Y:S01]  /*fed0*/  IMAD.MOV.U32 R55, RZ, RZ, R63 ;  /* 0x000000ffff377224 */ /* 0x000fe200078e003f */
[-C--:B------:R-:W-:Y:S01]  /*fee0*/  LEA.HI.X.SX32 R27, R52, R3.reuse, 0x2, P4 ;  /* 0x00000003341b7211 */ /* 0x080fe200020f16ff */
[----:B------:R-:W-:Y:S01]  /*fef0*/  IMAD.MOV.U32 R53, RZ, RZ, R57 ;  /* 0x000000ffff357224 */ /* 0x000fe200078e0039 */
[----:B------:R-:W-:Y:S02]  /*ff00*/  MOV R63, R24 ;  /* 0x00000018003f7202 */ /* 0x000fe40000000f00 */
[----:B------:R-:W-:-:S02]  /*ff10*/  LEA.HI.X.SX32 R53, R51, R3, 0x2, P3 ;  /* 0x0000000333357211 */ /* 0x000fc400018f16ff */
[----:B------:R-:W-:Y:S02]  /*ff20*/  LEA.HI.X.SX32 R59, R50, R3, 0x2, P2 ;  /* 0x00000003323b7211 */ /* 0x000fe400010f16ff */
[-C--:B--2---:R-:W-:Y:S01]  /*ff30*/  LEA R50, P2, R44, R5.reuse, 0x2 ;  /* 0x000000052c327211 */ /* 0x084fe200078410ff */
[----:B------:R-:W-:Y:S02]  /*ff40*/  IMAD.MOV.U32 R64, RZ, RZ, R25 ;  /* 0x000000ffff407224 */ /* 0x000fe400078e0019 */
[----:B------:R-:W-:Y:S01]  /*ff50*/  IMAD.MOV.U32 R52, RZ, RZ, R56 ;  /* 0x000000ffff347224 */ /* 0x000fe200078e0038 */
[-C--:B------:R-:W-:Y:S02]  /*ff60*/  LEA R52, P3, R45, R5.reuse, 0x2 ;  /* 0x000000052d347211 */ /* 0x080fe400078610ff */
[-C--:B----4-:R-:W-:Y:S02]  /*ff70*/  LEA R62, P1, R49, R5.reuse, 0x2 ;  /* 0x00000005313e7211 */ /* 0x090fe400078210ff */
[----:B------:R-:W-:-:S03]  /*ff80*/  LEA R24, P6, R48, R5, 0x2 ;  /* 0x0000000530187211 */ /* 0x000fc600078c10ff */
[----:B------:R-:W-:Y:S01]  /*ff90*/  STL [R1+0x4d0], R62 ;  /* 0x0004d03e01007387 */ /* 0x000fe20000100800 */
[----:B------:R-:W-:-:S03]  /*ffa0*/  LEA.HI.X.SX32 R55, R49, R3, 0x2, P1 ;  /* 0x0000000331377211 */ /* 0x000fc600008f16ff */
[----:B------:R1:W-:Y:S01]  /*ffb0*/  STL.64 [R1+0x4b0], R60 ;  /* 0x0004b03c01007387 */ /* 0x0003e20000100a00 */
[----:B------:R-:W-:-:S03]  /*ffc0*/  LEA.HI.X.SX32 R25, R48, R3, 0x2, P6 ;  /* 0x0000000330197211 */ /* 0x000fc600030f16ff */
[----:B------:R2:W-:Y:S01]  /*ffd0*/  STL.64 [R1+0x4b8], R26 ;  /* 0x0004b81a01007387 */ /* 0x0005e20000100a00 */
[CC--:B---3--:R-:W-:Y:S02]  /*ffe0*/  LEA R56, P4, R46.reuse, R5.reuse, 0x2 ;  /* 0x000000052e387211 */ /* 0x0c8fe400078810ff */
[C---:B-1----:R-:W-:Y:S01]  /*fff0*/  LEA R60, P5, R47.reuse, R5, 0x2 ;  /* 0x000000052f3c7211 */ /* 0x042fe200078a10ff */
[----:B--2---:R-:W2:Y:S03]  /*10000*/  LDL.LU.64 R26, [R1+0x1c80] ;  /* 0x001c8000011a7983 */ /* 0x004ea60000300a00 */
[-C--:B------:R-:W-:Y:S01]  /*10010*/  LEA.HI.X.SX32 R61, R47, R3.reuse, 0x2, P5 ;  /* 0x000000032f3d7211 */ /* 0x080fe200028f16ff */
[----:B------:R1:W-:Y:S01]  /*10020*/  STL [R1+0x4c4], R53 ;  /* 0x0004c43501007387 */ /* 0x0003e20000100800 */
[----:B------:R-:W-:Y:S01]  /*10030*/  IMAD.MOV.U32 R54, RZ, RZ, R62 ;  /* 0x000000ffff367224 */ /* 0x000fe200078e003e */
[----:B------:R-:W-:-:S02]  /*10040*/  LEA.HI.X.SX32 R57, R46, R3, 0x2, P4 ;  /* 0x000000032e397211 */ /* 0x000fc400020f16ff */
[----:B------:R3:W-:Y:S01]  /*10050*/  STL [R1+0x4f8], R50 ;  /* 0x0004f83201007387 */ /* 0x0007e20000100800 */
[----:B------:R-:W-:-:S03]  /*10060*/  LEA R54, P1, R43, R5, 0x2 ;  /* 0x000000052b367211 */ /* 0x000fc600078210ff */
[----:B------:R4:W-:Y:S01]  /*10070*/  STL [R1+0x4d4], R55 ;  /* 0x0004d43701007387 */ /* 0x0009e20000100800 */
[----:B-1----:R-:W-:-:S03]  /*10080*/  LEA.HI.X.SX32 R53, R45, R3, 0x2, P3 ;  /* 0x000000032d357211 */ /* 0x002fc600018f16ff */
[----:B------:R-:W-:Y:S01]  /*10090*/  STL.64 [R1+0x4c8], R58 ;  /* 0x0004c83a01007387 */ /* 0x000fe20000100a00 */
[----:B------:R-:W-:-:S03]  /*100a0*/  MOV R49, R51 ;  /* 0x0000003300317202 */ /* 0x000fc60000000f00 */
[----:B------:R1:W-:Y:S01]  /*100b0*/  STL.64 [R1+0x4d8], R24 ;  /* 0x0004d81801007387 */ /* 0x0003e20000100a00 */
[----:B------:R-:W-:Y:S01]  /*100c0*/  IMAD.MOV.U32 R48, RZ, RZ, R50 ;  /* 0x000000ffff307224 */ /* 0x000fe200078e0032 */
[----:B------:R-:W-:Y:S02]  /*100d0*/  LEA.HI.X.SX32 R49, R44, R3, 0x2, P2 ;  /* 0x000000032c317211 */ /* 0x000fe400010f16ff */
[----:B---3--:R-:W-:Y:S02]  /*100e0*/  LEA R50, P6, R42, R5, 0x2 ;  /* 0x000000052a327211 */ /* 0x008fe400078c10ff */
[----:B----4-:R-:W-:Y:S01]  /*100f0*/  LEA.HI.X.SX32 R55, R43, R3, 0x2, P1 ;  /* 0x000000032b377211 */ /* 0x010fe200008f16ff */
[----:B-1----:R-:W3:Y:S04]  /*10100*/  LDL.LU.64 R24, [R1+0x1c78] ;  /* 0x001c780001187983 */ /* 0x002ee80000300a00 */
[----:B------:R1:W-:Y:S04]  /*10110*/  STL.64 [R1+0x4e0], R60 ;  /* 0x0004e03c01007387 */ /* 0x0003e80000100a00 */
[----:B------:R4:W-:Y:S01]  /*10120*/  STL.64 [R1+0x4e8], R56 ;  /* 0x0004e83801007387 */ /* 0x0009e20000100a00 */
[----:B------:R-:W-:-:S03]  /*10130*/  LEA R48, P2, R38, R5, 0x2 ;  /* 0x0000000526307211 */ /* 0x000fc600078410ff */
[----:B------:R4:W-:Y:S01]  /*10140*/  STL.64 [R1+0x4f0], R52 ;  /* 0x0004f03401007387 */ /* 0x0009e20000100a00 */
[----:B-1----:R-:W-:-:S03]  /*10150*/  LEA R60, P5, R41, R5, 0x2 ;  /* 0x00000005293c7211 */ /* 0x002fc600078a10ff */
[----:B------:R1:W-:Y:S01]  /*10160*/  STL [R1+0x4fc], R49 ;  /* 0x0004fc3101007387 */ /* 0x0003e20000100800 */
[----:B----4-:R-:W-:Y:S02]  /*10170*/  LEA R56, P4, R40, R5, 0x2 ;  /* 0x0000000528387211 */ /* 0x010fe400078810ff */
[----:B------:R-:W-:Y:S02]  /*10180*/  LEA.HI.X.SX32 R61, R41, R3, 0x2, P5 ;  /* 0x00000003293d7211 */ /* 0x000fe400028f16ff */
[C---:B------:R-:W-:Y:S01]  /*10190*/  LEA R52, P3, R39.reuse, R5, 0x2 ;  /* 0x0000000527347211 */ /* 0x040fe200078610ff */
[----:B------:R4:W-:Y:S01]  /*101a0*/  STL.64 [R1+0x500], R54 ;  /* 0x0005003601007387 */ /* 0x0009e20000100a00 */
[-C--:B------:R-:W-:Y:S02]  /*101b0*/  LEA.HI.X.SX32 R51, R42, R3.reuse, 0x2, P6 ;  /* 0x000000032a337211 */ /* 0x080fe400030f16ff */
[-C--:B------:R-:W-:Y:S02]  /*101c0*/  LEA.HI.X.SX32 R57, R40, R3.reuse, 0x2, P4 ;  /* 0x0000000328397211 */ /* 0x080fe400020f16ff */
[----:B------:R-:W-:Y:S01]  /*101d0*/  LEA.HI.X.SX32 R53, R39, R3, 0x2, P3 ;  /* 0x0000000327357211 */ /* 0x000fe200018f16ff */
[----:B------:R-:W-:Y:S01]  /*101e0*/  STL.64 [R1+0x510], R60 ;  /* 0x0005103c01007387 */ /* 0x000fe20000100a00 */
[----:B------:R-:W-:-:S02]  /*101f0*/  LEA R46, P6, R36, R5, 0x2 ;  /* 0x00000005242e7211 */ /* 0x000fc400078c10ff */
[----:B-1----:R-:W-:Y:S02]  /*10200*/  LEA.HI.X.SX32 R49, R38, R3, 0x2, P2 ;  /* 0x0000000326317211 */ /* 0x002fe400010f16ff */
[-C--:B----4-:R-:W-:Y:S01]  /*10210*/  LEA R54, P1, R37, R5.reuse, 0x2 ;  /* 0x0000000525367211 */ /* 0x090fe200078210ff */
[----:B------:R-:W-:Y:S01]  /*10220*/  STL.64 [R1+0x508], R50 ;  /* 0x0005083201007387 */ /* 0x000fe20000100a00 */
[----:B------:R-:W-:Y:S02]  /*10230*/  LEA R44, P5, R35, R5, 0x2 ;  /* 0x00000005232c7211 */ /* 0x000fe400078a10ff */
[-C--:B------:R-:W-:Y:S01]  /*10240*/  LEA.HI.X.SX32 R55, R37, R3.reuse, 0x2, P1 ;  /* 0x0000000325377211 */ /* 0x080fe200008f16ff */
[----:B------:R-:W-:Y:S01]  /*10250*/  STL.64 [R1+0x518], R56 ;  /* 0x0005183801007387 */ /* 0x000fe20000100a00 */
[----:B------:R-:W-:-:S03]  /*10260*/  LEA.HI.X.SX32 R47, R36, R3, 0x2, P6 ;  /* 0x00000003242f7211 */ /* 0x000fc600030f16ff */
[----:B------:R1:W-:Y:S01]  /*10270*/  STL.64 [R1+0x520], R52 ;  /* 0x0005203401007387 */ /* 0x0003e20000100a00 */
[----:B------:R-:W-:-:S03]  /*10280*/  LEA R42, P4, R34, R5, 0x2 ;  /* 0x00000005222a7211 */ /* 0x000fc600078810ff */
[----:B------:R4:W-:Y:S01]  /*10290*/  STL.64 [R1+0x528], R48 ;  /* 0x0005283001007387 */ /* 0x0009e20000100a00 */
[----:B------:R-:W-:Y:S02]  /*102a0*/  LEA R40, P1, R31, R5, 0x2 ;  /* 0x000000051f287211 */ /* 0x000fe400078210ff */
[----:B------:R-:W-:Y:S01]  /*102b0*/  LEA.HI.X.SX32 R45, R35, R3, 0x2, P5 ;  /* 0x00000003232d7211 */ /* 0x000fe200028f16ff */
[----:B------:R-:W-:Y:S01]  /*102c0*/  STL.64 [R1+0x530], R54 ;  /* 0x0005303601007387 */ /* 0x000fe20000100a00 */
[----:B-1----:R-:W-:-:S03]  /*102d0*/  LEA R52, P3, R33, R5, 0x2 ;  /* 0x0000000521347211 */ /* 0x002fc600078610ff */
[----:B------:R1:W-:Y:S01]  /*102e0*/  STL.64 [R1+0x538], R46 ;  /* 0x0005382e01007387 */ /* 0x0003e20000100a00 */
[----:B----4-:R-:W-:Y:S02]  /*102f0*/  LEA R48, P2, R32, R5, 0x2 ;  /* 0x0000000520307211 */ /* 0x010fe400078410ff */
[-C--:B------:R-:W-:Y:S01]  /*10300*/  LEA.HI.X.SX32 R53, R33, R3.reuse, 0x2, P3 ;  /* 0x0000000321357211 */ /* 0x080fe200018f16ff */
[----:B------:R-:W-:Y:S01]  /*10310*/  IMAD.MOV.U32 R62, RZ, RZ, R63 ;  /* 0x000000ffff3e7224 */ /* 0x000fe200078e003f */
[----:B------:R-:W-:Y:S01]  /*10320*/  LEA.HI.X.SX32 R43, R34, R3, 0x2, P4 ;  /* 0x00000003222b7211 */ /* 0x000fe200020f16ff */
[----:B------:R-:W-:Y:S01]  /*10330*/  IMAD.MOV.U32 R63, RZ, RZ, R64 ;  /* 0x000000ffff3f7224 */ /* 0x000fe200078e0040 */
[----:B------:R-:W-:Y:S02]  /*10340*/  LEA R38, P5, R29, R5, 0x2 ;  /* 0x000000051d267211 */ /* 0x000fe400078a10ff */
[----:B------:R-:W-:Y:S02]  /*10350*/  LEA.HI.X.SX32 R49, R32, R3, 0x2, P2 ;  /* 0x0000000320317211 */ /* 0x000fe400010f16ff */
[C---:B-1----:R-:W-:Y:S01]  /*10360*/  LEA R46, P6, R30.reuse, R5, 0x2 ;  /* 0x000000051e2e7211 */ /* 0x042fe200078c10ff */
[----:B------:R-:W-:Y:S01]  /*10370*/  IMAD.MOV.U32 R64, RZ, RZ, R65 ;  /* 0x000000ffff407224 */ /* 0x000fe200078e0041 */
[-C--:B------:R-:W-:Y:S01]  /*10380*/  LEA.HI.X.SX32 R41, R31, R3.reuse, 0x2, P1 ;  /* 0x000000031f297211 */ /* 0x080fe200008f16ff */
[----:B------:R1:W-:Y:S01]  /*10390*/  STL.64 [R1+0x540], R44 ;  /* 0x0005402c01007387 */ /* 0x0003e20000100a00 */
[----:B------:R-:W-:Y:S01]  /*103a0*/  MOV R65, R68 ;  /* 0x0000004400417202 */ /* 0x000fe20000000f00 */
[----:B------:R-:W-:Y:S01]  /*103b0*/  IMAD.MOV.U32 R68, RZ, RZ, R69 ;  /* 0x000000ffff447224 */ /* 0x000fe200078e0045 */
[-C--:B------:R-:W-:Y:S01]  /*103c0*/  LEA.HI.X.SX32 R47, R30, R3.reuse, 0x2, P6 ;  /* 0x000000031e2f7211 */ /* 0x080fe200030f16ff */
[----:B------:R-:W-:Y:S01]  /*103d0*/  STL.64 [R1+0x550], R52 ;  /* 0x0005503401007387 */ /* 0x000fe20000100a00 */
[----:B------:R-:W-:Y:S01]  /*103e0*/  LEA.HI.X.SX32 R39, R29, R3, 0x2, P5 ;  /* 0x000000031d277211 */ /* 0x000fe200028f16ff */
[----:B------:R-:W-:-:S02]  /*103f0*/  IMAD.MOV.U32 R69, RZ, RZ, R70 ;  /* 0x000000ffff457224 */ /* 0x000fc400078e0046 */
[----:B------:R-:W-:Y:S01]  /*10400*/  STL.64 [R1+0x548], R42 ;  /* 0x0005482a01007387 */ /* 0x000fe20000100a00 */
[----:B------:R-:W-:Y:S01]  /*10410*/  IMAD.MOV.U32 R70, RZ, RZ, R71 ;  /* 0x000000ffff467224 */ /* 0x000fe200078e0047 */
[-C--:B------:R-:W-:Y:S02]  /*10420*/  LEA R36, P3, R23, R5.reuse, 0x2 ;  /* 0x0000000517247211 */ /* 0x080fe400078610ff */
[----:B-1----:R-:W-:Y:S01]  /*10430*/  LEA R44, P4, R28, R5, 0x2 ;  /* 0x000000051c2c7211 */ /* 0x002fe200078810ff */
[----:B------:R-:W-:Y:S01]  /*10440*/  STL.64 [R1+0x558], R48 ;  /* 0x0005583001007387 */ /* 0x000fe20000100a00 */
[----:B------:R-:W-:-:S03]  /*10450*/  MOV R71, R74 ;  /* 0x0000004a00477202 */ /* 0x000fc60000000f00 */
[----:B------:R1:W-:Y:S01]  /*10460*/  STL.64 [R1+0x560], R40 ;  /* 0x0005602801007387 */ /* 0x0003e20000100a00 */
[-C--:B------:R-:W-:Y:S02]  /*10470*/  LEA R74, P2, R22, R5.reuse, 0x2 ;  /* 0x00000005164a7211 */ /* 0x080fe400078410ff */
[----:B------:R-:W-:Y:S01]  /*10480*/  LEA R32, P6, R20, R5, 0x2 ;  /* 0x0000000514207211 */ /* 0x000fe200078c10ff */
[----:B------:R-:W-:Y:S01]  /*10490*/  STL.64 [R1+0x570], R46 ;  /* 0x0005702e01007387 */ /* 0x000fe20000100a00 */
[-C--:B------:R-:W-:Y:S01]  /*104a0*/  LEA.HI.X.SX32 R45, R28, R3.reuse, 0x2, P4 ;  /* 0x000000031c2d7211 */ /* 0x080fe200020f16ff */
[----:B------:R-:W-:Y:S01]  /*104b0*/  IMAD.MOV.U32 R61, RZ, RZ, R75 ;  /* 0x000000ffff3d7224 */ /* 0x000fe200078e004b */
[----:B------:R-:W-:Y:S01]  /*104c0*/  LEA.HI.X.SX32 R37, R23, R3, 0x2, P3 ;  /* 0x0000000317257211 */ /* 0x000fe200018f16ff */
[----:B------:R4:W-:Y:S01]  /*104d0*/  STL.64 [R1+0x580], R38 ;  /* 0x0005802601007387 */ /* 0x0009e20000100a00 */
[-C--:B-1----:R-:W-:Y:S02]  /*104e0*/  LEA R40, P1, R21, R5.reuse, 0x2 ;  /* 0x0000000515287211 */ /* 0x082fe400078210ff */
[----:B------:R-:W-:-:S02]  /*104f0*/  LEA R34, P4, R18, R5, 0x2 ;  /* 0x0000000512227211 */ /* 0x000fc400078810ff */
[-C--:B------:R-:W-:Y:S02]  /*10500*/  LEA.HI.X.SX32 R41, R21, R3.reuse, 0x2, P1 ;  /* 0x0000000315297211 */ /* 0x080fe400008f16ff */
[----:B------:R-:W-:Y:S02]  /*10510*/  LEA.HI.X.SX32 R75, R22, R3, 0x2, P2 ;  /* 0x00000003164b7211 */ /* 0x000fe400010f16ff */
[-C--:B----4-:R-:W-:Y:S01]  /*10520*/  LEA R38, P5, R19, R5.reuse, 0x2 ;  /* 0x0000000513267211 */ /* 0x090fe200078a10ff */
[----:B------:R-:W-:Y:S01]  /*10530*/  STL.64 [R1+0x588], R44 ;  /* 0x0005882c01007387 */ /* 0x000fe20000100a00 */
[----:B------:R-:W-:Y:S02]  /*10540*/  LEA R30, P3, R17, R5, 0x2 ;  /* 0x00000005111e7211 */ /* 0x000fe400078610ff */
[-C--:B------:R-:W-:Y:S01]  /*10550*/  LEA.HI.X.SX32 R33, R20, R3.reuse, 0x2, P6 ;  /* 0x0000000314217211 */ /* 0x080fe200030f16ff */
[----:B------:R1:W-:Y:S01]  /*10560*/  STL.64 [R1+0x598], R36 ;  /* 0x0005982401007387 */ /* 0x0003e20000100a00 */
[----:B------:R-:W-:-:S02]  /*10570*/  LEA.HI.X.SX32 R39, R19, R3, 0x2, P5 ;  /* 0x0000000313277211 */ /* 0x000fc400028f16ff */
[-C--:B------:R-:W-:Y:S01]  /*10580*/  LEA.HI.X.SX32 R35, R18, R3.reuse, 0x2, P4 ;  /* 0x0000000312237211 */ /* 0x080fe200020f16ff */
[----:B------:R-:W-:Y:S01]  /*10590*/  STL.64 [R1+0x5b0], R40 ;  /* 0x0005b02801007387 */ /* 0x000fe20000100a00 */
[----:B------:R-:W-:Y:S02]  /*105a0*/  LEA.HI.X.SX32 R31, R17, R3, 0x2, P3 ;  /* 0x00000003111f7211 */ /* 0x000fe400018f16ff */
[-C--:B------:R-:W-:Y:S01]  /*105b0*/  LEA R28, P1, R15, R5.reuse, 0x2 ;  /* 0x000000050f1c7211 */ /* 0x080fe200078210ff */
[----:B------:R-:W-:Y:S01]  /*105c0*/  STL.64 [R1+0x5a8], R74 ;  /* 0x0005a84a01007387 */ /* 0x000fe20000100a00 */
[-C--:B------:R-:W-:Y:S02]  /*105d0*/  LEA R20, P5, R13, R5.reuse, 0x2 ;  /* 0x000000050d147211 */ /* 0x080fe400078a10ff */
[----:B-1----:R-:W-:Y:S01]  /*105e0*/  LEA R36, P2, R16, R5, 0x2 ;  /* 0x0000000510247211 */ /* 0x002fe200078410ff */
[----:B------:R1:W-:Y:S01]  /*105f0*/  STL.64 [R1+0x5c0], R32 ;  /* 0x0005c02001007387 */ /* 0x0003e20000100a00 */
[----:B------:R-:W-:-:S03]  /*10600*/  LEA.HI.X.SX32 R29, R15, R3, 0x2, P1 ;  /* 0x000000030f1d7211 */ /* 0x000fc600008f16ff */
[----:B------:R-:W-:Y:S01]  /*10610*/  STL.64 [R1+0x5d0], R38 ;  /* 0x0005d02601007387 */ /* 0x000fe20000100a00 */
[----:B------:R-:W-:-:S03]  /*10620*/  LEA.HI.X.SX32 R37, R16, R3, 0x2, P2 ;  /* 0x0000000310257211 */ /* 0x000fc600010f16ff */
[----:B------:R4:W-:Y:S01]  /*10630*/  STL.64 [R1+0x5d8], R34 ;  /* 0x0005d82201007387 */ /* 0x0009e20000100a00 */
[-C--:B------:R-:W-:Y:S02]  /*10640*/  LEA R16, P2, R10, R5.reuse, 0x2 ;  /* 0x000000050a107211 */ /* 0x080fe400078410ff */
[----:B-1----:R-:W-:Y:S01]  /*10650*/  LEA R32, P6, R14, R5, 0x2 ;  /* 0x000000050e207211 */ /* 0x002fe200078c10ff */
[----:B------:R1:W-:Y:S01]  /*10660*/  STL.64 [R1+0x5e8], R30 ;  /* 0x0005e81e01007387 */ /* 0x0003e20000100a00 */
[----:B------:R-:W-:Y:S02]  /*10670*/  LEA.HI.X.SX32 R21, R13, R3, 0x2, P5 ;  /* 0x000000030d157211 */ /* 0x000fe400028f16ff */
[-C--:B------:R-:W-:Y:S02]  /*10680*/  LEA R18, P1, R9, R5.reuse, 0x2 ;  /* 0x0000000509127211 */ /* 0x080fe400078210ff */
[----:B----4-:R-:W-:Y:S02]  /*10690*/  LEA R34, P4, R12, R5, 0x2 ;  /* 0x000000050c227211 */ /* 0x010fe400078810ff */
[----:B------:R-:W-:-:S02]  /*106a0*/  LEA.HI.X.SX32 R33, R14, R3, 0x2, P6 ;  /* 0x000000030e217211 */ /* 0x000fc400030f16ff */
[C---:B-1----:R-:W-:Y:S01]  /*106b0*/  LEA R30, P3, R11.reuse, R5, 0x2 ;  /* 0x000000050b1e7211 */ /* 0x042fe200078610ff */
[----:B------:R-:W-:Y:S01]  /*106c0*/  STL.64 [R1+0x5f8], R36 ;  /* 0x0005f82401007387 */ /* 0x000fe20000100a00 */
[-C--:B------:R-:W-:Y:S02]  /*106d0*/  LEA.HI.X.SX32 R35, R12, R3.reuse, 0x2, P4 ;  /* 0x000000030c237211 */ /* 0x080fe400020f16ff */
[-C--:B------:R-:W-:Y:S01]  /*106e0*/  LEA.HI.X.SX32 R17, R10, R3.reuse, 0x2, P2 ;  /* 0x000000030a117211 */ /* 0x080fe200010f16ff */
[----:B------:R1:W-:Y:S01]  /*106f0*/  STL.64 [R1+0x600], R28 ;  /* 0x0006001c01007387 */ /* 0x0003e20000100a00 */
[-C--:B------:R-:W-:Y:S02]  /*10700*/  LEA.HI.X.SX32 R31, R11, R3.reuse, 0x2, P3 ;  /* 0x000000030b1f7211 */ /* 0x080fe400018f16ff */
[----:B------:R-:W-:Y:S01]  /*10710*/  LEA.HI.X.SX32 R19, R9, R3, 0x2, P1 ;  /* 0x0000000309137211 */ /* 0x000fe200008f16ff */
[----:B------:R4:W-:Y:S01]  /*10720*/  STL.64 [R1+0x620], R20 ;  /* 0x0006201401007387 */ /* 0x0009e20000100a00 */
[-C--:B------:R-:W-:Y:S01]  /*10730*/  LEA R12, P3, R62, R5.reuse, 0x2 ;  /* 0x000000053e0c7211 */ /* 0x080fe200078610ff */
[----:B------:R-:W-:Y:S01]  /*10740*/  IMAD R240, R240, UR34, RZ ;  /* 0x00000022f0f07c24 */ /* 0x000fe2000f8e02ff */
[-C--:B------:R-:W-:Y:S01]  /*10750*/  LEA R14, P4, R61, R5.reuse, 0x2 ;  /* 0x000000053d0e7211 */ /* 0x080fe200078810ff */
[----:B------:R-:W-:Y:S01]  /*10760*/  STL.64 [R1+0x610], R32 ;  /* 0x0006102001007387 */ /* 0x000fe20000100a00 */
[----:B------:R-:W-:Y:S01]  /*10770*/  IMAD R241, R241, UR35, RZ ;  /* 0x00000023f1f17c24 */ /* 0x000fe2000f8e02ff */
[----:B------:R-:W2:Y:S01]  /*10780*/  LDC R9, c[0x0][0x230] ;  /* 0x00008c00ff097b82 */ /* 0x000ea20000000800 */
[-C--:B-1----:R-:W-:Y:S01]  /*10790*/  LEA R28, P6, R4, R5.reuse, 0x2 ;  /* 0x00000005041c7211 */ /* 0x082fe200078c10ff */
[----:B------:R-:W-:Y:S01]  /*107a0*/  STL.64 [R1+0x628], R34 ;  /* 0x0006282201007387 */ /* 0x000fe20000100a00 */
[----:B----4-:R-:W-:-:S03]  /*107b0*/  LEA R20, P5, R98, R5, 0x2 ;  /* 0x0000000562147211 */ /* 0x010fc600078a10ff */
[----:B------:R1:W-:Y:S01]  /*107c0*/  STL.64 [R1+0x648], R16 ;  /* 0x0006481001007387 */ /* 0x0003e20000100a00 */
[----:B------:R-:W-:-:S03]  /*107d0*/  LEA.HI.X.SX32 R29, R4, R3, 0x2, P6 ;  /* 0x00000003041d7211 */ /* 0x000fc600030f16ff */
[----:B------:R-:W-:Y:S01]  /*107e0*/  STL.64 [R1+0x638], R30 ;  /* 0x0006381e01007387 */ /* 0x000fe20000100a00 */
[----:B------:R-:W-:-:S03]  /*107f0*/  LEA.HI.X.SX32 R21, R98, R3, 0x2, P5 ;  /* 0x0000000362157211 */ /* 0x000fc600028f16ff */
[----:B------:R4:W-:Y:S01]  /*10800*/  STL.64 [R1+0x650], R18 ;  /* 0x0006501201007387 */ /* 0x0009e20000100a00 */
[----:B------:R-:W-:Y:S02]  /*10810*/  LEA.HI.X.SX32 R13, R62, R3, 0x2, P3 ;  /* 0x000000033e0d7211 */ /* 0x000fe400018f16ff */
[----:B-1----:R-:W-:Y:S02]  /*10820*/  LEA R16, P2, R63, R5, 0x2 ;  /* 0x000000053f107211 */ /* 0x002fe400078410ff */
[-C--:B------:R-:W-:Y:S01]  /*10830*/  LEA.HI.X.SX32 R15, R61, R3.reuse, 0x2, P4 ;  /* 0x000000033d0f7211 */ /* 0x080fe200020f16ff */
[----:B------:R1:W-:Y:S01]  /*10840*/  STL.64 [R1+0x660], R28 ;  /* 0x0006601c01007387 */ /* 0x0003e20000100a00 */
[----:B------:R-:W-:Y:S02]  /*10850*/  LEA.HI.X.SX32 R17, R63, R3, 0x2, P2 ;  /* 0x000000033f117211 */ /* 0x000fe400010f16ff */
[-C--:B----4-:R-:W-:Y:S01]  /*10860*/  LEA R18, P1, R64, R5.reuse, 0x2 ;  /* 0x0000000540127211 */ /* 0x090fe200078210ff */
[----:B------:R4:W-:Y:S01]  /*10870*/  STL.64 [R1+0x670], R20 ;  /* 0x0006701401007387 */ /* 0x0009e20000100a00 */
[----:B------:R-:W-:-:S02]  /*10880*/  LEA R10, P5, R68, R5, 0x2 ;  /* 0x00000005440a7211 */ /* 0x000fc400078a10ff */
[----:B------:R-:W-:Y:S01]  /*10890*/  LEA.HI.X.SX32 R19, R64, R3, 0x2, P1 ;  /* 0x0000000340137211 */ /* 0x000fe200008f16ff */
[----:B------:R4:W-:Y:S01]  /*108a0*/  STL.64 [R1+0x688], R12 ;  /* 0x0006880c01007387 */ /* 0x0009e20000100a00 */
[----:B-1----:R-:W-:-:S03]  /*108b0*/  LEA R28, P6, R65, R5, 0x2 ;  /* 0x00000005411c7211 */ /* 0x002fc600078c10ff */
[----:B------:R-:W-:Y:S01]  /*108c0*/  STL.64 [R1+0x678], R14 ;  /* 0x0006780e01007387 */ /* 0x000fe20000100a00 */
[----:B------:R-:W-:Y:S02]  /*108d0*/  LEA.HI.X.SX32 R11, R68, R3, 0x2, P5 ;  /* 0x00000003440b7211 */ /* 0x000fe400028f16ff */
[----:B----4-:R-:W-:Y:S01]  /*108e0*/  LEA R20, P4, R69, R5, 0x2 ;  /* 0x0000000545147211 */ /* 0x010fe200078810ff */
[----:B------:R1:W-:Y:S01]  /*108f0*/  STL.64 [R1+0x698], R16 ;  /* 0x0006981001007387 */ /* 0x0003e20000100a00 */
[----:B------:R-:W-:Y:S02]  /*10900*/  LEA.HI.X.SX32 R29, R65, R3, 0x2, P6 ;  /* 0x00000003411d7211 */ /* 0x000fe400030f16ff */
[C---:B------:R-:W-:Y:S01]  /*10910*/  LEA R12, P3, R70.reuse, R5, 0x2 ;  /* 0x00000005460c7211 */ /* 0x040fe200078610ff */
[----:B------:R4:W-:Y:S01]  /*10920*/  STL.64 [R1+0x6a0], R18 ;  /* 0x0006a01201007387 */ /* 0x0009e20000100a00 */
[-C--:B------:R-:W-:Y:S02]  /*10930*/  LEA.HI.X.SX32 R21, R69, R3.reuse, 0x2, P4 ;  /* 0x0000000345157211 */ /* 0x080fe400020f16ff */
[----:B------:R-:W-:Y:S01]  /*10940*/  LEA.HI.X.SX32 R13, R70, R3, 0x2, P3 ;  /* 0x00000003460d7211 */ /* 0x000fe200018f16ff */
[----:B------:R4:W-:Y:S01]  /*10950*/  STL.64 [R1+0x6c0], R10 ;  /* 0x0006c00a01007387 */ /* 0x0009e20000100a00 */
[----:B------:R-:W-:-:S02]  /*10960*/  LEA R30, P6, R73, R5, 0x2 ;  /* 0x00000005491e7211 */ /* 0x000fc400078c10ff */
[CC--:B-1----:R-:W-:Y:S02]  /*10970*/  LEA R16, P2, R71.reuse, R5.reuse, 0x2 ;  /* 0x0000000547107211 */ /* 0x0c2fe400078410ff */
[----:B----4-:R-:W-:Y:S01]  /*10980*/  LEA R18, P1, R72, R5, 0x2 ;  /* 0x0000000548127211 */ /* 0x010fe200078210ff */
[----:B------:R-:W-:Y:S01]  /*10990*/  STL.64 [R1+0x6b0], R28 ;  /* 0x0006b01c01007387 */ /* 0x000fe20000100a00 */
[----:B------:R-:W-:Y:S02]  /*109a0*/  LEA.HI.X.SX32 R17, R71, R3, 0x2, P2 ;  /* 0x0000000347117211 */ /* 0x000fe400010f16ff */
[----:B------:R-:W-:Y:S02]  /*109b0*/  LEA R10, P5, R80, R5, 0x2 ;  /* 0x00000005500a7211 */ /* 0x000fe400078a10ff */
[-C--:B------:R-:W-:Y:S01]  /*109c0*/  LEA.HI.X.SX32 R19, R72, R3.reuse, 0x2, P1 ;  /* 0x0000000348137211 */ /* 0x080fe200008f16ff */
[----:B------:R1:W-:Y:S01]  /*109d0*/  STL.64 [R1+0x6c8], R20 ;  /* 0x0006c81401007387 */ /* 0x0003e20000100a00 */
[----:B------:R-:W-:-:S02]  /*109e0*/  LEA.HI.X.SX32 R31, R73, R3, 0x2, P6 ;  /* 0x00000003491f7211 */ /* 0x000fc400030f16ff */
[----:B------:R-:W-:Y:S01]  /*109f0*/  LEA.HI.X.SX32 R11, R80, R3, 0x2, P5 ;  /* 0x00000003500b7211 */ /* 0x000fe200028f16ff */
[----:B------:R4:W-:Y:S04]  /*10a00*/  STL.64 [R1+0x6d8], R12 ;  /* 0x0006d80c01007387 */ /* 0x0009e80000100a00 */
[----:B------:R4:W-:Y:S01]  /*10a10*/  STL.64 [R1+0x6f0], R18 ;  /* 0x0006f01201007387 */ /* 0x0009e20000100a00 */
[----:B-1----:R-:W-:-:S03]  /*10a20*/  LEA R20, P4, R83, R5, 0x2 ;  /* 0x0000000553147211 */ /* 0x002fc600078810ff */
[----:B------:R-:W-:Y:S01]  /*10a30*/  STL.64 [R1+0x6e8], R16 ;  /* 0x0006e81001007387 */ /* 0x000fe20000100a00 */
[----:B----4-:R-:W-:-:S03]  /*10a40*/  LEA R12, P3, R86, R5, 0x2 ;  /* 0x00000005560c7211 */ /* 0x010fc600078610ff */
[----:B------:R1:W-:Y:S01]  /*10a50*/  STL.64 [R1+0x700], R30 ;  /* 0x0007001e01007387 */ /* 0x0003e20000100a00 */
[----:B------:R-:W-:Y:S02]  /*10a60*/  LEA.HI.X.SX32 R21, R83, R3, 0x2, P4 ;  /* 0x0000000353157211 */ /* 0x000fe400020f16ff */
[----:B------:R-:W-:Y:S01]  /*10a70*/  LEA R18, P1, R99, R5, 0x2 ;  /* 0x0000000563127211 */ /* 0x000fe200078210ff */
[----:B------:R4:W-:Y:S01]  /*10a80*/  STL.64 [R1+0x710], R10 ;  /* 0x0007100a01007387 */ /* 0x0009e20000100a00 */
[----:B------:R-:W-:Y:S02]  /*10a90*/  LEA.HI.X.SX32 R13, R86, R3, 0x2, P3 ;  /* 0x00000003560d7211 */ /* 0x000fe400018f16ff */
[----:B------:R-:W-:Y:S02]  /*10aa0*/  LEA R28, P2, R89, R5, 0x2 ;  /* 0x00000005591c7211 */ /* 0x000fe400078410ff */
[-C--:B------:R-:W-:Y:S01]  /*10ab0*/  LEA.HI.X.SX32 R19, R99, R3.reuse, 0x2, P1 ;  /* 0x0000000363137211 */ /* 0x080fe200008f16ff */
[----:B------:R2:W-:Y:S01]  /*10ac0*/  STL.64 [R1+0x718], R20 ;  /* 0x0007181401007387 */ /* 0x0005e20000100a00 */
[----:B------:R-:W-:Y:S01]  /*10ad0*/  LEA.HI.X.SX32 R29, R89, R3, 0x2, P2 ;  /* 0x00000003591d7211 */ /* 0x000fe200010f16ff */
[----:B------:R-:W-:Y:S01]  /*10ae0*/  IMAD.MOV.U32 R72, RZ, RZ, R6 ;  /* 0x000000ffff487224 */ /* 0x000fe200078e0006 */
[----:B-1----:R-:W-:-:S02]  /*10af0*/  LEA R30, P6, R100, R5, 0x2 ;  /* 0x00000005641e7211 */ /* 0x002fc400078c10ff */
[C---:B----4-:R-:W-:Y:S01]  /*10b00*/  LEA R10, P5, R101.reuse, R5, 0x2 ;  /* 0x00000005650a7211 */ /* 0x050fe200078a10ff */
[----:B------:R1:W-:Y:S01]  /*10b10*/  STL.64 [R1+0x728], R12 ;  /* 0x0007280c01007387 */ /* 0x0003e20000100a00 */
[-C--:B------:R-:W-:Y:S01]  /*10b20*/  LEA.HI.X.SX32 R31, R100, R3.reuse, 0x2, P6 ;  /* 0x00000003641f7211 */ /* 0x080fe200030f16ff */
[----:B------:R-:W-:Y:S01]  /*10b30*/  IMAD.MOV.U32 R73, RZ, RZ, R7 ;  /* 0x000000ffff497224 */ /* 0x000fe200078e0007 */
[----:B------:R-:W-:Y:S01]  /*10b40*/  LEA.HI.X.SX32 R11, R101, R3, 0x2, P5 ;  /* 0x00000003650b7211 */ /* 0x000fe200028f16ff */
[----:B------:R-:W4:Y:S01]  /*10b50*/  LDC R86, c[0x0][0x230] ;  /* 0x00008c00ff567b82 */ /* 0x000f220000000800 */
[-C--:B--2---:R-:W-:Y:S01]  /*10b60*/  LEA R20, P4, R102, R5.reuse, 0x2 ;  /* 0x0000000566147211 */ /* 0x084fe200078810ff */
[----:B------:R2:W-:Y:S01]  /*10b70*/  STL.64 [R1+0x740], R18 ;  /* 0x0007401201007387 */ /* 0x0005e20000100a00 */
[----:B------:R-:W-:Y:S02]  /*10b80*/  LEA R34, P2, R104, R5, 0x2 ;  /* 0x0000000568227211 */ /* 0x000fe400078410ff */
[----:B------:R-:W-:-:S02]  /*10b90*/  LEA.HI.X.SX32 R21, R102, R3, 0x2, P4 ;  /* 0x0000000366157211 */ /* 0x000fc400020f16ff */
[C---:B-1----:R-:W-:Y:S01]  /*10ba0*/  LEA R12, P3, R103.reuse, R5, 0x2 ;  /* 0x00000005670c7211 */ /* 0x042fe200078610ff */
[----:B------:R1:W-:Y:S01]  /*10bb0*/  STL.64 [R1+0x738], R28 ;  /* 0x0007381c01007387 */ /* 0x0003e20000100a00 */
[----:B------:R-:W3:Y:S02]  /*10bc0*/  LDC R89, c[0x0][0x230] ;  /* 0x00008c00ff597b82 */ /* 0x000ee40000000800 */
[----:B------:R-:W-:Y:S02]  /*10bd0*/  LEA.HI.X.SX32 R13, R103, R3, 0x2, P3 ;  /* 0x00000003670d7211 */ /* 0x000fe400018f16ff */
[C---:B--2---:R-:W-:Y:S01]  /*10be0*/  LEA R18, P1, R105.reuse, R5, 0x2 ;  /* 0x0000000569127211 */ /* 0x044fe200078210ff */
[----:B------:R2:W-:Y:S03]  /*10bf0*/  STL.64 [R1+0x760], R10 ;  /* 0x0007600a01007387 */ /* 0x0005e60000100a00 */
[-C--:B------:R-:W-:Y:S01]  /*10c00*/  LEA.HI.X.SX32 R19, R105, R3.reuse, 0x2, P1 ;  /* 0x0000000369137211 */ /* 0x080fe200008f16ff */
[----:B------:R-:W-:Y:S01]  /*10c10*/  STL.64 [R1+0x750], R30 ;  /* 0x0007501e01007387 */ /* 0x000fe20000100a00 */
[----:B------:R-:W-:-:S02]  /*10c20*/  LEA.HI.X.SX32 R35, R104, R3, 0x2, P2 ;  /* 0x0000000368237211 */ /* 0x000fc400010f16ff */
[-C--:B-1----:R-:W-:Y:S01]  /*10c30*/  LEA R28, P6, R106, R5.reuse, 0x2 ;  /* 0x000000056a1c7211 */ /* 0x082fe200078c10ff */
[----:B------:R1:W-:Y:S01]  /*10c40*/  STL.64 [R1+0x768], R20 ;  /* 0x0007681401007387 */ /* 0x0003e20000100a00 */
[----:B--2---:R-:W-:-:S03]  /*10c50*/  LEA R10, P5, R107, R5, 0x2 ;  /* 0x000000056b0a7211 */ /* 0x004fc600078a10ff */
[----:B------:R2:W-:Y:S01]  /*10c60*/  STL.64 [R1+0x778], R12 ;  /* 0x0007780c01007387 */ /* 0x0005e20000100a00 */
[----:B------:R-:W-:-:S03]  /*10c70*/  LEA.HI.X.SX32 R11, R107, R3, 0x2, P5 ;  /* 0x000000036b0b7211 */ /* 0x000fc600028f16ff */
[----:B------:R4:W-:Y:S01]  /*10c80*/  STL.64 [R1+0x790], R18 ;  /* 0x0007901201007387 */ /* 0x0009e20000100a00 */
[-C--:B------:R-:W-:Y:S02]  /*10c90*/  LEA R36, P2, R110, R5.reuse, 0x2 ;  /* 0x000000056e247211 */ /* 0x080fe400078410ff */
[----:B-1----:R-:W-:Y:S01]  /*10ca0*/  LEA R20, P4, R108, R5, 0x2 ;  /* 0x000000056c147211 */ /* 0x002fe200078810ff */
[----:B------:R1:W-:Y:S01]  /*10cb0*/  STL.64 [R1+0x788], R34 ;  /* 0x0007882201007387 */ /* 0x0003e20000100a00 */
[----:B------:R-:W-:Y:S02]  /*10cc0*/  LEA.HI.X.SX32 R29, R106, R3, 0x2, P6 ;  /* 0x000000036a1d7211 */ /* 0x000fe400030f16ff */
[-C--:B--2---:R-:W-:Y:S01]  /*10cd0*/  LEA R12, P3, R109, R5.reuse, 0x2 ;  /* 0x000000056d0c7211 */ /* 0x084fe200078610ff */
[----:B------:R2:W-:Y:S01]  /*10ce0*/  STL.64 [R1+0x7b0], R10 ;  /* 0x0007b00a01007387 */ /* 0x0005e20000100a00 */
[----:B----4-:R-:W-:Y:S02]  /*10cf0*/  LEA R18, P1, R111, R5, 0x2 ;  /* 0x000000056f127211 */ /* 0x010fe400078210ff */
[----:B------:R-:W-:-:S02]  /*10d00*/  LEA.HI.X.SX32 R13, R109, R3, 0x2, P3 ;  /* 0x000000036d0d7211 */ /* 0x000fc400018f16ff */
[----:B-1----:R-:W-:Y:S02]  /*10d10*/  LEA R34, P6, R112, R5, 0x2 ;  /* 0x0000000570227211 */ /* 0x002fe400078c10ff */
[-C--:B------:R-:W-:Y:S02]  /*10d20*/  LEA.HI.X.SX32 R21, R108, R3.reuse, 0x2, P4 ;  /* 0x000000036c157211 */ /* 0x080fe400020f16ff */
[----:B------:R-:W-:Y:S02]  /*10d30*/  LEA.HI.X.SX32 R19, R111, R3, 0x2, P1 ;  /* 0x000000036f137211 */ /* 0x000fe400008f16ff */
[----:B--2---:R-:W-:Y:S01]  /*10d40*/  LEA R10, P5, R113, R5, 0x2 ;  /* 0x00000005710a7211 */ /* 0x004fe200078a10ff */
[----:B------:R1:W-:Y:S01]  /*10d50*/  STL.64 [R1+0x7a0], R28 ;  /* 0x0007a01c01007387 */ /* 0x0003e20000100a00 */
[----:B------:R-:W-:Y:S02]  /*10d60*/  LEA.HI.X.SX32 R37, R110, R3, 0x2, P2 ;  /* 0x000000036e257211 */ /* 0x000fe400010f16ff */
[----:B------:R-:W-:Y:S01]  /*10d70*/  LEA R22, P2, R116, R5, 0x2 ;  /* 0x0000000574167211 */ /* 0x000fe200078410ff */
[----:B------:R2:W-:Y:S01]  /*10d80*/  STL.64 [R1+0x7c8], R12 ;  /* 0x0007c80c01007387 */ /* 0x0005e20000100a00 */
[----:B------:R-:W-:-:S02]  /*10d90*/  LEA.HI.X.SX32 R35, R112, R3, 0x2, P6 ;  /* 0x0000000370237211 */ /* 0x000fc400030f16ff */
[----:B------:R-:W-:Y:S01]  /*10da0*/  LEA.HI.X.SX32 R11, R113, R3, 0x2, P5 ;  /* 0x00000003710b7211 */ /* 0x000fe200028f16ff */
[----:B------:R-:W-:Y:S01]  /*10db0*/  STL.64 [R1+0x7b8], R20 ;  /* 0x0007b81401007387 */ /* 0x000fe20000100a00 */
[----:B-1----:R-:W-:-:S03]  /*10dc0*/  LEA R28, P4, R114, R5, 0x2 ;  /* 0x00000005721c7211 */ /* 0x002fc600078810ff */
[----:B------:R1:W-:Y:S01]  /*10dd0*/  STL.64 [R1+0x7e0], R18 ;  /* 0x0007e01201007387 */ /* 0x0003e20000100a00 */
[----:B--2---:R-:W-:-:S03]  /*10de0*/  LEA R12, P3, R115, R5, 0x2 ;  /* 0x00000005730c7211 */ /* 0x004fc600078610ff */
[----:B------:R-:W-:Y:S01]  /*10df0*/  STL.64 [R1+0x7d8], R36 ;  /* 0x0007d82401007387 */ /* 0x000fe20000100a00 */
[----:B------:R-:W-:-:S03]  /*10e00*/  LEA.HI.X.SX32 R29, R114, R3, 0x2, P4 ;  /* 0x00000003721d7211 */ /* 0x000fc600020f16ff */
[----:B------:R-:W-:Y:S01]  /*10e10*/  STL [R1+0x828], R22 ;  /* 0x0008281601007387 */ /* 0x000fe20000100800 */
[----:B------:R-:W-:Y:S02]  /*10e20*/  LEA.HI.X.SX32 R13, R115, R3, 0x2, P3 ;  /* 0x00000003730d7211 */ /* 0x000fe400018f16ff */
[----:B-1----:R-:W-:Y:S01]  /*10e30*/  LEA R18, P1, R117, R5, 0x2 ;  /* 0x0000000575127211 */ /* 0x002fe200078210ff */
[----:B------:R1:W-:Y:S01]  /*10e40*/  STL.64 [R1+0x7f0], R34 ;  /* 0x0007f02201007387 */ /* 0x0003e20000100a00 */
[----:B------:R-:W-:-:S03]  /*10e50*/  IMAD.MOV.U32 R113, RZ, RZ, R23 ;  /* 0x000000ffff717224 */ /* 0x000fc600078e0017 */
[----:B------:R2:W-:Y:S01]  /*10e60*/  STL.64 [R1+0x800], R10 ;  /* 0x0008000a01007387 */ /* 0x0005e20000100a00 */
[-C--:B------:R-:W-:Y:S02]  /*10e70*/  LEA.HI.X.SX32 R19, R117, R3.reuse, 0x2, P1 ;  /* 0x0000000375137211 */ /* 0x080fe400008f16ff */
[----:B------:R-:W-:Y:S01]  /*10e80*/  LEA.HI.X.SX32 R113, R116, R3, 0x2, P2 ;  /* 0x0000000374717211 */ /* 0x000fe200010f16ff */
[----:B------:R4:W-:Y:S01]  /*10e90*/  STL.64 [R1+0x808], R28 ;  /* 0x0008081c01007387 */ /* 0x0009e20000100a00 */
[----:B------:R-:W-:Y:S01]  /*10ea0*/  IMAD.MOV.U32 R112, RZ, RZ, R22 ;  /* 0x000000ffff707224 */ /* 0x000fe200078e0016 */
[-C--:B-1----:R-:W-:Y:S02]  /*10eb0*/  LEA R34, P6, R118, R5.reuse, 0x2 ;  /* 0x0000000576227211 */ /* 0x082fe400078c10ff */
[C---:B--2---:R-:W-:Y:S01]  /*10ec0*/  LEA R10, P5, R119.reuse, R5, 0x2 ;  /* 0x00000005770a7211 */ /* 0x044fe200078a10ff */
[----:B------:R1:W-:Y:S03]  /*10ed0*/  STL.64 [R1+0x818], R12 ;  /* 0x0008180c01007387 */ /* 0x0003e60000100a00 */
[----:B------:R-:W-:-:S02]  /*10ee0*/  LEA.HI.X.SX32 R11, R119, R3, 0x2, P5 ;  /* 0x00000003770b7211 */ /* 0x000fc400028f16ff */
[-C--:B----4-:R-:W-:Y:S01]  /*10ef0*/  LEA R28, P4, R120, R5.reuse, 0x2 ;  /* 0x00000005781c7211 */ /* 0x090fe200078810ff */
[----:B------:R2:W-:Y:S01]  /*10f00*/  STL.64 [R1+0x830], R18 ;  /* 0x0008301201007387 */ /* 0x0005e20000100a00 */
[----:B------:R-:W-:Y:S02]  /*10f10*/  MOV R112, R22 ;  /* 0x0000001600707202 */ /* 0x000fe40000000f00 */
[-C--:B------:R-:W-:Y:S01]  /*10f20*/  LEA R22, P2, R122, R5.reuse, 0x2 ;  /* 0x000000057a167211 */ /* 0x080fe200078410ff */
[----:B------:R-:W-:Y:S01]  /*10f30*/  STL [R1+0x82c], R113 ;  /* 0x00082c7101007387 */ /* 0x000fe20000100800 */
[----:B-1----:R-:W-:Y:S02]  /*10f40*/  LEA R12, P3, R121, R5, 0x2 ;  /* 0x00000005790c7211 */ /* 0x002fe400078610ff */
[-C--:B------:R-:W-:Y:S01]  /*10f50*/  LEA.HI.X.SX32 R35, R118, R3.reuse, 0x2, P6 ;  /* 0x0000000376237211 */ /* 0x080fe200030f16ff */
[----:B------:R1:W-:Y:S01]  /*10f60*/  STL.64 [R1+0x850], R10 ;  /* 0x0008500a01007387 */ /* 0x0003e20000100a00 */
[----:B------:R-:W-:-:S02]  /*10f70*/  LEA.HI.X.SX32 R29, R120, R3, 0x2, P4 ;  /* 0x00000003781d7211 */ /* 0x000fc400020f16ff */
[----:B--2---:R-:W-:Y:S02]  /*10f80*/  LEA R18, P1, R123, R5, 0x2 ;  /* 0x000000057b127211 */ /* 0x004fe400078210ff */
[-C--:B------:R-:W-:Y:S01]  /*10f90*/  LEA.HI.X.SX32 R13, R121, R3.reuse, 0x2, P3 ;  /* 0x00000003790d7211 */ /* 0x080fe200018f16ff */
[----:B------:R-:W-:Y:S01]  /*10fa0*/  STL.64 [R1+0x840], R34 ;  /* 0x0008402201007387 */ /* 0x000fe20000100a00 */
[-C--:B------:R-:W-:Y:S02]  /*10fb0*/  LEA.HI.X.SX32 R23, R122, R3.reuse, 0x2, P2 ;  /* 0x000000037a177211 */ /* 0x080fe400010f16ff */
[----:B------:R-:W-:Y:S02]  /*10fc0*/  LEA.HI.X.SX32 R19, R123, R3, 0x2, P1 ;  /* 0x000000037b137211 */ /* 0x000fe400008f16ff */
[-C--:B-1----:R-:W-:Y:S01]  /*10fd0*/  LEA R10, P5, R125, R5.reuse, 0x2 ;  /* 0x000000057d0a7211 */ /* 0x082fe200078a10ff */
[----:B------:R1:W-:Y:S01]  /*10fe0*/  STL.64 [R1+0x858], R28 ;  /* 0x0008581c01007387 */ /* 0x0003e20000100a00 */
[----:B------:R-:W-:-:S02]  /*10ff0*/  LEA R114, P6, R124, R5, 0x2 ;  /* 0x000000057c727211 */ /* 0x000fc400078c10ff */
[----:B------:R-:W-:Y:S01]  /*11000*/  LEA.HI.X.SX32 R11, R125, R3, 0x2, P5 ;  /* 0x000000037d0b7211 */ /* 0x000fe200028f16ff */
[----:B------:R2:W-:Y:S01]  /*11010*/  STL.64 [R1+0x868], R12 ;  /* 0x0008680c01007387 */ /* 0x0005e20000100a00 */
[----:B------:R-:W-:-:S03]  /*11020*/  LEA R6, P1, R129, R5, 0x2 ;  /* 0x0000000581067211 */ /* 0x000fc600078210ff */
[----:B------:R4:W-:Y:S01]  /*11030*/  STL.64 [R1+0x878], R22 ;  /* 0x0008781601007387 */ /* 0x0009e20000100a00 */
[----:B------:R-:W-:Y:S02]  /*11040*/  LEA.HI.X.SX32 R115, R124, R3, 0x2, P6 ;  /* 0x000000037c737211 */ /* 0x000fe400030f16ff */
[-C--:B-1----:R-:W-:Y:S01]  /*11050*/  LEA R28, P4, R126, R5.reuse, 0x2 ;  /* 0x000000057e1c7211 */ /* 0x082fe200078810ff */
[----:B------:R-:W-:Y:S01]  /*11060*/  STL.64 [R1+0x880], R18 ;  /* 0x0008801201007387 */ /* 0x000fe20000100a00 */
[----:B--2---:R-:W-:-:S03]  /*11070*/  LEA R12, P3, R127, R5, 0x2 ;  /* 0x000000057f0c7211 */ /* 0x004fc600078610ff */
[----:B------:R1:W-:Y:S01]  /*11080*/  STL.64 [R1+0x8a0], R10 ;  /* 0x0008a00a01007387 */ /* 0x0003e20000100a00 */
[----:B------:R-:W-:Y:S02]  /*11090*/  LEA.HI.X.SX32 R29, R126, R3, 0x2, P4 ;  /* 0x000000037e1d7211 */ /* 0x000fe400020f16ff */
[C---:B----4-:R-:W-:Y:S02]  /*110a0*/  LEA R22, P2, R128.reuse, R5, 0x2 ;  /* 0x0000000580167211 */ /* 0x050fe400078410ff */
[-C--:B------:R-:W-:Y:S02]  /*110b0*/  LEA.HI.X.SX32 R13, R127, R3.reuse, 0x2, P3 ;  /* 0x000000037f0d7211 */ /* 0x080fe400018f16ff */
[-C--:B------:R-:W-:Y:S01]  /*110c0*/  LEA.HI.X.SX32 R7, R129, R3.reuse, 0x2, P1 ;  /* 0x0000000381077211 */ /* 0x080fe200008f16ff */
[----:B------:R-:W-:Y:S01]  /*110d0*/  STL.64 [R1+0x890], R114 ;  /* 0x0008907201007387 */ /* 0x000fe20000100a00 */
        /* <DEDUP_REMOVED lines=9> */
[C---:B-1----:R-:W-:Y:S01]  /*11170*/  LEA R12, P3, R133.reuse, R5, 0x2 ;  /* 0x00000005850c7211 */ /* 0x042fe200078610ff */
[----:B------:R-:W-:Y:S01]  /*11180*/  STL.64 [R1+0x8c8], R22 ;  /* 0x0008c81601007387 */ /* 0x000fe20000100a00 */
[----:B------:R-:W-:Y:S02]  /*11190*/  LEA.HI.X.SX32 R111, R132, R3, 0x2, P4 ;  /* 0x00000003846f7211 */ /* 0x000fe400020f16ff */
[C---:B--2---:R-:W-:Y:S01]  /*111a0*/  LEA R28, P2, R134.reuse, R5, 0x2 ;  /* 0x00000005861c7211 */ /* 0x044fe200078410ff */
[----:B------:R1:W-:Y:S01]  /*111b0*/  STL.64 [R1+0x8f0], R10 ;  /* 0x0008f00a01007387 */ /* 0x0003e20000100a00 */
[----:B------:R-:W-:Y:S02]  /*111c0*/  LEA.HI.X.SX32 R13, R133, R3, 0x2, P3 ;  /* 0x00000003850d7211 */ /* 0x000fe400018f16ff */
[----:B----4-:R-:W-:Y:S01]  /*111d0*/  LEA R6, P1, R135, R5, 0x2 ;  /* 0x0000000587067211 */ /* 0x010fe200078210ff */
[----:B------:R2:W-:Y:S01]  /*111e0*/  STL.64 [R1+0x8e8], R18 ;  /* 0x0008e81201007387 */ /* 0x0005e20000100a00 */
[----:B------:R-:W-:-:S02]  /*111f0*/  LEA.HI.X.SX32 R29, R134, R3, 0x2, P2 ;  /* 0x00000003861d7211 */ /* 0x000fc400010f16ff */
[----:B------:R-:W-:Y:S02]  /*11200*/  LEA.HI.X.SX32 R7, R135, R3, 0x2, P1 ;  /* 0x0000000387077211 */ /* 0x000fe400008f16ff */
[CC--:B-1----:R-:W-:Y:S01]  /*11210*/  LEA R10, P5, R137.reuse, R5.reuse, 0x2 ;  /* 0x00000005890a7211 */ /* 0x0c2fe200078a10ff */
[----:B------:R1:W-:Y:S01]  /*11220*/  STL.64 [R1+0x910], R12 ;  /* 0x0009100c01007387 */ /* 0x0003e20000100a00 */
[----:B------:R-:W-:Y:S02]  /*11230*/  LEA R22, P6, R136, R5, 0x2 ;  /* 0x0000000588167211 */ /* 0x000fe400078c10ff */
[----:B------:R-:W-:Y:S01]  /*11240*/  LEA.HI.X.SX32 R11, R137, R3, 0x2, P5 ;  /* 0x00000003890b7211 */ /* 0x000fe200028f16ff */
[----:B------:R-:W-:Y:S01]  /*11250*/  STL.64 [R1+0x908], R110 ;  /* 0x0009086e01007387 */ /* 0x000fe20000100a00 */
[----:B--2---:R-:W-:-:S03]  /*11260*/  LEA R18, P4, R138, R5, 0x2 ;  /* 0x000000058a127211 */ /* 0x004fc600078810ff */
[----:B------:R2:W-:Y:S01]  /*11270*/  STL.64 [R1+0x930], R6 ;  /* 0x0009300601007387 */ /* 0x0005e20000100a00 */
[-C--:B------:R-:W-:Y:S02]  /*11280*/  LEA R124, P2, R140, R5.reuse, 0x2 ;  /* 0x000000058c7c7211 */ /* 0x080fe400078410ff */
[----:B-1----:R-:W-:Y:S01]  /*11290*/  LEA R12, P3, R139, R5, 0x2 ;  /* 0x000000058b0c7211 */ /* 0x002fe200078610ff */
[----:B------:R-:W-:Y:S01]  /*112a0*/  STL.64 [R1+0x928], R28 ;  /* 0x0009281c01007387 */ /* 0x000fe20000100a00 */
[-C--:B------:R-:W-:Y:S02]  /*112b0*/  LEA.HI.X.SX32 R23, R136, R3.reuse, 0x2, P6 ;  /* 0x0000000388177211 */ /* 0x080fe400030f16ff */
[----:B------:R-:W-:Y:S01]  /*112c0*/  LEA.HI.X.SX32 R19, R138, R3, 0x2, P4 ;  /* 0x000000038a137211 */ /* 0x000fe200020f16ff */
[----:B------:R1:W-:Y:S01]  /*112d0*/  STL.64 [R1+0x950], R10 ;  /* 0x0009500a01007387 */ /* 0x0003e20000100a00 */
[----:B--2---:R-:W-:Y:S02]  /*112e0*/  LEA R6, P1, R141, R5, 0x2 ;  /* 0x000000058d067211 */ /* 0x004fe400078210ff */
[----:B------:R-:W-:-:S02]  /*112f0*/  LEA.HI.X.SX32 R13, R139, R3, 0x2, P3 ;  /* 0x000000038b0d7211 */ /* 0x000fc400018f16ff */
[-C--:B------:R-:W-:Y:S01]  /*11300*/  LEA.HI.X.SX32 R7, R141, R3.reuse, 0x2, P1 ;  /* 0x000000038d077211 */ /* 0x080fe200008f16ff */
[----:B------:R2:W-:Y:S01]  /*11310*/  STL.64 [R1+0x938], R22 ;  /* 0x0009381601007387 */ /* 0x0005e20000100a00 */
[----:B------:R-:W-:Y:S02]  /*11320*/  LEA.HI.X.SX32 R125, R140, R3, 0x2, P2 ;  /* 0x000000038c7d7211 */ /* 0x000fe400010f16ff */
[CC--:B-1----:R-:W-:Y:S01]  /*11330*/  LEA R10, P5, R143.reuse, R5.reuse, 0x2 ;  /* 0x000000058f0a7211 */ /* 0x0c2fe200078a10ff */
[----:B------:R1:W-:Y:S01]  /*11340*/  STL.64 [R1+0x958], R18 ;  /* 0x0009581201007387 */ /* 0x0003e20000100a00 */
[----:B------:R-:W-:Y:S02]  /*11350*/  LEA R28, P6, R142, R5, 0x2 ;  /* 0x000000058e1c7211 */ /* 0x000fe400078c10ff */
[----:B------:R-:W-:Y:S01]  /*11360*/  LEA.HI.X.SX32 R11, R143, R3, 0x2, P5 ;  /* 0x000000038f0b7211 */ /* 0x000fe200028f16ff */
[----:B------:R4:W-:Y:S01]  /*11370*/  STL.64 [R1+0x960], R12 ;  /* 0x0009600c01007387 */ /* 0x0009e20000100a00 */
[----:B--2---:R-:W-:-:S03]  /*11380*/  LEA R22, P4, R144, R5, 0x2 ;  /* 0x0000000590167211 */ /* 0x004fc600078810ff */
[----:B------:R2:W-:Y:S01]  /*11390*/  STL.64 [R1+0x980], R6 ;  /* 0x0009800601007387 */ /* 0x0005e20000100a00 */
[----:B------:R-:W-:Y:S02]  /*113a0*/  LEA.HI.X.SX32 R29, R142, R3, 0x2, P6 ;  /* 0x000000038e1d7211 */ /* 0x000fe400030f16ff */
[----:B-1----:R-:W-:Y:S01]  /*113b0*/  LEA R18, P3, R145, R5, 0x2 ;  /* 0x0000000591127211 */ /* 0x002fe200078610ff */
[----:B------:R-:W-:Y:S01]  /*113c0*/  STL.64 [R1+0x978], R124 ;  /* 0x0009787c01007387 */ /* 0x000fe20000100a00 */
[----:B------:R-:W-:Y:S02]  /*113d0*/  LEA.HI.X.SX32 R23, R144, R3, 0x2, P4 ;  /* 0x0000000390177211 */ /* 0x000fe400020f16ff */
[-C--:B----4-:R-:W-:Y:S01]  /*113e0*/  LEA R12, P2, R146, R5.reuse, 0x2 ;  /* 0x00000005920c7211 */ /* 0x090fe200078410ff */
[----:B------:R1:W-:Y:S01]  /*113f0*/  STL.64 [R1+0x9a0], R10 ;  /* 0x0009a00a01007387 */ /* 0x0003e20000100a00 */
[----:B--2---:R-:W-:Y:S02]  /*11400*/  LEA R6, P1, R147, R5, 0x2 ;  /* 0x0000000593067211 */ /* 0x004fe400078210ff */
[----:B------:R-:W-:-:S02]  /*11410*/  LEA.HI.X.SX32 R19, R145, R3, 0x2, P3 ;  /* 0x0000000391137211 */ /* 0x000fc400018f16ff */
[----:B------:R-:W-:Y:S01]  /*11420*/  LEA.HI.X.SX32 R7, R147, R3, 0x2, P1 ;  /* 0x0000000393077211 */ /* 0x000fe200008f16ff */
[----:B------:R2:W-:Y:S01]  /*11430*/  STL.64 [R1+0x988], R28 ;  /* 0x0009881c01007387 */ /* 0x0005e20000100a00 */
[-C--:B------:R-:W-:Y:S02]  /*11440*/  LEA R104, P6, R148, R5.reuse, 0x2 ;  /* 0x0000000594687211 */ /* 0x080fe400078c10ff */
[C---:B-1----:R-:W-:Y:S02]  /*11450*/  LEA R10, P5, R149.reuse, R5, 0x2 ;  /* 0x00000005950a7211 */ /* 0x042fe400078a10ff */
[----:B------:R-:W-:Y:S01]  /*11460*/  LEA.HI.X.SX32 R13, R146, R3, 0x2, P2 ;  /* 0x00000003920d7211 */ /* 0x000fe200010f16ff */
[----:B------:R1:W-:Y:S01]  /*11470*/  STL.64 [R1+0x9a8], R22 ;  /* 0x0009a81601007387 */ /* 0x0003e20000100a00 */
[----:B------:R-:W-:Y:S02]  /*11480*/  LEA R34, P4, R150, R5, 0x2 ;  /* 0x0000000596227211 */ /* 0x000fe400078810ff */
[----:B------:R-:W-:Y:S01]  /*11490*/  LEA.HI.X.SX32 R11, R149, R3, 0x2, P5 ;  /* 0x00000003950b7211 */ /* 0x000fe200028f16ff */
[----:B------:R4:W-:Y:S01]  /*114a0*/  STL.64 [R1+0x9b0], R18 ;  /* 0x0009b01201007387 */ /* 0x0009e20000100a00 */
[----:B--2---:R-:W-:-:S02]  /*114b0*/  LEA R28, P3, R151, R5, 0x2 ;  /* 0x00000005971c7211 */ /* 0x004fc400078610ff */
[-C--:B------:R-:W-:Y:S01]  /*114c0*/  LEA.HI.X.SX32 R105, R148, R3.reuse, 0x2, P6 ;  /* 0x0000000394697211 */ /* 0x080fe200030f16ff */
[----:B------:R2:W-:Y:S01]  /*114d0*/  STL.64 [R1+0x1c08], R6 ;  /* 0x001c080601007387 */ /* 0x0005e20000100a00 */
[----:B------:R-:W-:Y:S02]  /*114e0*/  LEA.HI.X.SX32 R35, R150, R3, 0x2, P4 ;  /* 0x0000000396237211 */ /* 0x000fe400020f16ff */
[C---:B-1----:R-:W-:Y:S01]  /*114f0*/  LEA R22, P2, R152.reuse, R5, 0x2 ;  /* 0x0000000598167211 */ /* 0x042fe200078410ff */
[----:B------:R1:W-:Y:S01]  /*11500*/  STL.64 [R1+0x9c8], R12 ;  /* 0x0009c80c01007387 */ /* 0x0003e20000100a00 */
[----:B------:R-:W-:Y:S02]  /*11510*/  LEA.HI.X.SX32 R29, R151, R3, 0x2, P3 ;  /* 0x00000003971d7211 */ /* 0x000fe400018f16ff */
[----:B----4-:R-:W-:Y:S01]  /*11520*/  LEA R18, P1, R153, R5, 0x2 ;  /* 0x0000000599127211 */ /* 0x010fe200078210ff */
[----:B------:R4:W-:Y:S01]  /*11530*/  STL.64 [R1+0x9f0], R10 ;  /* 0x0009f00a01007387 */ /* 0x0009e20000100a00 */
[----:B------:R-:W-:-:S02]  /*11540*/  LEA.HI.X.SX32 R23, R152, R3, 0x2, P2 ;  /* 0x0000000398177211 */ /* 0x000fc400010f16ff */
[----:B--2---:R-:W-:Y:S01]  /*11550*/  LEA R6, P3, R157, R5, 0x2 ;  /* 0x000000059d067211 */ /* 0x004fe200078610ff */
[----:B------:R-:W-:Y:S01]  /*11560*/  STL.64 [R1+0x9d8], R104 ;  /* 0x0009d86801007387 */ /* 0x000fe20000100a00 */
[----:B------:R-:W-:Y:S02]  /*11570*/  LEA.HI.X.SX32 R19, R153, R3, 0x2, P1 ;  /* 0x0000000399137211 */ /* 0x000fe400008f16ff */
[-C--:B-1----:R-:W-:Y:S01]  /*11580*/  LEA R12, P6, R154, R5.reuse, 0x2 ;  /* 0x000000059a0c7211 */ /* 0x082fe200078c10ff */
[----:B------:R-:W-:Y:S01]  /*11590*/  STL.64 [R1+0x9f8], R34 ;  /* 0x0009f82201007387 */ /* 0x000fe20000100a00 */
[----:B----4-:R-:W-:-:S03]  /*115a0*/  LEA R10, P5, R155, R5, 0x2 ;  /* 0x000000059b0a7211 */ /* 0x010fc600078a10ff */
[----:B------:R1:W-:Y:S01]  /*115b0*/  STL.64 [R1+0xa00], R28 ;  /* 0x000a001c01007387 */ /* 0x0003e20000100a00 */
[----:B------:R-:W-:Y:S02]  /*115c0*/  LEA.HI.X.SX32 R13, R154, R3, 0x2, P6 ;  /* 0x000000039a0d7211 */ /* 0x000fe400030f16ff */
[C---:B------:R-:W-:Y:S02]  /*115d0*/  LEA R102, P4, R156.reuse, R5, 0x2 ;  /* 0x000000059c667211 */ /* 0x040fe400078810ff */
[-C--:B------:R-:W-:Y:S01]  /*115e0*/  LEA.HI.X.SX32 R11, R155, R3.reuse, 0x2, P5 ;  /* 0x000000039b0b7211 */ /* 0x080fe200028f16ff */
[----:B------:R2:W-:Y:S01]  /*115f0*/  STL.64 [R1+0xa18], R22 ;  /* 0x000a181601007387 */ /* 0x0005e20000100a00 */
[-C--:B------:R-:W-:Y:S02]  /*11600*/  LEA.HI.X.SX32 R7, R157, R3.reuse, 0x2, P3 ;  /* 0x000000039d077211 */ /* 0x080fe400018f16ff */
[----:B------:R-:W-:Y:S01]  /*11610*/  LEA.HI.X.SX32 R103, R156, R3, 0x2, P4 ;  /* 0x000000039c677211 */ /* 0x000fe200020f16ff */
[----:B------:R4:W-:Y:S01]  /*11620*/  STL.64 [R1+0xa20], R18 ;  /* 0x000a201201007387 */ /* 0x0009e20000100a00 */
[----:B-1----:R-:W-:-:S03]  /*11630*/  LEA R28, P2, R158, R5, 0x2 ;  /* 0x000000059e1c7211 */ /* 0x002fc600078410ff */
[----:B------:R1:W-:Y:S01]  /*11640*/  STL.64 [R1+0xa28], R12 ;  /* 0x000a280c01007387 */ /* 0x0003e20000100a00 */
[----:B------:R-:W-:Y:S02]  /*11650*/  LEA.HI.X.SX32 R29, R158, R3, 0x2, P2 ;  /* 0x000000039e1d7211 */ /* 0x000fe400010f16ff */
[-C--:B--2---:R-:W-:Y:S01]  /*11660*/  LEA R22, P1, R159, R5.reuse, 0x2 ;  /* 0x000000059f167211 */ /* 0x084fe200078210ff */
[----:B------:R2:W-:Y:S01]  /*11670*/  STL.64 [R1+0xa40], R10 ;  /* 0x000a400a01007387 */ /* 0x0005e20000100a00 */
[----:B----4-:R-:W-:-:S03]  /*11680*/  LEA R18, P6, R160, R5, 0x2 ;  /* 0x00000005a0127211 */ /* 0x010fc600078c10ff */
[----:B------:R4:W-:Y:S01]  /*11690*/  STL.64 [R1+0xa50], R6 ;  /* 0x000a500601007387 */ /* 0x0009e20000100a00 */
[----:B------:R-:W-:Y:S02]  /*116a0*/  LEA.HI.X.SX32 R23, R159, R3, 0x2, P1 ;  /* 0x000000039f177211 */ /* 0x000fe400008f16ff */
[C---:B-1----:R-:W-:Y:S01]  /*116b0*/  LEA R12, P5, R161.reuse, R5, 0x2 ;  /* 0x00000005a10c7211 */ /* 0x042fe200078a10ff */
[----:B------:R-:W-:Y:S01]  /*116c0*/  STL.64 [R1+0xa48], R102 ;  /* 0x000a486601007387 */ /* 0x000fe20000100a00 */
[----:B------:R-:W-:Y:S02]  /*116d0*/  LEA.HI.X.SX32 R19, R160, R3, 0x2, P6 ;  /* 0x00000003a0137211 */ /* 0x000fe400030f16ff */
[----:B--2---:R-:W-:Y:S01]  /*116e0*/  LEA R10, P4, R162, R5, 0x2 ;  /* 0x00000005a20a7211 */ /* 0x004fe200078810ff */
[----:B------:R1:W-:Y:S01]  /*116f0*/  STL.64 [R1+0xa68], R28 ;  /* 0x000a681c01007387 */ /* 0x0003e20000100a00 */
[----:B------:R-:W-:Y:S02]  /*11700*/  LEA.HI.X.SX32 R13, R161, R3, 0x2, P5 ;  /* 0x00000003a10d7211 */ /* 0x000fe400028f16ff */
[----:B----4-:R-:W-:-:S02]  /*11710*/  LEA R6, P3, R163, R5, 0x2 ;  /* 0x00000005a3067211 */ /* 0x010fc400078610ff */
[-C--:B------:R-:W-:Y:S01]  /*11720*/  LEA.HI.X.SX32 R11, R162, R3.reuse, 0x2, P4 ;  /* 0x00000003a20b7211 */ /* 0x080fe200020f16ff */
[----:B------:R2:W-:Y:S01]  /*11730*/  STL.64 [R1+0xa70], R22 ;  /* 0x000a701601007387 */ /* 0x0005e20000100a00 */
[----:B------:R-:W-:Y:S02]  /*11740*/  LEA.HI.X.SX32 R7, R163, R3, 0x2, P3 ;  /* 0x00000003a3077211 */ /* 0x000fe400018f16ff */
[-C--:B------:R-:W-:Y:S01]  /*11750*/  LEA R100, P2, R164, R5.reuse, 0x2 ;  /* 0x00000005a4647211 */ /* 0x080fe200078410ff */
[----:B------:R4:W-:Y:S01]  /*11760*/  STL.64 [R1+0xa78], R18 ;  /* 0x000a781201007387 */ /* 0x0009e20000100a00 */
[----:B-1----:R-:W-:-:S03]  /*11770*/  LEA R28, P1, R165, R5, 0x2 ;  /* 0x00000005a51c7211 */ /* 0x002fc600078210ff */
[----:B------:R1:W-:Y:S01]  /*11780*/  STL.64 [R1+0xa90], R12 ;  /* 0x000a900c01007387 */ /* 0x0003e20000100a00 */
[----:B------:R-:W-:Y:S02]  /*11790*/  LEA.HI.X.SX32 R101, R164, R3, 0x2, P2 ;  /* 0x00000003a4657211 */ /* 0x000fe400010f16ff */
[C---:B--2---:R-:W-:Y:S01]  /*117a0*/  LEA R22, P6, R166.reuse, R5, 0x2 ;  /* 0x00000005a6167211 */ /* 0x044fe200078c10ff */
[----:B------:R2:W-:Y:S01]  /*117b0*/  STL.64 [R1+0xa98], R10 ;  /* 0x000a980a01007387 */ /* 0x0005e20000100a00 */
[----:B------:R-:W-:Y:S02]  /*117c0*/  LEA.HI.X.SX32 R29, R165, R3, 0x2, P1 ;  /* 0x00000003a51d7211 */ /* 0x000fe400008f16ff */
[----:B----4-:R-:W-:Y:S01]  /*117d0*/  LEA R18, P5, R167, R5, 0x2 ;  /* 0x00000005a7127211 */ /* 0x010fe200078a10ff */
[----:B------:R4:W-:Y:S01]  /*117e0*/  STL.64 [R1+0xaa0], R6 ;  /* 0x000aa00601007387 */ /* 0x0009e20000100a00 */
[----:B------:R-:W-:Y:S02]  /*117f0*/  LEA.HI.X.SX32 R23, R166, R3, 0x2, P6 ;  /* 0x00000003a6177211 */ /* 0x000fe400030f16ff */
[----:B-1----:R-:W-:-:S02]  /*11800*/  LEA R12, P4, R168, R5, 0x2 ;  /* 0x00000005a80c7211 */ /* 0x002fc400078810ff */
[----:B------:R-:W-:Y:S02]  /*11810*/  LEA.HI.X.SX32 R19, R167, R3, 0x2, P5 ;  /* 0x00000003a7137211 */ /* 0x000fe400028f16ff */
[C---:B--2---:R-:W-:Y:S01]  /*11820*/  LEA R10, P3, R169.reuse, R5, 0x2 ;  /* 0x00000005a90a7211 */ /* 0x044fe200078610ff */
[----:B------:R1:W-:Y:S01]  /*11830*/  STL.64 [R1+0xac0], R28 ;  /* 0x000ac01c01007387 */ /* 0x0003e20000100a00 */
[----:B------:R-:W-:Y:S02]  /*11840*/  LEA.HI.X.SX32 R13, R168, R3, 0x2, P4 ;  /* 0x00000003a80d7211 */ /* 0x000fe400020f16ff */
[C---:B----4-:R-:W-:Y:S01]  /*11850*/  LEA R6, P2, R170.reuse, R5, 0x2 ;  /* 0x00000005aa067211 */ /* 0x050fe200078410ff */
[----:B------:R-:W-:Y:S01]  /*11860*/  STL.64 [R1+0xab8], R100 ;  /* 0x000ab86401007387 */ /* 0x000fe20000100a00 */
[-C--:B------:R-:W-:Y:S02]  /*11870*/  LEA.HI.X.SX32 R11, R169, R3.reuse, 0x2, P3 ;  /* 0x00000003a90b7211 */ /* 0x080fe400018f16ff */
[----:B------:R-:W-:Y:S01]  /*11880*/  LEA.HI.X.SX32 R7, R170, R3, 0x2, P2 ;  /* 0x00000003aa077211 */ /* 0x000fe200010f16ff */
[----:B------:R2:W-:Y:S01]  /*11890*/  STL.64 [R1+0xac8], R22 ;  /* 0x000ac81601007387 */ /* 0x0005e20000100a00 */
[----:B-1----:R-:W-:-:S03]  /*118a0*/  LEA R28, P1, R171, R5, 0x2 ;  /* 0x00000005ab1c7211 */ /* 0x002fc600078210ff */
[----:B------:R1:W-:Y:S04]  /*118b0*/  STL.64 [R1+0xae0], R18 ;  /* 0x000ae01201007387 */ /* 0x0003e80000100a00 */
[----:B------:R4:W-:Y:S01]  /*118c0*/  STL.64 [R1+0xae8], R12 ;  /* 0x000ae80c01007387 */ /* 0x0009e20000100a00 */
[----:B--2---:R-:W-:-:S03]  /*118d0*/  LEA R22, P6, R172, R5, 0x2 ;  /* 0x00000005ac167211 */ /* 0x004fc600078c10ff */
[----:B------:R2:W-:Y:S01]  /*118e0*/  STL.64 [R1+0xaf0], R10 ;  /* 0x000af00a01007387 */ /* 0x0005e20000100a00 */
[----:B------:R-:W-:Y:S02]  /*118f0*/  LEA.HI.X.SX32 R29, R171, R3, 0x2, P1 ;  /* 0x00000003ab1d7211 */ /* 0x000fe400008f16ff */
[C---:B-1----:R-:W-:Y:S01]  /*11900*/  LEA R18, P5, R173.reuse, R5, 0x2 ;  /* 0x00000005ad127211 */ /* 0x042fe200078a10ff */
[----:B------:R1:W-:Y:S01]  /*11910*/  STL.64 [R1+0xb08], R6 ;  /* 0x000b080601007387 */ /* 0x0003e20000100a00 */
[----:B------:R-:W-:Y:S02]  /*11920*/  LEA.HI.X.SX32 R23, R172, R3, 0x2, P6 ;  /* 0x00000003ac177211 */ /* 0x000fe400030f16ff */
[----:B----4-:R-:W-:Y:S02]  /*11930*/  LEA R12, P4, R174, R5, 0x2 ;  /* 0x00000005ae0c7211 */ /* 0x010fe400078810ff */
[----:B------:R-:W-:Y:S02]  /*11940*/  LEA.HI.X.SX32 R19, R173, R3, 0x2, P5 ;  /* 0x00000003ad137211 */ /* 0x000fe400028f16ff */
[----:B--2---:R-:W-:-:S02]  /*11950*/  LEA R10, P3, R175, R5, 0x2 ;  /* 0x00000005af0a7211 */ /* 0x004fc400078610ff */
[----:B------:R-:W-:Y:S02]  /*11960*/  LEA.HI.X.SX32 R13, R174, R3, 0x2, P4 ;  /* 0x00000003ae0d7211 */ /* 0x000fe400020f16ff */
[C---:B-1----:R-:W-:Y:S01]  /*11970*/  LEA R6, P2, R176.reuse, R5, 0x2 ;  /* 0x00000005b0067211 */ /* 0x042fe200078410ff */
[----:B------:R1:W-:Y:S01]  /*11980*/  STL.64 [R1+0xb10], R28 ;  /* 0x000b101c01007387 */ /* 0x0003e20000100a00 */
[-C--:B------:R-:W-:Y:S02]  /*11990*/  LEA.HI.X.SX32 R11, R175, R3.reuse, 0x2, P3 ;  /* 0x00000003af0b7211 */ /* 0x080fe400018f16ff */
[----:B------:R-:W-:Y:S01]  /*119a0*/  LEA.HI.X.SX32 R7, R176, R3, 0x2, P2 ;  /* 0x00000003b0077211 */ /* 0x000fe200010f16ff */
[----:B------:R2:W-:Y:S04]  /*119b0*/  STL.64 [R1+0xb18], R22 ;  /* 0x000b181601007387 */ /* 0x0005e80000100a00 */
[----:B------:R4:W-:Y:S01]  /*119c0*/  STL.64 [R1+0xb30], R18 ;  /* 0x000b301201007387 */ /* 0x0009e20000100a00 */
[----:B-1----:R-:W-:-:S03]  /*119d0*/  LEA R28, P1, R177, R5, 0x2 ;  /* 0x00000005b11c7211 */ /* 0x002fc600078210ff */
[----:B------:R1:W-:Y:S01]  /*119e0*/  STL.64 [R1+0xb38], R12 ;  /* 0x000b380c01007387 */ /* 0x0003e20000100a00 */
[----:B--2---:R-:W-:-:S03]  /*119f0*/  LEA R22, P6, R178, R5, 0x2 ;  /* 0x00000005b2167211 */ /* 0x004fc600078c10ff */
[----:B------:R2:W-:Y:S01]  /*11a00*/  STL.64 [R1+0xb40], R10 ;  /* 0x000b400a01007387 */ /* 0x0005e20000100a00 */
[----:B------:R-:W-:Y:S02]  /*11a10*/  LEA.HI.X.SX32 R29, R177, R3, 0x2, P1 ;  /* 0x00000003b11d7211 */ /* 0x000fe400008f16ff */
[C---:B----4-:R-:W-:Y:S01]  /*11a20*/  LEA R18, P5, R179.reuse, R5, 0x2 ;  /* 0x00000005b3127211 */ /* 0x050fe200078a10ff */
[----:B------:R4:W-:Y:S01]  /*11a30*/  STL.64 [R1+0xb58], R6 ;  /* 0x000b580601007387 */ /* 0x0009e20000100a00 */
[----:B------:R-:W-:Y:S02]  /*11a40*/  LEA.HI.X.SX32 R23, R178, R3, 0x2, P6 ;  /* 0x00000003b2177211 */ /* 0x000fe400030f16ff */
[----:B-1----:R-:W-:Y:S02]  /*11a50*/  LEA R12, P4, R180, R5, 0x2 ;  /* 0x00000005b40c7211 */ /* 0x002fe400078810ff */
[----:B------:R-:W-:Y:S02]  /*11a60*/  LEA.HI.X.SX32 R19, R179, R3, 0x2, P5 ;  /* 0x00000003b3137211 */ /* 0x000fe400028f16ff */
[----:B--2---:R-:W-:-:S02]  /*11a70*/  LEA R10, P3, R181, R5, 0x2 ;  /* 0x00000005b50a7211 */ /* 0x004fc400078610ff */
[----:B------:R-:W-:Y:S02]  /*11a80*/  LEA.HI.X.SX32 R13, R180, R3, 0x2, P4 ;  /* 0x00000003b40d7211 */ /* 0x000fe400020f16ff */
[C---:B----4-:R-:W-:Y:S01]  /*11a90*/  LEA R6, P2, R182.reuse, R5, 0x2 ;  /* 0x00000005b6067211 */ /* 0x050fe200078410ff */
        /* <DEDUP_REMOVED lines=161> */
[----:B----4-:R-:W-:Y:S01]  /*124b0*/  LEA R6, P2, R236, R5, 0x2 ;  /* 0x00000005ec067211 */ /* 0x010fe200078410ff */
[----:B------:R1:W-:Y:S01]  /*124c0*/  STL.64 [R1+0xf28], R28 ;  /* 0x000f281c01007387 */ /* 0x0003e20000100a00 */
[-C--:B------:R-:W-:Y:S01]  /*124d0*/  LEA.HI.X.SX32 R11, R235, R3.reuse, 0x2, P3 ;  /* 0x00000003eb0b7211 */ /* 0x080fe200018f16ff */
[----:B------:R-:W-:Y:S01]  /*124e0*/  IMAD R242, R242, UR36, RZ ;  /* 0x00000024f2f27c24 */ /* 0x000fe2000f8e02ff */
        /* <DEDUP_REMOVED lines=8> */
[----:B----4-:R-:W-:Y:S01]  /*12570*/  LEA R18, P5, R239, R5, 0x2 ;  /* 0x00000005ef127211 */ /* 0x010fe200078a10ff */
[----:B------:R4:W-:Y:S01]  /*12580*/  STL.64 [R1+0xf50], R6 ;  /* 0x000f500601007387 */ /* 0x0009e20000100a00 */
[----:B------:R-:W-:Y:S01]  /*12590*/  IMAD R243, R243, UR37, RZ ;  /* 0x00000025f3f37c24 */ /* 0x000fe2000f8e02ff */
[----:B------:R-:W-:Y:S02]  /*125a0*/  LEA.HI.X.SX32 R23, R238, R3, 0x2, P6 ;  /* 0x00000003ee177211 */ /* 0x000fe400030f16ff */
[----:B-1----:R-:W-:Y:S01]  /*125b0*/  LEA R12, P4, R240, R5, 0x2 ;  /* 0x00000005f00c7211 */ /* 0x002fe200078810ff */
[----:B------:R-:W-:Y:S01]  /*125c0*/  IMAD R244, R244, UR38, RZ ;  /* 0x00000026f4f47c24 */ /* 0x000fe2000f8e02ff */
[----:B------:R-:W-:-:S02]  /*125d0*/  LEA.HI.X.SX32 R19, R239, R3, 0x2, P5 ;  /* 0x00000003ef137211 */ /* 0x000fc400028f16ff */
[----:B--2---:R-:W-:Y:S01]  /*125e0*/  LEA R10, P3, R241, R5, 0x2 ;  /* 0x00000005f10a7211 */ /* 0x004fe200078610ff */
[----:B------:R-:W-:Y:S01]  /*125f0*/  IMAD R245, R245, UR39, RZ ;  /* 0x00000027f5f57c24 */ /* 0x000fe2000f8e02ff */
[----:B------:R-:W-:Y:S02]  /*12600*/  LEA.HI.X.SX32 R13, R240, R3, 0x2, P4 ;  /* 0x00000003f00d7211 */ /* 0x000fe400020f16ff */
[----:B----4-:R-:W-:Y:S01]  /*12610*/  LEA R6, P2, R242, R5, 0x2 ;  /* 0x00000005f2067211 */ /* 0x010fe200078410ff */
[----:B------:R-:W-:Y:S01]  /*12620*/  IMAD R246, R246, UR40, RZ ;  /* 0x00000028f6f67c24 */ /* 0x000fe2000f8e02ff */
[-C--:B------:R-:W-:Y:S01]  /*12630*/  LEA.HI.X.SX32 R11, R241, R3.reuse, 0x2, P3 ;  /* 0x00000003f10b7211 */ /* 0x080fe200018f16ff */
[----:B------:R-:W-:Y:S01]  /*12640*/  IMAD R247, R247, UR41, RZ ;  /* 0x00000029f7f77c24 */ /* 0x000fe2000f8e02ff */
[----:B------:R1:W-:Y:S01]  /*12650*/  STL.64 [R1+0xf58], R28 ;  /* 0x000f581c01007387 */ /* 0x0003e20000100a00 */
[----:B------:R-:W-:Y:S01]  /*12660*/  LEA.HI.X.SX32 R7, R242, R3, 0x2, P2 ;  /* 0x00000003f2077211 */ /* 0x000fe200010f16ff */
[----:B------:R-:W-:-:S02]  /*12670*/  IMAD R248, R248, UR42, RZ ;  /* 0x0000002af8f87c24 */ /* 0x000fc4000f8e02ff */
        /* <DEDUP_REMOVED lines=24> */
[----:B------:R2:W-:Y:S01]  /*12800*/  STL.64 [R1+0xf90], R22 ;  /* 0x000f901601007387 */ /* 0x0005e20000100a00 */
[----:B------:R-:W-:Y:S01]  /*12810*/  VIADD R83, R86, 0xffffffff ;  /* 0xffffffff56537836 */ /* 0x000fe20000000000 */
[----:B---3--:R-:W-:Y:S02]  /*12820*/  IADD3 R86, R89, -0x2, RZ ;  /* 0xfffffffe59567810 */ /* 0x008fe40007ffe0ff */
[----:B------:R3:W-:Y:S01]  /*12830*/  STL.64 [R1+0xf98], R18 ;  /* 0x000f981201007387 */ /* 0x0007e20000100a00 */
[----:B------:R-:W4:Y:S01]  /*12840*/  LDC R89, c[0x0][0x230] ;  /* 0x00008c00ff597b82 */ /* 0x000f220000000800 */
[-C--:B-1----:R-:W-:Y:S02]  /*12850*/  LEA R28, P1, R249, R5.reuse, 0x2 ;  /* 0x00000005f91c7211 */ /* 0x082fe400078210ff */
[----:B------:R1:W-:Y:S01]  /*12860*/  STL.64 [R1+0xfa0], R12 ;  /* 0x000fa00c01007387 */ /* 0x0003e20000100a00 */
[----:B--2---:R-:W-:-:S03]  /*12870*/  LEA R22, P6, R250, R5, 0x2 ;  /* 0x00000005fa167211 */ /* 0x004fc600078c10ff */
[----:B------:R2:W-:Y:S01]  /*12880*/  STL.64 [R1+0xfa8], R10 ;  /* 0x000fa80a01007387 */ /* 0x0005e20000100a00 */
[----:B------:R-:W-:Y:S02]  /*12890*/  LEA.HI.X.SX32 R29, R249, R3, 0x2, P1 ;  /* 0x00000003f91d7211 */ /* 0x000fe400008f16ff */
[----:B---3--:R-:W-:Y:S01]  /*128a0*/  LEA R18, P5, R251, R5, 0x2 ;  /* 0x00000005fb127211 */ /* 0x008fe200078a10ff */
        /* <DEDUP_REMOVED lines=9> */
[----:B---3--:R-:W-:Y:S01]  /*12940*/  LEA R6, P2, R82, R5, 0x2 ;  /* 0x0000000552067211 */ /* 0x008fe200078410ff */
[----:B------:R-:W-:Y:S01]  /*12950*/  IMAD R88, R88, UR52, RZ ;  /* 0x0000003458587c24 */ /* 0x000fe2000f8e02ff */
[-C--:B------:R-:W-:Y:S01]  /*12960*/  LEA.HI.X.SX32 R11, R81, R3.reuse, 0x2, P3 ;  /* 0x00000003510b7211 */ /* 0x080fe200018f16ff */
[----:B------:R-:W-:Y:S01]  /*12970*/  IMAD R90, R90, UR53, RZ ;  /* 0x000000355a5a7c24 */ /* 0x000fe2000f8e02ff */
[----:B------:R1:W-:Y:S01]  /*12980*/  STL.64 [R1+0xfb8], R28 ;  /* 0x000fb81c01007387 */ /* 0x0003e20000100a00 */
[----:B------:R-:W-:Y:S01]  /*12990*/  LEA.HI.X.SX32 R7, R82, R3, 0x2, P2 ;  /* 0x0000000352077211 */ /* 0x000fe200010f16ff */
[----:B------:R-:W-:-:S02]  /*129a0*/  IMAD R91, R91, UR54, RZ ;  /* 0x000000365b5b7c24 */ /* 0x000fc4000f8e02ff */
[----:B------:R-:W-:Y:S01]  /*129b0*/  IMAD R92, R92, UR55, RZ ;  /* 0x000000375c5c7c24 */ /* 0x000fe2000f8e02ff */
[----:B------:R2:W-:Y:S01]  /*129c0*/  STL.64 [R1+0xfc0], R22 ;  /* 0x000fc01601007387 */ /* 0x0005e20000100a00 */
[----:B------:R-:W-:Y:S02]  /*129d0*/  IMAD R93, R93, UR56, RZ ;  /* 0x000000385d5d7c24 */ /* 0x000fe4000f8e02ff */
[----:B------:R-:W-:Y:S01]  /*129e0*/  IMAD R94, R94, UR57, RZ ;  /* 0x000000395e5e7c24 */ /* 0x000fe2000f8e02ff */
[----:B------:R3:W-:Y:S01]  /*129f0*/  STL.64 [R1+0xfc8], R18 ;  /* 0x000fc81201007387 */ /* 0x0007e20000100a00 */
[----:B------:R-:W-:Y:S02]  /*12a00*/  IMAD R95, R95, UR58, RZ ;  /* 0x0000003a5f5f7c24 */ /* 0x000fe4000f8e02ff */
[----:B------:R-:W-:Y:S01]  /*12a10*/  IMAD R96, R96, UR59, RZ ;  /* 0x0000003b60607c24 */ /* 0x000fe2000f8e02ff */
[CC--:B-1----:R-:W-:Y:S01]  /*12a20*/  LEA R28, P1, R84.reuse, R5.reuse, 0x2 ;  /* 0x00000005541c7211 */ /* 0x0c2fe200078210ff */
[----:B------:R1:W-:Y:S01]  /*12a30*/  STL.64 [R1+0xfd0], R12 ;  /* 0x000fd00c01007387 */ /* 0x0003e20000100a00 */
[----:B------:R-:W-:Y:S01]  /*12a40*/  IMAD R97, R97, UR60, RZ ;  /* 0x0000003c61617c24 */ /* 0x000fe2000f8e02ff */
[----:B------:R-:W-:Y:S01]  /*12a50*/  ULEA UR61, UR61, UR4, 0x18 ;  /* 0x000000043d3d7291 */ /* 0x000fe2000f8ec03f */
[----:B--2---:R-:W-:Y:S01]  /*12a60*/  LEA R22, P6, R85, R5, 0x2 ;  /* 0x0000000555167211 */ /* 0x004fe200078c10ff */
[----:B------:R2:W-:Y:S01]  /*12a70*/  STL.64 [R1+0xfd8], R10 ;  /* 0x000fd80a01007387 */ /* 0x0005e20000100a00 */
[----:B------:R-:W-:Y:S01]  /*12a80*/  LEA.HI.X.SX32 R29, R84, R3, 0x2, P1 ;  /* 0x00000003541d7211 */ /* 0x000fe200008f16ff */
[----:B------:R-:W-:Y:S01]  /*12a90*/  VIADD R9, R9, 0xffffffdc ;  /* 0xffffffdc09097836 */ /* 0x000fe20000000000 */
[----:B---3--:R-:W-:Y:S01]  /*12aa0*/  LEA R18, P5, R87, R5, 0x2 ;  /* 0x0000000557127211 */ /* 0x008fe200078a10ff */
[----:B------:R3:W-:Y:S01]  /*12ab0*/  STL.64 [R1+0xfe0], R6 ;  /* 0x000fe00601007387 */ /* 0x0007e20000100a00 */
[----:B------:R-:W-:Y:S01]  /*12ac0*/  LEA.HI.X.SX32 R23, R85, R3, 0x2, P6 ;  /* 0x0000000355177211 */ /* 0x000fe200030f16ff */
[----:B------:R-:W-:Y:S01]  /*12ad0*/  IMAD.MOV.U32 R121, RZ, RZ, R51 ;  /* 0x000000ffff797224 */ /* 0x000fe200078e0033 */
[----:B------:R-:W-:-:S02]  /*12ae0*/  MOV R120, R50 ;  /* 0x0000003200787202 */ /* 0x000fc40000000f00 */
[----:B------:R-:W-:Y:S01]  /*12af0*/  MOV R116, R30 ;  /* 0x0000001e00747202 */ /* 0x000fe20000000f00 */
[----:B------:R-:W-:Y:S01]  /*12b00*/  IMAD.MOV.U32 R106, RZ, RZ, R32 ;  /* 0x000000ffff6a7224 */ /* 0x000fe200078e0020 */
[-C--:B-1----:R-:W-:Y:S01]  /*12b10*/  LEA R12, P4, R88, R5.reuse, 0x2 ;  /* 0x00000005580c7211 */ /* 0x082fe200078810ff */
[----:B------:R-:W-:Y:S01]  /*12b20*/  IMAD.MOV.U32 R117, RZ, RZ, R31 ;  /* 0x000000ffff757224 */ /* 0x000fe200078e001f */
[----:B--2---:R-:W-:Y:S01]  /*12b30*/  LEA R10, P3, R90, R5, 0x2 ;  /* 0x000000055a0a7211 */ /* 0x004fe200078610ff */
[----:B------:R-:W-:Y:S01]  /*12b40*/  IMAD.MOV.U32 R122, RZ, RZ, R58 ;  /* 0x000000ffff7a7224 */ /* 0x000fe200078e003a */
[----:B------:R-:W-:Y:S01]  /*12b50*/  LEA.HI.X.SX32 R19, R87, R3, 0x2, P5 ;  /* 0x0000000357137211 */ /* 0x000fe200028f16ff */
[----:B------:R-:W-:Y:S01]  /*12b60*/  IMAD.MOV.U32 R123, RZ, RZ, R59 ;  /* 0x000000ffff7b7224 */ /* 0x000fe200078e003b */
[C---:B---3--:R-:W-:Y:S01]  /*12b70*/  LEA R6, P2, R91.reuse, R5, 0x2 ;  /* 0x000000055b067211 */ /* 0x048fe200078410ff */
[----:B------:R-:W-:Y:S01]  /*12b80*/  IMAD.MOV.U32 R107, RZ, RZ, R33 ;  /* 0x000000ffff6b7224 */ /* 0x000fe200078e0021 */
[-C--:B------:R-:W-:Y:S01]  /*12b90*/  LEA.HI.X.SX32 R13, R88, R3.reuse, 0x2, P4 ;  /* 0x00000003580d7211 */ /* 0x080fe200020f16ff */
[----:B------:R1:W-:Y:S01]  /*12ba0*/  STL.64 [R1+0xfe8], R28 ;  /* 0x000fe81c01007387 */ /* 0x0003e20000100a00 */
[-C--:B------:R-:W-:Y:S01]  /*12bb0*/  LEA.HI.X.SX32 R11, R90, R3.reuse, 0x2, P3 ;  /* 0x000000035a0b7211 */ /* 0x080fe200018f16ff */
[C---:B------:R-:W-:Y:S01]  /*12bc0*/  IMAD R36, R2.reuse, 0x23, RZ ;  /* 0x0000002302247824 */ /* 0x040fe200078e02ff */
[----:B------:R-:W-:Y:S01]  /*12bd0*/  LEA.HI.X.SX32 R7, R91, R3, 0x2, P2 ;  /* 0x000000035b077211 */ /* 0x000fe200010f16ff */
[----:B------:R2:W-:Y:S01]  /*12be0*/  STL.64 [R1+0xff0], R22 ;  /* 0x000ff01601007387 */ /* 0x0005e20000100a00 */
[----:B------:R-:W-:-:S02]  /*12bf0*/  IMAD.SHL.U32 R38, R2, 0x40, RZ ;  /* 0x0000004002267824 */ /* 0x000fc400078e00ff */
[----:B------:R-:W-:Y:S01]  /*12c00*/  IMAD.MOV.U32 R108, RZ, RZ, R66 ;  /* 0x000000ffff6c7224 */ /* 0x000fe200078e0042 */
[----:B------:R3:W-:Y:S01]  /*12c10*/  STL.64 [R1+0xff8], R18 ;  /* 0x000ff81201007387 */ /* 0x0007e20000100a00 */
[----:B------:R-:W-:Y:S02]  /*12c20*/  IMAD.MOV.U32 R109, RZ, RZ, R67 ;  /* 0x000000ffff6d7224 */ /* 0x000fe400078e0043 */
[----:B------:R-:W-:Y:S01]  /*12c30*/  IMAD.MOV.U32 R98, RZ, RZ, R42 ;  /* 0x000000ffff627224 */ /* 0x000fe200078e002a */
[----:B------:R4:W-:Y:S01]  /*12c40*/  STL.64 [R1+0x1000], R12 ;  /* 0x0010000c01007387 */ /* 0x0009e20000100a00 */
[-C--:B-1----:R-:W-:Y:S01]  /*12c50*/  LEA R28, P1, R92, R5.reuse, 0x2 ;  /* 0x000000055c1c7211 */ /* 0x082fe200078210ff */
[----:B------:R-:W-:Y:S02]  /*12c60*/  IMAD.MOV.U32 R99, RZ, RZ, R43 ;  /* 0x000000ffff637224 */ /* 0x000fe400078e002b */
[C---:B------:R-:W-:Y:S01]  /*12c70*/  IMAD R44, R2.reuse, 0x42, RZ ;  /* 0x00000042022c7824 */ /* 0x040fe200078e02ff */
[----:B------:R1:W-:Y:S01]  /*12c80*/  STL.64 [R1+0x1008], R10 ;  /* 0x0010080a01007387 */ /* 0x0003e20000100a00 */
[-C--:B--2---:R-:W-:Y:S01]  /*12c90*/  LEA R22, P6, R93, R5.reuse, 0x2 ;  /* 0x000000055d167211 */ /* 0x084fe200078c10ff */
[----:B------:R-:W-:Y:S01]  /*12ca0*/  IMAD R48, R2, 0x43, RZ ;  /* 0x0000004302307824 */ /* 0x000fe200078e02ff */
[----:B---3--:R-:W-:Y:S01]  /*12cb0*/  LEA R18, P5, R94, R5, 0x2 ;  /* 0x000000055e127211 */ /* 0x008fe200078a10ff */
[----:B------:R2:W-:Y:S01]  /*12cc0*/  STL.64 [R1+0x1010], R6 ;  /* 0x0010100601007387 */ /* 0x0005e20000100a00 */
[----:B------:R-:W-:-:S02]  /*12cd0*/  IMAD R52, R2, 0x60, RZ ;  /* 0x0000006002347824 */ /* 0x000fc400078e02ff */
[C---:B------:R-:W-:Y:S01]  /*12ce0*/  IMAD R56, R2.reuse, 0x61, RZ ;  /* 0x0000006102387824 */ /* 0x040fe200078e02ff */
[-C--:B----4-:R-:W-:Y:S01]  /*12cf0*/  LEA R12, P4, R95, R5.reuse, 0x2 ;  /* 0x000000055f0c7211 */ /* 0x090fe200078810ff */
[----:B------:R-:W-:Y:S02]  /*12d00*/  IMAD R60, R2, 0x62, RZ ;  /* 0x00000062023c7824 */ /* 0x000fe400078e02ff */
[----:B------:R-:W-:Y:S01]  /*12d10*/  IMAD.MOV.U32 R118, RZ, RZ, R78 ;  /* 0x000000ffff767224 */ /* 0x000fe200078e004e */
[-C--:B-1----:R-:W-:Y:S01]  /*12d20*/  LEA R10, P3, R96, R5.reuse, 0x2 ;  /* 0x00000005600a7211 */ /* 0x082fe200078610ff */
[----:B------:R-:W-:Y:S02]  /*12d30*/  IMAD.MOV.U32 R119, RZ, RZ, R79 ;  /* 0x000000ffff777224 */ /* 0x000fe400078e004f */
[----:B------:R-:W-:Y:S01]  /*12d40*/  IMAD R64, R2, 0x63, RZ ;  /* 0x0000006302407824 */ /* 0x000fe200078e02ff */
[----:B--2---:R-:W-:Y:S01]  /*12d50*/  LEA R6, P2, R97, R5, 0x2 ;  /* 0x0000000561067211 */ /* 0x004fe200078410ff */
[----:B------:R-:W-:Y:S01]  /*12d60*/  VIADD R5, R89, 0xfffffffd ;  /* 0xfffffffd59057836 */ /* 0x000fe20000000000 */
[----:B------:R-:W-:Y:S01]  /*12d70*/  MOV R126, R14 ;  /* 0x0000000e007e7202 */ /* 0x000fe20000000f00 */
[----:B------:R-:W1:Y:S01]  /*12d80*/  LDC R89, c[0x0][0x230] ;  /* 0x00008c00ff597b82 */ /* 0x000e620000000800 */
[----:B------:R-:W-:-:S02]  /*12d90*/  LEA.HI.X.SX32 R7, R97, R3, 0x2, P2 ;  /* 0x0000000361077211 */ /* 0x000fc400010f16ff */
[-C--:B------:R-:W-:Y:S02]  /*12da0*/  LEA.HI.X.SX32 R29, R92, R3.reuse, 0x2, P1 ;  /* 0x000000035c1d7211 */ /* 0x080fe400008f16ff */
[-C--:B------:R-:W-:Y:S02]  /*12db0*/  LEA.HI.X.SX32 R13, R95, R3.reuse, 0x2, P4 ;  /* 0x000000035f0d7211 */ /* 0x080fe400020f16ff */
[-C--:B------:R-:W-:Y:S01]  /*12dc0*/  LEA.HI.X.SX32 R23, R93, R3.reuse, 0x2, P6 ;  /* 0x000000035d177211 */ /* 0x080fe200030f16ff */
[----:B------:R-:W-:Y:S01]  /*12dd0*/  IMAD R250, R2, 0x6, RZ ;  /* 0x0000000602fa7824 */ /* 0x000fe200078e02ff */
[-C--:B------:R-:W-:Y:S01]  /*12de0*/  LEA.HI.X.SX32 R19, R94, R3.reuse, 0x2, P5 ;  /* 0x000000035e137211 */ /* 0x080fe200028f16ff */
[----:B------:R-:W-:Y:S01]  /*12df0*/  IMAD R246, R2, 0x7, RZ ;  /* 0x0000000702f67824 */ /* 0x000fe200078e02ff */
[----:B------:R-:W-:Y:S01]  /*12e00*/  LEA.HI.X.SX32 R11, R96, R3, 0x2, P3 ;  /* 0x00000003600b7211 */ /* 0x000fe200018f16ff */
[C---:B------:R-:W-:Y:S01]  /*12e10*/  IMAD R30, R2.reuse, 0x21, RZ ;  /* 0x00000021021e7824 */ /* 0x040fe200078e02ff */
[----:B------:R-:W2:Y:S01]  /*12e20*/  LDC R14, c[0x0][0x230] ;  /* 0x00008c00ff0e7b82 */ /* 0x000ea20000000800 */
[----:B------:R-:W-:-:S02]  /*12e30*/  IMAD.SHL.U32 R242, R2, 0x8, RZ ;  /* 0x0000000802f27824 */ /* 0x000fc400078e00ff */
[C---:B------:R-:W-:Y:S02]  /*12e40*/  IMAD R238, R2.reuse, 0x9, RZ ;  /* 0x0000000902ee7824 */ /* 0x040fe400078e02ff */
[C---:B------:R-:W-:Y:S02]  /*12e50*/  IMAD R234, R2.reuse, 0xa, RZ ;  /* 0x0000000a02ea7824 */ /* 0x040fe400078e02ff */
[----:B------:R-:W-:Y:S01]  /*12e60*/  IMAD R230, R2, 0xb, RZ ;  /* 0x0000000b02e67824 */ /* 0x000fe200078e02ff */
[----:B------:R-:W-:Y:S01]  /*12e70*/  USHF.L.U32 UR7, UR10, 0x7, URZ ;  /* 0x000000070a077899 */ /* 0x000fe2000800063f */
[----:B------:R-:W-:Y:S01]  /*12e80*/  IMAD.MOV.U32 R127, RZ, RZ, R15 ;  /* 0x000000ffff7f7224 */ /* 0x000fe200078e000f */
[----:B------:R-:W3:Y:S01]  /*12e90*/  LDC R252, c[0x0][0x230] ;  /* 0x00008c00fffc7b82 */ /* 0x000ee20000000800 */
[----:B-1----:R-:W-:-:S07]  /*12ea0*/  VIADD R4, R89, 0xfffffffc ;  /* 0xfffffffc59047836 */ /* 0x002fce0000000000 */
[----:B------:R-:W1:Y:S01]  /*12eb0*/  LDC R89, c[0x0][0x230] ;  /* 0x00008c00ff597b82 */ /* 0x000e620000000800 */
[----:B------:R-:W-:Y:S02]  /*12ec0*/  ISETP.GE.U32.AND P2, PT, R5, 0x7fffff7e, PT ;  /* 0x7fffff7e0500780c */ /* 0x000fe40003f46070 */
[----:B------:R-:W-:Y:S02]  /*12ed0*/  ISETP.GE.U32.AND P1, PT, R86, 0x7fffff7f, PT ;  /* 0x7fffff7f5600780c */ /* 0x000fe40003f26070 */
[----:B------:R-:W4:Y:S01]  /*12ee0*/  S2R R86, SR_TID.X ;  /* 0x0000000000567919 */ /* 0x000f220000002100 */
[----:B------:R-:W-:Y:S01]  /*12ef0*/  STL.64 [R1+0x1018], R28 ;  /* 0x0010181c01007387 */ /* 0x000fe20000100a00 */
[----:B------:R-:W-:Y:S01]  /*12f00*/  ISETP.GE.U32.AND P3, PT, R83, 0x7fffff80, PT ;  /* 0x7fffff805300780c */ /* 0x000fe20003f66070 */
[----:B------:R-:W-:Y:S01]  /*12f10*/  IMAD R32, R2, 0x22, RZ ;  /* 0x0000002202207824 */ /* 0x000fe200078e02ff */
[----:B------:R-:W3:Y:S01]  /*12f20*/  LDC R15, c[0x0][0x230] ;  /* 0x00008c00ff0f7b82 */ /* 0x000ee20000000800 */
[----:B-1----:R-:W-:-:S07]  /*12f30*/  IADD3 R5, R89, -0x21, RZ ;  /* 0xffffffdf59057810 */ /* 0x002fce0007ffe0ff */
[----:B------:R-:W1:Y:S01]  /*12f40*/  LDC R89, c[0x0][0x230] ;  /* 0x00008c00ff597b82 */ /* 0x000e620000000800 */
[----:B------:R-:W-:Y:S01]  /*12f50*/  ISETP.GE.U32.AND P4, PT, R4, 0x7fffff7d, PT ;  /* 0x7fffff7d0400780c */ /* 0x000fe20003f86070 */
[----:B------:R2:W-:Y:S04]  /*12f60*/  STL.64 [R1+0x1020], R22 ;  /* 0x0010201601007387 */ /* 0x0005e80000100a00 */
[----:B------:R-:W-:Y:S01]  /*12f70*/  STL.64 [R1+0x1028], R18 ;  /* 0x0010281201007387 */ /* 0x000fe20000100a00 */
[----:B----4-:R-:W-:-:S03]  /*12f80*/  IMAD.SHL.U32 R3, R86, 0x10, RZ ;  /* 0x0000001056037824 */ /* 0x010fc600078e00ff */
[----:B------:R4:W-:Y:S01]  /*12f90*/  STL.64 [R1+0x1030], R12 ;  /* 0x0010300c01007387 */ /* 0x0009e20000100a00 */
[----:B-1----:R-:W-:Y:S01]  /*12fa0*/  VIADD R4, R89, 0xffffffde ;  /* 0xffffffde59047836 */ /* 0x002fe20000000000 */
[----:B------:R-:W-:Y:S01]  /*12fb0*/  LOP3.LUT R3, R3, 0x70, RZ, 0xc0, !PT ;  /* 0x0000007003037812 */ /* 0x000fe200078ec0ff */
[----:B------:R-:W1:Y:S01]  /*12fc0*/  LDC R89, c[0x0][0x230] ;  /* 0x00008c00ff597b82 */ /* 0x000e620000000800 */
[----:B------:R3:W-:Y:S01]  /*12fd0*/  STL.64 [R1+0x1040], R10 ;  /* 0x0010400a01007387 */ /* 0x0007e20000100a00 */
[----:B--2---:R-:W-:Y:S02]  /*12fe0*/  LOP3.LUT R23, R86, 0x7f, RZ, 0xc0, !PT ;  /* 0x0000007f56177812 */ /* 0x004fe400078ec0ff */
[----:B------:R-:W-:-:S03]  /*12ff0*/  ISETP.GE.U32.AND P5, PT, R5, 0x7fffff60, PT ;  /* 0x7fffff600500780c */ /* 0x000fc60003fa6070 */
[----:B------:R-:W-:Y:S01]  /*13000*/  IMAD R3, R23, 0x80, R3 ;  /* 0x0000008017037824 */ /* 0x000fe200078e0203 */
[----:B----4-:R-:W2:Y:S08]  /*13010*/  LDC R12, c[0x0][0x230] ;  /* 0x00008c00ff0c7b82 */ /* 0x010eb00000000800 */
[----:B---3--:R-:W3:Y:S01]  /*13020*/  LDC R10, c[0x0][0x230] ;  /* 0x00008c00ff0a7b82 */ /* 0x008ee20000000800 */
[----:B------:R-:W-:Y:S01]  /*13030*/  VIADD R5, R3, UR61 ;  /* 0x0000003d03057c36 */ /* 0x000fe20008000000 */
[----:B------:R-:W-:Y:S01]  /*13040*/  ISETP.GE.U32.AND P6, PT, R4, 0x7fffff5f, PT ;  /* 0x7fffff5f0400780c */ /* 0x000fe20003fc6070 */
[----:B------:R-:W-:Y:S01]  /*13050*/  STL.64 [R1+0x1038], R6 ;  /* 0x0010380601007387 */ /* 0x000fe20000100a00 */
[----:B------:R-:W-:-:S03]  /*13060*/  IMAD.WIDE R18, R2, 0x4, R26 ;  /* 0x0000000402127825 */ /* 0x000fc600078e021a */
[----:B------:R-:W-:Y:S01]  /*13070*/  @!PT LDS RZ, [RZ] ;  /* 0x00000000fffff984 */ /* 0x000fe20000000800 */
[----:B------:R-:W-:Y:S01]  /*13080*/  @!PT LDS RZ, [RZ] ;  /* 0x00000000fffff984 */ /* 0x000fe20000000800 */
[----:B------:R-:W-:Y:S01]  /*13090*/  @!PT LDS RZ, [RZ] ;  /* 0x00000000fffff984 */ /* 0x000fe20000000800 */
[----:B------:R-:W-:Y:S01]  /*130a0*/  LDGSTS.E [R5], desc[UR8][R26.64], !P3 ;  /* 0x000000001a057fae */ /* 0x000fe2000d921848 */
[----:B-1----:R-:W-:Y:S01]  /*130b0*/  IADD3 R4, R89, -0x23, RZ ;  /* 0xffffffdd59047810 */ /* 0x002fe20007ffe0ff */
[----:B------:R-:W1:Y:S02]  /*130c0*/  LDC R11, c[0x0][0x230] ;  /* 0x00008c00ff0b7b82 */ /* 0x000e640000000800 */
[----:B------:R4:W-:Y:S04]  /*130d0*/  STL.64 [R1+0x1c58], R6 ;  /* 0x001c580601007387 */ /* 0x0009e80000100a00 */
[----:B------:R-:W-:Y:S01]  /*130e0*/  LDGSTS.E [R5+0x4000], desc[UR8][R24.64], !P3 ;  /* 0x0400000018057fae */ /* 0x000fe2000d921848 */
[----:B------:R-:W-:Y:S01]  /*130f0*/  ISETP.GE.U32.AND P3, PT, R4, 0x7fffff5e, PT ;  /* 0x7fffff5e0400780c */ /* 0x000fe20003f66070 */
[C---:B------:R-:W-:Y:S01]  /*13100*/  IMAD.SHL.U32 R4, R2.reuse, 0x2, RZ ;  /* 0x0000000202047824 */ /* 0x040fe200078e00ff */
[----:B------:R-:W2:Y:S01]  /*13110*/  LDC R13, c[0x0][0x230] ;  /* 0x00008c00ff0d7b82 */ /* 0x000ea20000000800 */
[----:B------:R3:W-:Y:S01]  /*13120*/  STL.64 [R1+0x50], R18 ;  /* 0x0000501201007387 */ /* 0x0007e20000100a00 */
[----:B----4-:R-:W-:-:S03]  /*13130*/  IMAD.WIDE R6, R2, 0x4, R24 ;  /* 0x0000000402067825 */ /* 0x010fc600078e0218 */
[----:B------:R4:W-:Y:S03]  /*13140*/  LDGSTS.E [R5+0x4], desc[UR8][R18.64], !P1 ;  /* 0x0000400012057fae */ /* 0x0009e6000c921848 */
[----:B------:R-:W2:Y:S01]  /*13150*/  LDC R22, c[0x0][0x230] ;  /* 0x00008c00ff167b82 */ /* 0x000ea20000000800 */
[----:B------:R4:W-:Y:S04]  /*13160*/  STL.64 [R1+0x48], R6 ;  /* 0x0000480601007387 */ /* 0x0009e80000100a00 */
[----:B------:R4:W-:Y:S01]  /*13170*/  LDGSTS.E [R5+0x4004], desc[UR8][R6.64], !P1 ;  /* 0x0400400006057fae */ /* 0x0009e2000c921848 */
[----:B------:R-:W-:Y:S01]  /*13180*/  ISETP.GE.U32.AND P1, PT, R9, 0x7fffff5d, PT ;  /* 0x7fffff5d0900780c */ /* 0x000fe20003f26070 */
[----:B---3--:R-:W-:-:S02]  /*13190*/  VIADD R9, R10, 0xffffffbf ;  /* 0xffffffbf0a097836 */ /* 0x008fc40000000000 */
[C---:B----4-:R-:W-:Y:S01]  /*131a0*/  IMAD.WIDE R18, R4.reuse, 0x4, R26 ;  /* 0x0000000404127825 */ /* 0x050fe200078e021a */
[----:B------:R-:W3:Y:S04]  /*131b0*/  LDC R10, c[0x0][0x230] ;  /* 0x00008c00ff0a7b82 */ /* 0x000ee80000000800 */
[----:B------:R4:W-:Y:S01]  /*131c0*/  LDGSTS.E [R5+0x8], desc[UR8][R18.64], !P2 ;  /* 0x0000800012057fae */ /* 0x0009e2000d121848 */
[----:B------:R-:W-:-:S05]  /*131d0*/  IMAD.WIDE R6, R4, 0x4, R24 ;  /* 0x0000000404067825 */ /* 0x000fca00078e0218 */
[----:B------:R1:W-:Y:S01]  /*131e0*/  LDGSTS.E [R5+0x4008], desc[UR8][R6.64], !P2 ;  /* 0x0400800006057fae */ /* 0x0003e2000d121848 */
[----:B------:R-:W-:Y:S02]  /*131f0*/  ISETP.GE.U32.AND P2, PT, R9, 0x7fffff40, PT ;  /* 0x7fffff400900780c */ /* 0x000fe40003f46070 */
[----:B------:R-:W3:Y:S01]  /*13200*/  LDC R9, c[0x0][0x230] ;  /* 0x00008c00ff097b82 */ /* 0x000ee20000000800 */
[C---:B------:R-:W-:Y:S01]  /*13210*/  IMAD R4, R2.reuse, 0x3, RZ ;  /* 0x0000000302047824 */ /* 0x040fe200078e02ff */
[----:B------:R4:W-:Y:S01]  /*13220*/  STL.64 [R1+0x40], R18 ;  /* 0x0000401201007387 */ /* 0x0009e20000100a00 */
[----:B------:R-:W-:-:S03]  /*13230*/  IMAD.SHL.U32 R28, R2, 0x20, RZ ;  /* 0x00000020021c7824 */ /* 0x000fc600078e00ff */
[----:B------:R1:W-:Y:S01]  /*13240*/  STL.64 [R1+0x38], R6 ;  /* 0x0000380601007387 */ /* 0x0003e20000100a00 */
[----:B------:R-:W-:-:S04]  /*13250*/  IMAD.WIDE R50, R28, 0x4, R26 ;  /* 0x000000041c327825 */ /* 0x000fc800078e021a */
[----:B----4-:R-:W-:-:S04]  /*13260*/  IMAD.WIDE R18, R4, 0x4, R26 ;  /* 0x0000000404127825 */ /* 0x010fc800078e021a */
[--C-:B-1----:R-:W-:Y:S01]  /*13270*/  IMAD.WIDE R6, R4, 0x4, R24.reuse ;  /* 0x0000000404067825 */ /* 0x102fe200078e0218 */
[----:B------:R-:W-:Y:S01]  /*13280*/  IADD3 R4, R11, -0x42, RZ ;  /* 0xffffffbe0b047810 */ /* 0x000fe20007ffe0ff */
[----:B------:R1:W-:Y:S01]  /*13290*/  LDGSTS.E [R5+0xc], desc[UR8][R18.64], !P4 ;  /* 0x0000c00012057fae */ /* 0x0003e2000e121848 */
[----:B------:R-:W4:Y:S01]  /*132a0*/  LDC R11, c[0x0][0x230] ;  /* 0x00008c00ff0b7b82 */ /* 0x000f220000000800 */
[----:B------:R-:W-:Y:S02]  /*132b0*/  IMAD.WIDE R28, R28, 0x4, R24 ;  /* 0x000000041c1c7825 */ /* 0x000fe400078e0218 */
[----:B------:R1:W-:Y:S01]  /*132c0*/  LDGSTS.E [R5+0x400c], desc[UR8][R6.64], !P4 ;  /* 0x0400c00006057fae */ /* 0x0003e2000e121848 */
[----:B------:R-:W-:Y:S02]  /*132d0*/  ISETP.GE.U32.AND P4, PT, R4, 0x7fffff3f, PT ;  /* 0x7fffff3f0400780c */ /* 0x000fe40003f86070 */
[----:B--2---:R-:W-:Y:S01]  /*132e0*/  IADD3 R4, R12, -0x43, RZ ;  /* 0xffffffbd0c047810 */ /* 0x004fe20007ffe0ff */
[C---:B------:R-:W-:Y:S01]  /*132f0*/  IMAD.WIDE R34, R30.reuse, 0x4, R26 ;  /* 0x000000041e227825 */ /* 0x040fe200078e021a */
[----:B------:R-:W2:Y:S01]  /*13300*/  LDC R12, c[0x0][0x230] ;  /* 0x00008c00ff0c7b82 */ /* 0x000ea20000000800 */
[----:B------:R-:W-:Y:S02]  /*13310*/  LDGSTS.E [R5+0x8000], desc[UR8][R50.64], !P5 ;  /* 0x0800000032057fae */ /* 0x000fe4000e921848 */
[----:B------:R-:W-:-:S02]  /*13320*/  IMAD.WIDE R30, R30, 0x4, R24 ;  /* 0x000000041e1e7825 */ /* 0x000fc400078e0218 */
[----:B------:R-:W-:Y:S01]  /*13330*/  LDGSTS.E [R5+0xc000], desc[UR8][R28.64], !P5 ;  /* 0x0c0000001c057fae */ /* 0x000fe2000e921848 */
[----:B------:R-:W-:Y:S01]  /*13340*/  ISETP.GE.U32.AND P5, PT, R4, 0x7fffff3e, PT ;  /* 0x7fffff3e0400780c */ /* 0x000fe20003fa6070 */
[C---:B------:R-:W-:Y:S02]  /*13350*/  IMAD.WIDE R58, R32.reuse, 0x4, R26 ;  /* 0x00000004203a7825 */ /* 0x040fe400078e021a */
[----:B------:R-:W-:Y:S02]  /*13360*/  LDGSTS.E [R5+0x8004], desc[UR8][R34.64], !P6 ;  /* 0x0800400022057fae */ /* 0x000fe4000f121848 */
[----:B------:R-:W-:Y:S02]  /*13370*/  VIADD R4, R13, 0xffffffbc ;  /* 0xffffffbc0d047836 */ /* 0x000fe40000000000 */
[----:B------:R-:W-:Y:S01]  /*13380*/  IMAD.WIDE R32, R32, 0x4, R24 ;  /* 0x0000000420207825 */ /* 0x000fe200078e0218 */
[----:B------:R-:W1:Y:S01]  /*13390*/  LDC R13, c[0x0][0x230] ;  /* 0x00008c00ff0d7b82 */ /* 0x000e620000000800 */
[----:B------:R-:W-:Y:S02]  /*133a0*/  LDGSTS.E [R5+0xc004], desc[UR8][R30.64], !P6 ;  /* 0x0c0040001e057fae */ /* 0x000fe4000f121848 */
[----:B---3--:R-:W-:-:S02]  /*133b0*/  VIADD R9, R9, 0xffffff9f ;  /* 0xffffff9f09097836 */ /* 0x008fc40000000000 */
[----:B------:R-:W-:Y:S01]  /*133c0*/  LDGSTS.E [R5+0x8008], desc[UR8][R58.64], !P3 ;  /* 0x080080003a057fae */ /* 0x000fe2000d921848 */
[----:B------:R-:W-:Y:S01]  /*133d0*/  IMAD.WIDE R40, R36, 0x4, R26 ;  /* 0x0000000424287825 */ /* 0x000fe200078e021a */
[----:B------:R-:W-:Y:S02]  /*133e0*/  ISETP.GE.U32.AND P6, PT, R4, 0x7fffff3d, PT ;  /* 0x7fffff3d0400780c */ /* 0x000fe40003fc6070 */
[----:B------:R3:W-:Y:S01]  /*133f0*/  LDGSTS.E [R5+0xc008], desc[UR8][R32.64], !P3 ;  /* 0x0c00800020057fae */ /* 0x0007e2000d921848 */
[----:B------:R-:W-:Y:S01]  /*13400*/  IMAD.WIDE R36, R36, 0x4, R24 ;  /* 0x0000000424247825 */ /* 0x000fe200078e0218 */
[----:B------:R-:W-:Y:S02]  /*13410*/  ISETP.GE.U32.AND P3, PT, R9, 0x7fffff20, PT ;  /* 0x7fffff200900780c */ /* 0x000fe40003f66070 */
[----:B------:R-:W3:Y:S01]  /*13420*/  LDC R9, c[0x0][0x230] ;  /* 0x00008c00ff097b82 */ /* 0x000ee20000000800 */
[----:B------:R-:W-:Y:S01]  /*13430*/  IADD3 R4, R10, -0x62, RZ ;  /* 0xffffff9e0a047810 */ /* 0x000fe20007ffe0ff */
[----:B------:R-:W-:Y:S01]  /*13440*/  LDGSTS.E [R5+0x800c], desc[UR8][R40.64], !P1 ;  /* 0x0800c00028057fae */ /* 0x000fe2000c921848 */
[----:B------:R-:W-:-:S03]  /*13450*/  IMAD.WIDE R66, R38, 0x4, R26 ;  /* 0x0000000426427825 */ /* 0x000fc600078e021a */
[----:B------:R-:W-:Y:S01]  /*13460*/  LDGSTS.E [R5+0xc00c], desc[UR8][R36.64], !P1 ;  /* 0x0c00c00024057fae */ /* 0x000fe2000c921848 */
[----:B------:R-:W-:Y:S01]  /*13470*/  ISETP.GE.U32.AND P1, PT, R4, 0x7fffff1f, PT ;  /* 0x7fffff1f0400780c */ /* 0x000fe20003f26070 */
[----:B------:R-:W-:Y:S01]  /*13480*/  IMAD.WIDE R38, R38, 0x4, R24 ;  /* 0x0000000426267825 */ /* 0x000fe200078e0218 */
[----:B------:R-:W3:Y:S01]  /*13490*/  LDC R10, c[0x0][0x230] ;  /* 0x00008c00ff0a7b82 */ /* 0x000ee20000000800 */
[----:B------:R-:W-:Y:S02]  /*134a0*/  LDGSTS.E [R5+0x10000], desc[UR8][R66.64], !P2 ;  /* 0x1000000042057fae */ /* 0x000fe4000d121848 */
[----:B----4-:R-:W-:Y:S02]  /*134b0*/  VIADD R4, R11, 0xffffff9d ;  /* 0xffffff9d0b047836 */ /* 0x010fe40000000000 */
[----:B------:R-:W-:Y:S01]  /*134c0*/  IMAD R42, R2, 0x41, RZ ;  /* 0x00000041022a7824 */ /* 0x000fe200078e02ff */
[----:B------:R-:W-:Y:S02]  /*134d0*/  LDGSTS.E [R5+0x14000], desc[UR8][R38.64], !P2 ;  /* 0x1400000026057fae */ /* 0x000fe4000d121848 */
[----:B------:R-:W-:Y:S01]  /*134e0*/  ISETP.GE.U32.AND P2, PT, R4, 0x7fffff1e, PT ;  /* 0x7fffff1e0400780c */ /* 0x000fe20003f46070 */
[C---:B------:R-:W-:Y:S01]  /*134f0*/  IMAD.WIDE R46, R42.reuse, 0x4, R26 ;  /* 0x000000042a2e7825 */ /* 0x040fe200078e021a */
[----:B------:R-:W4:Y:S03]  /*13500*/  LDC R11, c[0x0][0x230] ;  /* 0x00008c00ff0b7b82 */ /* 0x000f260000000800 */
[----:B------:R-:W-:Y:S01]  /*13510*/  IMAD.WIDE R42, R42, 0x4, R24 ;  /* 0x000000042a2a7825 */ /* 0x000fe200078e0218 */
[----:B------:R-:W-:Y:S03]  /*13520*/  LDGSTS.E [R5+0x10004], desc[UR8][R46.64], !P4 ;  /* 0x100040002e057fae */ /* 0x000fe6000e121848 */
[----:B--2---:R-:W-:Y:S01]  /*13530*/  VIADD R4, R12, 0xffffff9c ;  /* 0xffffff9c0c047836 */ /* 0x004fe20000000000 */
[----:B------:R-:W-:Y:S01]  /*13540*/  LDGSTS.E [R5+0x14004], desc[UR8][R42.64], !P4 ;  /* 0x140040002a057fae */ /* 0x000fe2000e121848 */
[----:B------:R-:W-:Y:S01]  /*13550*/  IMAD.WIDE R70, R44, 0x4, R26 ;  /* 0x000000042c467825 */ /* 0x000fe200078e021a */
[----:B------:R-:W2:Y:S02]  /*13560*/  LDC R12, c[0x0][0x230] ;  /* 0x00008c00ff0c7b82 */ /* 0x000ea40000000800 */
[----:B------:R-:W-:Y:S01]  /*13570*/  ISETP.GE.U32.AND P4, PT, R4, 0x7fffff1d, PT ;  /* 0x7fffff1d0400780c */ /* 0x000fe20003f86070 */
[----:B------:R-:W-:Y:S01]  /*13580*/  IMAD.WIDE R44, R44, 0x4, R24 ;  /* 0x000000042c2c7825 */ /* 0x000fe200078e0218 */
[----:B------:R-:W-:Y:S03]  /*13590*/  LDGSTS.E [R5+0x10008], desc[UR8][R70.64], !P5 ;  /* 0x1000800046057fae */ /* 0x000fe6000e921848 */
[----:B-1----:R-:W-:Y:S01]  /*135a0*/  VIADD R4, R13, 0xfffffffb ;  /* 0xfffffffb0d047836 */ /* 0x002fe20000000000 */
[----:B------:R-:W-:Y:S01]  /*135b0*/  LDGSTS.E [R5+0x14008], desc[UR8][R44.64], !P5 ;  /* 0x140080002c057fae */ /* 0x000fe2000e921848 */
[----:B------:R-:W-:Y:S01]  /*135c0*/  IMAD.WIDE R54, R48, 0x4, R26 ;  /* 0x0000000430367825 */ /* 0x000fe200078e021a */
[----:B------:R-:W1:Y:S02]  /*135d0*/  LDC R13, c[0x0][0x230] ;  /* 0x00008c00ff0d7b82 */ /* 0x000e640000000800 */
[----:B------:R-:W-:Y:S01]  /*135e0*/  ISETP.GE.U32.AND P5, PT, R4, 0x7fffff7c, PT ;  /* 0x7fffff7c0400780c */ /* 0x000fe20003fa6070 */
[----:B------:R-:W-:Y:S01]  /*135f0*/  IMAD.WIDE R48, R48, 0x4, R24 ;  /* 0x0000000430307825 */ /* 0x000fe200078e0218 */
[----:B---3--:R-:W-:Y:S01]  /*13600*/  IADD3 R4, R9, -0x6, RZ ;  /* 0xfffffffa09047810 */ /* 0x008fe20007ffe0ff */
[----:B------:R3:W-:Y:S03]  /*13610*/  STL.64 [R1+0x30], R18 ;  /* 0x0000301201007387 */ /* 0x0007e60000100a00 */
[----:B------:R-:W1:Y:S01]  /*13620*/  LDC R9, c[0x0][0x230] ;  /* 0x00008c00ff097b82 */ /* 0x000e620000000800 */
[----:B------:R-:W-:Y:S04]  /*13630*/  LDGSTS.E [R5+0x1000c], desc[UR8][R54.64], !P6 ;  /* 0x1000c00036057fae */ /* 0x000fe8000f121848 */
[----:B------:R-:W-:Y:S01]  /*13640*/  LDGSTS.E [R5+0x1400c], desc[UR8][R48.64], !P6 ;  /* 0x1400c00030057fae */ /* 0x000fe2000f121848 */
[----:B------:R-:W-:-:S02]  /*13650*/  ISETP.GE.U32.AND P6, PT, R4, 0x7fffff7b, PT ;  /* 0x7fffff7b0400780c */ /* 0x000fc40003fc6070 */
[----:B---3--:R-:W-:Y:S01]  /*13660*/  MOV R18, R72 ;  /* 0x0000004800127202 */ /* 0x008fe20000000f00 */
[----:B------:R-:W-:Y:S02]  /*13670*/  IMAD.MOV.U32 R19, RZ, RZ, R73 ;  /* 0x000000ffff137224 */ /* 0x000fe400078e0049 */
[----:B------:R-:W-:-:S04]  /*13680*/  IMAD.WIDE R72, R52, 0x4, R26 ;  /* 0x0000000434487825 */ /* 0x000fc800078e021a */
[----:B------:R-:W-:Y:S01]  /*13690*/  IMAD.WIDE R52, R52, 0x4, R24 ;  /* 0x0000000434347825 */ /* 0x000fe200078e0218 */
[----:B------:R-:W-:Y:S03]  /*136a0*/  LDGSTS.E [R5+0x18000], desc[UR8][R72.64], !P3 ;  /* 0x1800000048057fae */ /* 0x000fe6000d921848 */
[----:B------:R-:W-:Y:S01]  /*136b0*/  VIADD R4, R10, 0xfffffff9 ;  /* 0xfffffff90a047836 */ /* 0x000fe20000000000 */
[----:B------:R-:W-:Y:S01]  /*136c0*/  LDGSTS.E [R5+0x1c000], desc[UR8][R52.64], !P3 ;  /* 0x1c00000034057fae */ /* 0x000fe2000d921848 */
[----:B------:R-:W-:-:S03]  /*136d0*/  IMAD.WIDE R62, R56, 0x4, R26 ;  /* 0x00000004383e7825 */ /* 0x000fc600078e021a */
[----:B------:R-:W-:Y:S01]  /*136e0*/  ISETP.GE.U32.AND P3, PT, R4, 0x7fffff7a, PT ;  /* 0x7fffff7a0400780c */ /* 0x000fe20003f66070 */
[----:B------:R-:W-:Y:S01]  /*136f0*/  IMAD.WIDE R56, R56, 0x4, R24 ;  /* 0x0000000438387825 */ /* 0x000fe200078e0218 */
[----:B------:R3:W-:Y:S03]  /*13700*/  STL.64 [R1+0x28], R6 ;  /* 0x0000280601007387 */ /* 0x0007e60000100a00 */
[----:B----4-:R-:W-:Y:S01]  /*13710*/  VIADD R4, R11, 0xfffffff8 ;  /* 0xfffffff80b047836 */ /* 0x010fe20000000000 */
[----:B------:R-:W-:Y:S01]  /*13720*/  LDGSTS.E [R5+0x18004], desc[UR8][R62.64], !P1 ;  /* 0x180040003e057fae */ /* 0x000fe2000c921848 */
[C---:B------:R-:W-:Y:S01]  /*13730*/  IMAD.WIDE R78, R60.reuse, 0x4, R26 ;  /* 0x000000043c4e7825 */ /* 0x040fe200078e021a */
[----:B------:R-:W4:Y:S02]  /*13740*/  LDC R11, c[0x0][0x230] ;  /* 0x00008c00ff0b7b82 */ /* 0x000f240000000800 */
[----:B------:R-:W-:Y:S01]  /*13750*/  STL.64 [R1+0x1bb8], R50 ;  /* 0x001bb83201007387 */ /* 0x000fe20000100a00 */
[----:B------:R-:W-:-:S03]  /*13760*/  IMAD.WIDE R60, R60, 0x4, R24 ;  /* 0x000000043c3c7825 */ /* 0x000fc600078e0218 */
[----:B------:R-:W-:Y:S01]  /*13770*/  LDGSTS.E [R5+0x1c004], desc[UR8][R56.64], !P1 ;  /* 0x1c00400038057fae */ /* 0x000fe2000c921848 */
[----:B------:R-:W-:Y:S01]  /*13780*/  ISETP.GE.U32.AND P1, PT, R4, 0x7fffff79, PT ;  /* 0x7fffff790400780c */ /* 0x000fe20003f26070 */
[----:B--2---:R-:W-:Y:S02]  /*13790*/  VIADD R4, R12, 0xffffffdb ;  /* 0xffffffdb0c047836 */ /* 0x004fe40000000000 */
[----:B------:R-:W-:Y:S01]  /*137a0*/  STL.64 [R1+0x1bb0], R28 ;  /* 0x001bb01c01007387 */ /* 0x000fe20000100a00 */
[----:B------:R-:W-:Y:S01]  /*137b0*/  IMAD.WIDE R68, R64, 0x4, R26 ;  /* 0x0000000440447825 */ /* 0x000fe200078e021a */
[----:B------:R-:W2:Y:S02]  /*137c0*/  LDC R12, c[0x0][0x230] ;  /* 0x00008c00ff0c7b82 */ /* 0x000ea40000000800 */
[----:B------:R-:W-:Y:S04]  /*137d0*/  STL.64 [R1+0x1bc0], R34 ;  /* 0x001bc02201007387 */ /* 0x000fe80000100a00 */
[----:B------:R-:W-:Y:S01]  /*137e0*/  STL.64 [R1+0x1bc8], R30 ;  /* 0x001bc81e01007387 */ /* 0x000fe20000100a00 */
[----:B-1----:R-:W-:-:S03]  /*137f0*/  VIADD R10, R9, 0xffffffda ;  /* 0xffffffda090a7836 */ /* 0x002fc60000000000 */
[----:B------:R-:W-:Y:S01]  /*13800*/  STL.64 [R1+0x1bd0], R58 ;  /* 0x001bd03a01007387 */ /* 0x000fe20000100a00 */
[----:B------:R-:W-:-:S03]  /*13810*/  IMAD.WIDE R64, R64, 0x4, R24 ;  /* 0x0000000440407825 */ /* 0x000fc600078e0218 */
[----:B------:R1:W-:Y:S01]  /*13820*/  STL.64 [R1+0x1bd8], R32 ;  /* 0x001bd82001007387 */ /* 0x0003e20000100a00 */
[----:B------:R-:W-:-:S03]  /*13830*/  LOP3.LUT R9, R3, 0x10, RZ, 0x3c, !PT ;  /* 0x0000001003097812 */ /* 0x000fc600078e3cff */
[----:B------:R-:W-:Y:S04]  /*13840*/  LDGSTS.E [R5+0x18008], desc[UR8][R78.64], !P2 ;  /* 0x180080004e057fae */ /* 0x000fe8000d121848 */
[----:B------:R-:W-:Y:S04]  /*13850*/  STL.64 [R1+0x1be0], R40 ;  /* 0x001be02801007387 */ /* 0x000fe80000100a00 */
[----:B------:R-:W-:Y:S01]  /*13860*/  LDGSTS.E [R5+0x1c008], desc[UR8][R60.64], !P2 ;  /* 0x1c0080003c057fae */ /* 0x000fe2000d121848 */
[----:B------:R-:W-:Y:S02]  /*13870*/  ISETP.GE.U32.AND P2, PT, R4, 0x7fffff5c, PT ;  /* 0x7fffff5c0400780c */ /* 0x000fe40003f46070 */
[----:B------:R-:W-:Y:S01]  /*13880*/  SHF.L.U32 R4, R2, 0x2, RZ ;  /* 0x0000000202047819 */ /* 0x000fe200000006ff */
[----:B------:R-:W-:Y:S04]  /*13890*/  STL.64 [R1+0x1be8], R36 ;  /* 0x001be82401007387 */ /* 0x000fe80000100a00 */
[----:B------:R-:W-:Y:S04]  /*138a0*/  STL.64 [R1+0x1bf0], R66 ;  /* 0x001bf04201007387 */ /* 0x000fe80000100a00 */
[----:B------:R-:W-:Y:S01]  /*138b0*/  STL.64 [R1+0x1bf8], R38 ;  /* 0x001bf82601007387 */ /* 0x000fe20000100a00 */
[----:B------:R-:W-:-:S03]  /*138c0*/  IMAD.WIDE R80, R4, 0x4, R26 ;  /* 0x0000000404507825 */ /* 0x000fc600078e021a */
[----:B------:R-:W-:Y:S01]  /*138d0*/  STL.64 [R1+0x1c00], R46 ;  /* 0x001c002e01007387 */ /* 0x000fe20000100a00 */
[----:B------:R-:W-:-:S03]  /*138e0*/  VIADD R9, R9, UR61 ;  /* 0x0000003d09097c36 */ /* 0x000fc60008000000 */
[----:B------:R-:W-:Y:S01]  /*138f0*/  STL.64 [R1+0x1c10], R42 ;  /* 0x001c102a01007387 */ /* 0x000fe20000100a00 */
[----:B---3--:R-:W-:-:S03]  /*13900*/  IMAD.WIDE R6, R4, 0x4, R24 ;  /* 0x0000000404067825 */ /* 0x008fc600078e0218 */
[----:B------:R-:W-:Y:S04]  /*13910*/  STL.64 [R1+0x1c18], R70 ;  /* 0x001c184601007387 */ /* 0x000fe80000100a00 */
[----:B------:R-:W-:Y:S04]  /*13920*/  LDGSTS.E [R5+0x1800c], desc[UR8][R68.64], !P4 ;  /* 0x1800c00044057fae */ /* 0x000fe8000e121848 */
[----:B------:R-:W-:Y:S04]  /*13930*/  STL.64 [R1+0x1c20], R44 ;  /* 0x001c202c01007387 */ /* 0x000fe80000100a00 */
[----:B------:R-:W-:Y:S01]  /*13940*/  LDGSTS.E [R5+0x1c00c], desc[UR8][R64.64], !P4 ;  /* 0x1c00c00040057fae */ /* 0x000fe2000e121848 */
[----:B------:R-:W-:Y:S01]  /*13950*/  ISETP.GE.U32.AND P4, PT, R10, 0x7fffff5b, PT ;  /* 0x7fffff5b0a00780c */ /* 0x000fe20003f86070 */
[----:B------:R-:W-:-:S02]  /*13960*/  VIADD R10, R13, 0xffffffd9 ;  /* 0xffffffd90d0a7836 */ /* 0x000fc40000000000 */
[----:B------:R-:W-:Y:S01]  /*13970*/  STL.64 [R1+0x1c28], R54 ;  /* 0x001c283601007387 */ /* 0x000fe20000100a00 */
[----:B------:R-:W-:Y:S01]  /*13980*/  IMAD R4, R2, 0x5, RZ ;  /* 0x0000000502047824 */ /* 0x000fe200078e02ff */
[----:B-1----:R-:W-:Y:S01]  /*13990*/  MOV R32, R74 ;  /* 0x0000004a00207202 */ /* 0x002fe20000000f00 */
[----:B------:R-:W-:Y:S01]  /*139a0*/  IMAD.WIDE R248, R246, 0x4, R26 ;  /* 0x00000004f6f87825 */ /* 0x000fe200078e021a */
[----:B------:R-:W-:Y:S01]  /*139b0*/  STL.64 [R1+0x1c30], R48 ;  /* 0x001c303001007387 */ /* 0x000fe20000100a00 */
[----:B------:R-:W1:Y:S03]  /*139c0*/  LDC R13, c[0x0][0x230] ;  /* 0x00008c00ff0d7b82 */ /* 0x000e660000000800 */
[----:B------:R-:W-:Y:S04]  /*139d0*/  STL.64 [R1+0x1c38], R72 ;  /* 0x001c384801007387 */ /* 0x000fe80000100a00 */
[----:B------:R-:W-:Y:S04]  /*139e0*/  STL.64 [R1+0x1c40], R52 ;  /* 0x001c403401007387 */ /* 0x000fe80000100a00 */
[----:B------:R-:W-:Y:S04]  /*139f0*/  STL.64 [R1+0x1c48], R62 ;  /* 0x001c483e01007387 */ /* 0x000fe80000100a00 */
[----:B------:R-:W-:Y:S04]  /*13a00*/  LDGSTS.E [R9], desc[UR8][R80.64], !P5 ;  /* 0x0000000050097fae */ /* 0x000fe8000e921848 */
[----:B------:R-:W-:Y:S04]  /*13a10*/  STL.64 [R1+0x1c50], R56 ;  /* 0x001c503801007387 */ /* 0x000fe80000100a00 */
[----:B------:R3:W-:Y:S01]  /*13a20*/  LDGSTS.E [R9+0x4000], desc[UR8][R6.64], !P5 ;  /* 0x0400000006097fae */ /* 0x0007e2000e921848 */
[----:B------:R-:W-:-:S02]  /*13a30*/  ISETP.GE.U32.AND P5, PT, R10, 0x7fffff5a, PT ;  /* 0x7fffff5a0a00780c */ /* 0x000fc40003fa6070 */
[----:B------:R-:W1:Y:S01]  /*13a40*/  LDC R10, c[0x0][0x230] ;  /* 0x00008c00ff0a7b82 */ /* 0x000e620000000800 */
[----:B------:R-:W-:Y:S01]  /*13a50*/  STL.64 [R1+0x1c60], R78 ;  /* 0x001c604e01007387 */ /* 0x000fe20000100a00 */
[----:B------:R-:W-:-:S03]  /*13a60*/  IMAD.WIDE R28, R4, 0x4, R26 ;  /* 0x00000004041c7825 */ /* 0x000fc600078e021a */
[----:B------:R-:W-:Y:S04]  /*13a70*/  STL.64 [R1+0x1c68], R60 ;  /* 0x001c683c01007387 */ /* 0x000fe80000100a00 */
[----:B------:R-:W-:Y:S04]  /*13a80*/  STL.64 [R1+0x1c70], R68 ;  /* 0x001c704401007387 */ /* 0x000fe80000100a00 */
[----:B------:R-:W-:Y:S04]  /*13a90*/  STL.64 [R1+0x20], R80 ;  /* 0x0000205001007387 */ /* 0x000fe80000100a00 */
[----:B------:R3:W-:Y:S04]  /*13aa0*/  STL.64 [R1+0x18], R6 ;  /* 0x0000180601007387 */ /* 0x0007e80000100a00 */
[----:B------:R-:W-:Y:S04]  /*13ab0*/  STL.64 [R1+0x10], R28 ;  /* 0x0000101c01007387 */ /* 0x000fe80000100a00 */
[----:B------:R-:W-:Y:S01]  /*13ac0*/  LDGSTS.E [R9+0x4], desc[UR8][R28.64], !P6 ;  /* 0x000040001c097fae */ /* 0x000fe2000f121848 */
[----:B---3--:R-:W-:Y:S01]  /*13ad0*/  IMAD.WIDE R6, R4, 0x4, R24 ;  /* 0x0000000404067825 */ /* 0x008fe200078e0218 */
[----:B----4-:R-:W-:-:S02]  /*13ae0*/  IADD3 R4, R11, -0x28, RZ ;  /* 0xffffffd80b047810 */ /* 0x010fc40007ffe0ff */
[----:B------:R-:W3:Y:S02]  /*13af0*/  LDC R11, c[0x0][0x230] ;  /* 0x00008c00ff0b7b82 */ /* 0x000ee40000000800 */
[----:B------:R4:W-:Y:S04]  /*13b00*/  STL.64 [R1+0x8], R6 ;  /* 0x0000080601007387 */ /* 0x0009e80000100a00 */
[----:B------:R4:W-:Y:S01]  /*13b10*/  LDGSTS.E [R9+0x4004], desc[UR8][R6.64], !P6 ;  /* 0x0400400006097fae */ /* 0x0009e2000f121848 */
[----:B------:R-:W-:Y:S01]  /*13b20*/  ISETP.GE.U32.AND P6, PT, R4, 0x7fffff59, PT ;  /* 0x7fffff590400780c */ /* 0x000fe20003fc6070 */
[----:B--2---:R-:W-:Y:S02]  /*13b30*/  VIADD R4, R12, 0xffffffbb ;  /* 0xffffffbb0c047836 */ /* 0x004fe40000000000 */
[----:B------:R-:W2:Y:S01]  /*13b40*/  LDC R12, c[0x0][0x230] ;  /* 0x00008c00ff0c7b82 */ /* 0x000ea20000000800 */
[----:B------:R-:W-:-:S04]  /*13b50*/  IMAD.WIDE R246, R246, 0x4, R24 ;  /* 0x00000004f6f67825 */ /* 0x000fc800078e0218 */
[----:B----4-:R-:W-:-:S04]  /*13b60*/  IMAD.WIDE R6, R250, 0x4, R26 ;  /* 0x00000004fa067825 */ /* 0x010fc800078e021a */
[----:B------:R-:W-:Y:S01]  /*13b70*/  IMAD.WIDE R250, R250, 0x4, R24 ;  /* 0x00000004fafa7825 */ /* 0x000fe200078e0218 */
[----:B------:R4:W-:Y:S04]  /*13b80*/  LDGSTS.E [R9+0x8], desc[UR8][R6.64], !P3 ;  /* 0x0000800006097fae */ /* 0x0009e8000d921848 */
[----:B------:R-:W-:Y:S01]  /*13b90*/  LDGSTS.E [R9+0x4008], desc[UR8][R250.64], !P3 ;  /* 0x04008000fa097fae */ /* 0x000fe2000d921848 */
[----:B------:R-:W-:Y:S01]  /*13ba0*/  ISETP.GE.U32.AND P3, PT, R4, 0x7fffff3c, PT ;  /* 0x7fffff3c0400780c */ /* 0x000fe20003f66070 */
[----:B------:R-:W-:Y:S02]  /*13bb0*/  VIADD R4, R14, 0xffffffba ;  /* 0xffffffba0e047836 */ /* 0x000fe40000000000 */
[----:B------:R-:W-:Y:S01]  /*13bc0*/  IMAD R74, R2, 0x24, RZ ;  /* 0x00000024024a7824 */ /* 0x000fe200078e02ff */
[----:B------:R-:W-:Y:S01]  /*13bd0*/  LDGSTS.E [R9+0xc], desc[UR8][R248.64], !P1 ;  /* 0x0000c000f8097fae */ /* 0x000fe2000c921848 */
[----:B------:R-:W-:-:S02]  /*13be0*/  IMAD.MOV.U32 R46, RZ, RZ, R98 ;  /* 0x000000ffff2e7224 */ /* 0x000fc400078e0062 */
[----:B------:R-:W-:Y:S01]  /*13bf0*/  IMAD.MOV.U32 R47, RZ, RZ, R99 ;  /* 0x000000ffff2f7224 */ /* 0x000fe200078e0063 */
[----:B------:R-:W-:Y:S01]  /*13c00*/  LDGSTS.E [R9+0x400c], desc[UR8][R246.64], !P1 ;  /* 0x0400c000f6097fae */ /* 0x000fe2000c921848 */
[----:B------:R-:W-:Y:S01]  /*13c10*/  IMAD.MOV.U32 R33, RZ, RZ, R75 ;  /* 0x000000ffff217224 */ /* 0x000fe200078e004b */
[----:B------:R-:W-:Y:S01]  /*13c20*/  MOV R72, R76 ;  /* 0x0000004c00487202 */ /* 0x000fe20000000f00 */
[----:B------:R-:W-:Y:S01]  /*13c30*/  IMAD.WIDE R98, R74, 0x4, R26 ;  /* 0x000000044a627825 */ /* 0x000fe200078e021a */
[----:B------:R-:W-:-:S03]  /*13c40*/  ISETP.GE.U32.AND P1, PT, R4, 0x7fffff3b, PT ;  /* 0x7fffff3b0400780c */ /* 0x000fc60003f26070 */
[----:B------:R-:W-:Y:S01]  /*13c50*/  IMAD.MOV.U32 R73, RZ, RZ, R77 ;  /* 0x000000ffff497224 */ /* 0x000fe200078e004d */
[----:B------:R-:W-:Y:S01]  /*13c60*/  LDGSTS.E [R9+0x8000], desc[UR8][R98.64], !P2 ;  /* 0x0800000062097fae */ /* 0x000fe2000d121848 */
[----:B------:R-:W-:-:S04]  /*13c70*/  IMAD.WIDE R74, R74, 0x4, R24 ;  /* 0x000000044a4a7825 */ /* 0x000fc800078e0218 */
[----:B------:R-:W-:Y:S01]  /*13c80*/  IMAD.MOV.U32 R58, RZ, RZ, R106 ;  /* 0x000000ffff3a7224 */ /* 0x000fe200078e006a */
[----:B------:R-:W-:Y:S01]  /*13c90*/  LDGSTS.E [R9+0xc000], desc[UR8][R74.64], !P2 ;  /* 0x0c0000004a097fae */ /* 0x000fe2000d121848 */
[----:B-1----:R-:W-:Y:S02]  /*13ca0*/  VIADD R4, R10, 0xffffffb9 ;  /* 0xffffffb90a047836 */ /* 0x002fe40000000000 */
[----:B------:R-:W-:Y:S01]  /*13cb0*/  IMAD.MOV.U32 R59, RZ, RZ, R107 ;  /* 0x000000ffff3b7224 */ /* 0x000fe200078e006b */
[----:B------:R-:W1:Y:S01]  /*13cc0*/  LDC R10, c[0x0][0x230] ;  /* 0x00008c00ff0a7b82 */ /* 0x000e620000000800 */
[----:B------:R-:W-:Y:S01]  /*13cd0*/  IMAD R76, R2, 0x25, RZ ;  /* 0x00000025024c7824 */ /* 0x000fe200078e02ff */
[----:B------:R-:W-:Y:S01]  /*13ce0*/  ISETP.GE.U32.AND P2, PT, R4, 0x7fffff3a, PT ;  /* 0x7fffff3a0400780c */ /* 0x000fe20003f46070 */
[----:B------:R-:W-:Y:S02]  /*13cf0*/  IMAD R80, R2, 0x26, RZ ;  /* 0x0000002602507824 */ /* 0x000fe400078e02ff */
[----:B------:R-:W-:Y:S01]  /*13d00*/  IMAD.WIDE R82, R76, 0x4, R26 ;  /* 0x000000044c527825 */ /* 0x000fe200078e021a */
[----:B---3--:R-:W-:-:S02]  /*13d10*/  IADD3 R4, R11, -0x48, RZ ;  /* 0xffffffb80b047810 */ /* 0x008fc40007ffe0ff */
[----:B------:R-:W3:Y:S01]  /*13d20*/  LDC R11, c[0x0][0x230] ;  /* 0x00008c00ff0b7b82 */ /* 0x000ee20000000800 */
[----:B------:R-:W-:Y:S01]  /*13d30*/  IMAD.WIDE R76, R76, 0x4, R24 ;  /* 0x000000044c4c7825 */ /* 0x000fe200078e0218 */
[----:B------:R-:W-:Y:S03]  /*13d40*/  LDGSTS.E [R9+0x8004], desc[UR8][R82.64], !P4 ;  /* 0x0800400052097fae */ /* 0x000fe6000e121848 */
[----:B------:R-:W-:Y:S01]  /*13d50*/  IMAD.WIDE R106, R80, 0x4, R26 ;  /* 0x00000004506a7825 */ /* 0x000fe200078e021a */
[----:B------:R-:W-:Y:S01]  /*13d60*/  LDGSTS.E [R9+0xc004], desc[UR8][R76.64], !P4 ;  /* 0x0c0040004c097fae */ /* 0x000fe2000e121848 */
[----:B------:R-:W-:Y:S01]  /*13d70*/  ISETP.GE.U32.AND P4, PT, R4, 0x7fffff39, PT ;  /* 0x7fffff390400780c */ /* 0x000fe20003f86070 */
[----:B------:R-:W3:Y:S01]  /*13d80*/  LDC R14, c[0x0][0x230] ;  /* 0x00008c00ff0e7b82 */ /* 0x000ee20000000800 */
[----:B------:R-:W-:Y:S01]  /*13d90*/  IMAD.WIDE R80, R80, 0x4, R24 ;  /* 0x0000000450507825 */ /* 0x000fe200078e0218 */
[----:B------:R-:W-:Y:S03]  /*13da0*/  LDGSTS.E [R9+0x8008], desc[UR8][R106.64], !P5 ;  /* 0x080080006a097fae */ /* 0x000fe6000e921848 */
[----:B--2---:R-:W-:Y:S01]  /*13db0*/  VIADD R4, R12, 0xffffff9b ;  /* 0xffffff9b0c047836 */ /* 0x004fe20000000000 */
[----:B------:R-:W-:Y:S01]  /*13dc0*/  LDGSTS.E [R9+0xc008], desc[UR8][R80.64], !P5 ;  /* 0x0c00800050097fae */ /* 0x000fe2000e921848 */
[----:B------:R-:W-:Y:S01]  /*13dd0*/  IMAD R84, R2, 0x27, RZ ;  /* 0x0000002702547824 */ /* 0x000fe200078e02ff */
[----:B------:R-:W2:Y:S02]  /*13de0*/  LDC R12, c[0x0][0x230] ;  /* 0x00008c00ff0c7b82 */ /* 0x000ea40000000800 */
[----:B------:R-:W-:Y:S01]  /*13df0*/  ISETP.GE.U32.AND P5, PT, R4, 0x7fffff1c, PT ;  /* 0x7fffff1c0400780c */ /* 0x000fe20003fa6070 */
[C---:B------:R-:W-:Y:S01]  /*13e00*/  IMAD.WIDE R88, R84.reuse, 0x4, R26 ;  /* 0x0000000454587825 */ /* 0x040fe200078e021a */
[----:B------:R4:W-:Y:S03]  /*13e10*/  STL.64 [R1], R6 ;  /* 0x0000000601007387 */ /* 0x0009e60000100a00 */
[----:B------:R-:W-:Y:S01]  /*13e20*/  IMAD.WIDE R84, R84, 0x4, R24 ;  /* 0x0000000454547825 */ /* 0x000fe200078e0218 */
[----:B------:R-:W-:Y:S03]  /*13e30*/  LDGSTS.E [R9+0x800c], desc[UR8][R88.64], !P6 ;  /* 0x0800c00058097fae */ /* 0x000fe6000f121848 */
[----:B------:R-:W-:Y:S01]  /*13e40*/  VIADD R4, R13, 0xffffff9a ;  /* 0xffffff9a0d047836 */ /* 0x000fe20000000000 */
[----:B------:R-:W-:Y:S01]  /*13e50*/  LDGSTS.E [R9+0xc00c], desc[UR8][R84.64], !P6 ;  /* 0x0c00c00054097fae */ /* 0x000fe2000f121848 */
[----:B------:R-:W-:Y:S01]  /*13e60*/  IMAD R86, R2, 0x44, RZ ;  /* 0x0000004402567824 */ /* 0x000fe200078e02ff */
[----:B------:R-:W2:Y:S01]  /*13e70*/  LDC R13, c[0x0][0x230] ;  /* 0x00008c00ff0d7b82 */ /* 0x000ea20000000800 */
[----:B----4-:R-:W-:-:S02]  /*13e80*/  IMAD.MOV.U32 R6, RZ, RZ, R114 ;  /* 0x000000ffff067224 */ /* 0x010fc400078e0072 */
[----:B------:R-:W-:Y:S01]  /*13e90*/  IMAD.MOV.U32 R7, RZ, RZ, R115 ;  /* 0x000000ffff077224 */ /* 0x000fe200078e0073 */
[----:B------:R-:W-:Y:S01]  /*13ea0*/  ISETP.GE.U32.AND P6, PT, R4, 0x7fffff1b, PT ;  /* 0x7fffff1b0400780c */ /* 0x000fe20003fc6070 */
[----:B------:R-:W-:-:S04]  /*13eb0*/  IMAD.WIDE R114, R86, 0x4, R26 ;  /* 0x0000000456727825 */ /* 0x000fc800078e021a */
[----:B------:R-:W-:Y:S01]  /*13ec0*/  IMAD.WIDE R86, R86, 0x4, R24 ;  /* 0x0000000456567825 */ /* 0x000fe200078e0218 */
[----:B------:R-:W-:Y:S03]  /*13ed0*/  LDGSTS.E [R9+0x10000], desc[UR8][R114.64], !P3 ;  /* 0x1000000072097fae */ /* 0x000fe6000d921848 */
[----:B-1----:R-:W-:Y:S01]  /*13ee0*/  VIADD R4, R10, 0xffffff99 ;  /* 0xffffff990a047836 */ /* 0x002fe20000000000 */
[----:B------:R-:W-:Y:S01]  /*13ef0*/  LDGSTS.E [R9+0x14000], desc[UR8][R86.64], !P3 ;  /* 0x1400000056097fae */ /* 0x000fe2000d921848 */
[C---:B------:R-:W-:Y:S01]  /*13f00*/  IMAD R90, R2.reuse, 0x45, RZ ;  /* 0x00000045025a7824 */ /* 0x040fe200078e02ff */
[----:B------:R-:W1:Y:S01]  /*13f10*/  LDC R10, c[0x0][0x230] ;  /* 0x00008c00ff0a7b82 */ /* 0x000e620000000800 */
[----:B------:R-:W-:Y:S01]  /*13f20*/  IMAD R92, R2, 0x46, RZ ;  /* 0x00000046025c7824 */ /* 0x000fe200078e02ff */
[----:B------:R-:W-:Y:S01]  /*13f30*/  ISETP.GE.U32.AND P3, PT, R4, 0x7fffff1a, PT ;  /* 0x7fffff1a0400780c */ /* 0x000fe20003f66070 */
[----:B------:R-:W-:Y:S01]  /*13f40*/  IMAD.WIDE R94, R90, 0x4, R26 ;  /* 0x000000045a5e7825 */ /* 0x000fe200078e021a */
[----:B---3--:R-:W-:-:S03]  /*13f50*/  IADD3 R4, R11, -0x68, RZ ;  /* 0xffffff980b047810 */ /* 0x008fc60007ffe0ff */
[----:B------:R-:W-:Y:S01]  /*13f60*/  IMAD.WIDE R90, R90, 0x4, R24 ;  /* 0x000000045a5a7825 */ /* 0x000fe200078e0218 */
[----:B------:R-:W3:Y:S01]  /*13f70*/  LDC R11, c[0x0][0x230] ;  /* 0x00008c00ff0b7b82 */ /* 0x000ee20000000800 */
[----:B------:R-:W-:Y:S02]  /*13f80*/  LDGSTS.E [R9+0x10004], desc[UR8][R94.64], !P1 ;  /* 0x100040005e097fae */ /* 0x000fe4000c921848 */
[----:B------:R-:W-:Y:S02]  /*13f90*/  IMAD.MOV.U32 R66, RZ, RZ, R118 ;  /* 0x000000ffff427224 */ /* 0x000fe400078e0076 */
[----:B------:R-:W-:Y:S01]  /*13fa0*/  IMAD.MOV.U32 R67, RZ, RZ, R119 ;  /* 0x000000ffff437224 */ /* 0x000fe200078e0077 */
[----:B------:R-:W-:Y:S01]  /*13fb0*/  LDGSTS.E [R9+0x14004], desc[UR8][R90.64], !P1 ;  /* 0x140040005a097fae */ /* 0x000fe2000c921848 */
[----:B------:R-:W-:Y:S01]  /*13fc0*/  IMAD.WIDE R118, R92, 0x4, R26 ;  /* 0x000000045c767825 */ /* 0x000fe200078e021a */
[----:B------:R-:W-:-:S03]  /*13fd0*/  ISETP.GE.U32.AND P1, PT, R4, 0x7fffff19, PT ;  /* 0x7fffff190400780c */ /* 0x000fc60003f26070 */
[----:B------:R-:W-:Y:S01]  /*13fe0*/  IMAD.WIDE R92, R92, 0x4, R24 ;  /* 0x000000045c5c7825 */ /* 0x000fe200078e0218 */
[----:B------:R-:W-:Y:S03]  /*13ff0*/  LDGSTS.E [R9+0x10008], desc[UR8][R118.64], !P2 ;  /* 0x1000800076097fae */ /* 0x000fe6000d121848 */
[----:B--2---:R-:W-:Y:S01]  /*14000*/  VIADD R4, R12, 0xfffffff7 ;  /* 0xfffffff70c047836 */ /* 0x004fe20000000000 */
[----:B------:R-:W-:Y:S01]  /*14010*/  LDGSTS.E [R9+0x14008], desc[UR8][R92.64], !P2 ;  /* 0x140080005c097fae */ /* 0x000fe2000d121848 */
[----:B------:R-:W-:Y:S01]  /*14020*/  IMAD R96, R2, 0x47, RZ ;  /* 0x0000004702607824 */ /* 0x000fe200078e02ff */
[----:B------:R-:W2:Y:S01]  /*14030*/  LDC R12, c[0x0][0x230] ;  /* 0x00008c00ff0c7b82 */ /* 0x000ea20000000800 */
[----:B------:R-:W-:Y:S01]  /*14040*/  IMAD.MOV.U32 R40, RZ, RZ, R102 ;  /* 0x000000ffff287224 */ /* 0x000fe200078e0066 */
[----:B------:R-:W-:Y:S01]  /*14050*/  ISETP.GE.U32.AND P2, PT, R4, 0x7fffff78, PT ;  /* 0x7fffff780400780c */ /* 0x000fe20003f46070 */
[----:B------:R-:W-:Y:S01]  /*14060*/  IMAD.MOV.U32 R41, RZ, RZ, R103 ;  /* 0x000000ffff297224 */ /* 0x000fe200078e0067 */
[----:B------:R-:W-:Y:S01]  /*14070*/  MOV R50, R100 ;  /* 0x0000006400327202 */ /* 0x000fe20000000f00 */
[----:B------:R-:W-:-:S04]  /*14080*/  IMAD.WIDE R102, R96, 0x4, R26 ;  /* 0x0000000460667825 */ /* 0x000fc800078e021a */
[----:B------:R-:W-:Y:S01]  /*14090*/  IMAD.WIDE R96, R96, 0x4, R24 ;  /* 0x0000000460607825 */ /* 0x000fe200078e0218 */
[----:B------:R-:W-:Y:S01]  /*140a0*/  MOV R44, R120 ;  /* 0x00000078002c7202 */ /* 0x000fe20000000f00 */
[----:B------:R-:W-:Y:S02]  /*140b0*/  LDGSTS.E [R9+0x1000c], desc[UR8][R102.64], !P4 ;  /* 0x1000c00066097fae */ /* 0x000fe4000e121848 */
[----:B------:R-:W-:Y:S02]  /*140c0*/  VIADD R4, R13, 0xfffffff6 ;  /* 0xfffffff60d047836 */ /* 0x000fe40000000000 */
[----:B------:R-:W-:Y:S01]  /*140d0*/  IMAD R100, R2, 0x64, RZ ;  /* 0x0000006402647824 */ /* 0x000fe200078e02ff */
[----:B------:R-:W4:Y:S01]  /*140e0*/  LDC R13, c[0x0][0x230] ;  /* 0x00008c00ff0d7b82 */ /* 0x000f220000000800 */
[----:B------:R-:W-:Y:S01]  /*140f0*/  IMAD.MOV.U32 R45, RZ, RZ, R121 ;  /* 0x000000ffff2d7224 */ /* 0x000fe200078e0079 */
[----:B------:R-:W-:Y:S01]  /*14100*/  LDGSTS.E [R9+0x1400c], desc[UR8][R96.64], !P4 ;  /* 0x1400c00060097fae */ /* 0x000fe2000e121848 */
[----:B------:R-:W-:Y:S01]  /*14110*/  IMAD.MOV.U32 R51, RZ, RZ, R101 ;  /* 0x000000ffff337224 */ /* 0x000fe200078e0065 */
[----:B------:R-:W-:Y:S01]  /*14120*/  MOV R38, R104 ;  /* 0x0000006800267202 */ /* 0x000fe20000000f00 */
[----:B------:R-:W-:Y:S01]  /*14130*/  IMAD.WIDE R120, R100, 0x4, R26 ;  /* 0x0000000464787825 */ /* 0x000fe200078e021a */
[----:B------:R-:W-:-:S03]  /*14140*/  ISETP.GE.U32.AND P4, PT, R4, 0x7fffff77, PT ;  /* 0x7fffff770400780c */ /* 0x000fc60003f86070 */
[----:B------:R-:W-:Y:S01]  /*14150*/  IMAD.WIDE R100, R100, 0x4, R24 ;  /* 0x0000000464647825 */ /* 0x000fe200078e0218 */
[----:B------:R-:W-:Y:S03]  /*14160*/  LDGSTS.E [R9+0x18000], desc[UR8][R120.64], !P5 ;  /* 0x1800000078097fae */ /* 0x000fe6000e921848 */
[----:B-1----:R-:W-:Y:S01]  /*14170*/  VIADD R4, R10, 0xfffffff5 ;  /* 0xfffffff50a047836 */ /* 0x002fe20000000000 */
[----:B------:R-:W-:Y:S01]  /*14180*/  LDGSTS.E [R9+0x1c000], desc[UR8][R100.64], !P5 ;  /* 0x1c00000064097fae */ /* 0x000fe2000e921848 */
[----:B------:R-:W-:Y:S02]  /*14190*/  IMAD R104, R2, 0x65, RZ ;  /* 0x0000006502687824 */ /* 0x000fe400078e02ff */
[----:B------:R-:W-:Y:S02]  /*141a0*/  IMAD.MOV.U32 R70, RZ, RZ, R110 ;  /* 0x000000ffff467224 */ /* 0x000fe400078e006e */
[----:B------:R-:W-:Y:S01]  /*141b0*/  IMAD.MOV.U32 R71, RZ, RZ, R111 ;  /* 0x000000ffff477224 */ /* 0x000fe200078e006f */
[----:B------:R-:W-:Y:S01]  /*141c0*/  MOV R48, R108 ;  /* 0x0000006c00307202 */ /* 0x000fe20000000f00 */
[----:B------:R-:W-:Y:S01]  /*141d0*/  IMAD.MOV.U32 R39, RZ, RZ, R105 ;  /* 0x000000ffff277224 */ /* 0x000fe200078e0069 */
[----:B------:R-:W-:Y:S01]  /*141e0*/  ISETP.GE.U32.AND P5, PT, R4, 0x7fffff76, PT ;  /* 0x7fffff760400780c */ /* 0x000fe20003fa6070 */
[----:B------:R-:W-:Y:S01]  /*141f0*/  IMAD.WIDE R110, R104, 0x4, R26 ;  /* 0x00000004686e7825 */ /* 0x000fe200078e021a */
[----:B---3--:R-:W-:-:S02]  /*14200*/  IADD3 R4, R11, -0xc, RZ ;  /* 0xfffffff40b047810 */ /* 0x008fc40007ffe0ff */
[----:B------:R-:W1:Y:S01]  /*14210*/  LDC R11, c[0x0][0x230] ;  /* 0x00008c00ff0b7b82 */ /* 0x000e620000000800 */
[----:B------:R-:W-:Y:S01]  /*14220*/  IMAD.WIDE R104, R104, 0x4, R24 ;  /* 0x0000000468687825 */ /* 0x000fe200078e0218 */
[----:B------:R-:W-:Y:S03]  /*14230*/  LDGSTS.E [R9+0x18004], desc[UR8][R110.64], !P6 ;  /* 0x180040006e097fae */ /* 0x000fe6000f121848 */
[----:B------:R-:W-:Y:S01]  /*14240*/  IMAD R108, R2, 0x66, RZ ;  /* 0x00000066026c7824 */ /* 0x000fe200078e02ff */
[----:B------:R-:W-:Y:S01]  /*14250*/  LDGSTS.E [R9+0x1c004], desc[UR8][R104.64], !P6 ;  /* 0x1c00400068097fae */ /* 0x000fe2000f121848 */
[----:B------:R-:W-:Y:S02]  /*14260*/  IMAD.MOV.U32 R54, RZ, RZ, R122 ;  /* 0x000000ffff367224 */ /* 0x000fe400078e007a */
[----:B------:R-:W-:Y:S01]  /*14270*/  IMAD.MOV.U32 R55, RZ, RZ, R123 ;  /* 0x000000ffff377224 */ /* 0x000fe200078e007b */
[----:B------:R-:W-:Y:S01]  /*14280*/  MOV R28, R112 ;  /* 0x00000070001c7202 */ /* 0x000fe20000000f00 */
[----:B------:R-:W-:Y:S01]  /*14290*/  IMAD.MOV.U32 R49, RZ, RZ, R109 ;  /* 0x000000ffff317224 */ /* 0x000fe200078e006d */
[----:B------:R-:W-:Y:S01]  /*142a0*/  ISETP.GE.U32.AND P6, PT, R4, 0x7fffff75, PT ;  /* 0x7fffff750400780c */ /* 0x000fe20003fc6070 */
[----:B------:R-:W-:-:S04]  /*142b0*/  IMAD.WIDE R122, R108, 0x4, R26 ;  /* 0x000000046c7a7825 */ /* 0x000fc800078e021a */
[----:B------:R-:W-:Y:S01]  /*142c0*/  IMAD.WIDE R108, R108, 0x4, R24 ;  /* 0x000000046c6c7825 */ /* 0x000fe200078e0218 */
[----:B------:R-:W-:Y:S01]  /*142d0*/  MOV R30, R116 ;  /* 0x00000074001e7202 */ /* 0x000fe20000000f00 */
[----:B------:R-:W-:Y:S02]  /*142e0*/  LDGSTS.E [R9+0x18008], desc[UR8][R122.64], !P3 ;  /* 0x180080007a097fae */ /* 0x000fe4000d921848 */
[----:B--2---:R-:W-:Y:S02]  /*142f0*/  VIADD R4, R12, 0xffffffd7 ;  /* 0xffffffd70c047836 */ /* 0x004fe40000000000 */
[----:B------:R-:W-:Y:S01]  /*14300*/  IMAD R112, R2, 0x67, RZ ;  /* 0x0000006702707824 */ /* 0x000fe200078e02ff */
[----:B------:R-:W2:Y:S01]  /*14310*/  LDC R12, c[0x0][0x230] ;  /* 0x00008c00ff0c7b82 */ /* 0x000ea20000000800 */
[----:B------:R-:W-:Y:S01]  /*14320*/  IMAD.MOV.U32 R31, RZ, RZ, R117 ;  /* 0x000000ffff1f7224 */ /* 0x000fe200078e0075 */
[----:B------:R-:W-:Y:S01]  /*14330*/  LDGSTS.E [R9+0x1c008], desc[UR8][R108.64], !P3 ;  /* 0x1c0080006c097fae */ /* 0x000fe2000d921848 */
[----:B------:R-:W-:Y:S01]  /*14340*/  IMAD.MOV.U32 R29, RZ, RZ, R113 ;  /* 0x000000ffff1d7224 */ /* 0x000fe200078e0071 */
[----:B------:R-:W-:Y:S01]  /*14350*/  ISETP.GE.U32.AND P3, PT, R4, 0x7fffff58, PT ;  /* 0x7fffff580400780c */ /* 0x000fe20003f66070 */
[----:B------:R-:W-:Y:S01]  /*14360*/  IMAD.WIDE R116, R112, 0x4, R26 ;  /* 0x0000000470747825 */ /* 0x000fe200078e021a */
[----:B------:R-:W-:-:S03]  /*14370*/  LOP3.LUT R10, R3, 0x20, RZ, 0x3c, !PT ;  /* 0x00000020030a7812 */ /* 0x000fc600078e3cff */
[----:B------:R-:W-:Y:S01]  /*14380*/  IMAD.WIDE R112, R112, 0x4, R24 ;  /* 0x0000000470707825 */ /* 0x000fe200078e0218 */
[----:B------:R-:W-:Y:S03]  /*14390*/  LDGSTS.E [R9+0x1800c], desc[UR8][R116.64], !P1 ;  /* 0x1800c00074097fae */ /* 0x000fe6000c921848 */
[----:B----4-:R-:W-:Y:S01]  /*143a0*/  VIADD R4, R13, 0xffffffd6 ;  /* 0xffffffd60d047836 */ /* 0x010fe20000000000 */
[----:B------:R-:W-:Y:S01]  /*143b0*/  LDGSTS.E [R9+0x1c00c], desc[UR8][R112.64], !P1 ;  /* 0x1c00c00070097fae */ /* 0x000fe2000c921848 */
[----:B------:R-:W3:Y:S01]  /*143c0*/  LDC R13, c[0x0][0x230] ;  /* 0x00008c00ff0d7b82 */ /* 0x000ee20000000800 */
[----:B------:R-:W-:Y:S01]  /*143d0*/  IMAD.WIDE R244, R242, 0x4, R26 ;  /* 0x00000004f2f47825 */ /* 0x000fe200078e021a */
[----:B------:R-:W-:Y:S02]  /*143e0*/  IADD3 R10, R10, UR61, RZ ;  /* 0x0000003d0a0a7c10 */ /* 0x000fe4000fffe0ff */
[----:B------:R-:W-:Y:S01]  /*143f0*/  ISETP.GE.U32.AND P1, PT, R4, 0x7fffff57, PT ;  /* 0x7fffff570400780c */ /* 0x000fe20003f26070 */
[----:B------:R-:W-:-:S02]  /*14400*/  IMAD.WIDE R242, R242, 0x4, R24 ;  /* 0x00000004f2f27825 */ /* 0x000fc400078e0218 */
[----:B------:R-:W-:Y:S02]  /*14410*/  LDGSTS.E [R10], desc[UR8][R244.64], !P2 ;  /* 0x00000000f40a7fae */ /* 0x000fe4000d121848 */
[----:B------:R-:W-:Y:S02]  /*14420*/  VIADD R4, R14, 0xffffffd5 ;  /* 0xffffffd50e047836 */ /* 0x000fe40000000000 */
[----:B------:R-:W4:Y:S01]  /*14430*/  LDC R14, c[0x0][0x230] ;  /* 0x00008c00ff0e7b82 */ /* 0x000f220000000800 */
[----:B------:R-:W-:Y:S01]  /*14440*/  LDGSTS.E [R10+0x4000], desc[UR8][R242.64], !P2 ;  /* 0x04000000f20a7fae */ /* 0x000fe2000d121848 */
[----:B------:R-:W-:Y:S01]  /*14450*/  IMAD.WIDE R240, R238, 0x4, R26 ;  /* 0x00000004eef07825 */ /* 0x000fe200078e021a */
[----:B------:R-:W-:-:S03]  /*14460*/  ISETP.GE.U32.AND P2, PT, R4, 0x7fffff56, PT ;  /* 0x7fffff560400780c */ /* 0x000fc60003f46070 */
[----:B------:R-:W-:Y:S01]  /*14470*/  IMAD.WIDE R238, R238, 0x4, R24 ;  /* 0x00000004eeee7825 */ /* 0x000fe200078e0218 */
[----:B------:R-:W-:Y:S03]  /*14480*/  LDGSTS.E [R10+0x4], desc[UR8][R240.64], !P4 ;  /* 0x00004000f00a7fae */ /* 0x000fe6000e121848 */
[----:B-1----:R-:W-:Y:S01]  /*14490*/  VIADD R4, R11, 0xffffffd4 ;  /* 0xffffffd40b047836 */ /* 0x002fe20000000000 */
[----:B------:R-:W-:Y:S01]  /*144a0*/  LDGSTS.E [R10+0x4004], desc[UR8][R238.64], !P4 ;  /* 0x04004000ee0a7fae */ /* 0x000fe2000e121848 */
[----:B------:R-:W1:Y:S01]  /*144b0*/  LDC R11, c[0x0][0x230] ;  /* 0x00008c00ff0b7b82 */ /* 0x000e620000000800 */
[----:B------:R-:W-:Y:S02]  /*144c0*/  IMAD.WIDE R236, R234, 0x4, R26 ;  /* 0x00000004eaec7825 */ /* 0x000fe400078e021a */
[----:B------:R-:W-:Y:S02]  /*144d0*/  ISETP.GE.U32.AND P4, PT, R4, 0x7fffff55, PT ;  /* 0x7fffff550400780c */ /* 0x000fe40003f86070 */
[----:B------:R-:W-:Y:S01]  /*144e0*/  IMAD.WIDE R234, R234, 0x4, R24 ;  /* 0x00000004eaea7825 */ /* 0x000fe200078e0218 */
[----:B------:R-:W-:Y:S03]  /*144f0*/  LDGSTS.E [R10+0x8], desc[UR8][R236.64], !P5 ;  /* 0x00008000ec0a7fae */ /* 0x000fe6000e921848 */
[----:B--2---:R-:W-:Y:S01]  /*14500*/  VIADD R4, R12, 0xffffffb7 ;  /* 0xffffffb70c047836 */ /* 0x004fe20000000000 */
[----:B------:R-:W-:Y:S01]  /*14510*/  LDGSTS.E [R10+0x4008], desc[UR8][R234.64], !P5 ;  /* 0x04008000ea0a7fae */ /* 0x000fe2000e921848 */
[----:B------:R-:W2:Y:S01]  /*14520*/  LDC R12, c[0x0][0x230] ;  /* 0x00008c00ff0c7b82 */ /* 0x000ea20000000800 */
[----:B------:R-:W-:-:S02]  /*14530*/  IMAD.WIDE R232, R230, 0x4, R26 ;  /* 0x00000004e6e87825 */ /* 0x000fc400078e021a */
[----:B------:R-:W-:Y:S02]  /*14540*/  ISETP.GE.U32.AND P5, PT, R4, 0x7fffff38, PT ;  /* 0x7fffff380400780c */ /* 0x000fe40003fa6070 */
[----:B------:R-:W-:Y:S01]  /*14550*/  IMAD.WIDE R230, R230, 0x4, R24 ;  /* 0x00000004e6e67825 */ /* 0x000fe200078e0218 */
[----:B---3--:R-:W-:Y:S01]  /*14560*/  IADD3 R4, R13, -0x4a, RZ ;  /* 0xffffffb60d047810 */ /* 0x008fe20007ffe0ff */
[----:B------:R-:W-:Y:S01]  /*14570*/  LDGSTS.E [R10+0xc], desc[UR8][R232.64], !P6 ;  /* 0x0000c000e80a7fae */ /* 0x000fe2000f121848 */
[----:B------:R-:W3:Y:S01]  /*14580*/  LDC R13, c[0x0][0x230] ;  /* 0x00008c00ff0d7b82 */ /* 0x000ee20000000800 */
[----:B------:R-:W-:Y:S02]  /*14590*/  IMAD.MOV.U32 R34, RZ, RZ, R126 ;  /* 0x000000ffff227224 */ /* 0x000fe400078e007e */
[----:B------:R-:W-:Y:S01]  /*145a0*/  IMAD R126, R2, 0x28, RZ ;  /* 0x00000028027e7824 */ /* 0x000fe200078e02ff */
[----:B------:R-:W-:Y:S01]  /*145b0*/  MOV R42, R124 ;  /* 0x0000007c002a7202 */ /* 0x000fe20000000f00 */
[----:B------:R-:W-:Y:S01]  /*145c0*/  IMAD.MOV.U32 R43, RZ, RZ, R125 ;  /* 0x000000ffff2b7224 */ /* 0x000fe200078e007d */
[----:B------:R-:W-:Y:S01]  /*145d0*/  LDGSTS.E [R10+0x400c], desc[UR8][R230.64], !P6 ;  /* 0x0400c000e60a7fae */ /* 0x000fe2000f121848 */
[----:B------:R-:W-:Y:S01]  /*145e0*/  IMAD.MOV.U32 R35, RZ, RZ, R127 ;  /* 0x000000ffff237224 */ /* 0x000fe200078e007f */
[----:B------:R-:W-:Y:S01]  /*145f0*/  ISETP.GE.U32.AND P6, PT, R4, 0x7fffff37, PT ;  /* 0x7fffff370400780c */ /* 0x000fe20003fc6070 */
[----:B------:R-:W-:-:S04]  /*14600*/  IMAD.WIDE R124, R126, 0x4, R26 ;  /* 0x000000047e7c7825 */ /* 0x000fc800078e021a */
[----:B------:R-:W-:Y:S01]  /*14610*/  IMAD.WIDE R126, R126, 0x4, R24 ;  /* 0x000000047e7e7825 */ /* 0x000fe200078e0218 */
[----:B------:R-:W-:Y:S03]  /*14620*/  LDGSTS.E [R10+0x8000], desc[UR8][R124.64], !P3 ;  /* 0x080000007c0a7fae */ /* 0x000fe6000d921848 */
[----:B----4-:R-:W-:Y:S01]  /*14630*/  VIADD R4, R14, 0xffffffb5 ;  /* 0xffffffb50e047836 */ /* 0x010fe20000000000 */
[----:B------:R-:W-:Y:S01]  /*14640*/  LDGSTS.E [R10+0xc000], desc[UR8][R126.64], !P3 ;  /* 0x0c0000007e0a7fae */ /* 0x000fe2000d921848 */
[C---:B------:R-:W-:Y:S01]  /*14650*/  IMAD R130, R2.reuse, 0x29, RZ ;  /* 0x0000002902827824 */ /* 0x040fe200078e02ff */
[----:B------:R-:W4:Y:S01]  /*14660*/  LDC R14, c[0x0][0x230] ;  /* 0x00008c00ff0e7b82 */ /* 0x000f220000000800 */
[----:B------:R-:W-:Y:S01]  /*14670*/  IMAD R134, R2, 0x2a, RZ ;  /* 0x0000002a02867824 */ /* 0x000fe200078e02ff */
[----:B------:R-:W-:Y:S01]  /*14680*/  ISETP.GE.U32.AND P3, PT, R4, 0x7fffff36, PT ;  /* 0x7fffff360400780c */ /* 0x000fe20003f66070 */
[----:B------:R-:W-:-:S04]  /*14690*/  IMAD.WIDE R128, R130, 0x4, R26 ;  /* 0x0000000482807825 */ /* 0x000fc800078e021a */
        /* <DEDUP_REMOVED lines=11> */
[----:B------:R-:W-:Y:S01]  /*14750*/  IMAD R138, R2, 0x2b, RZ ;  /* 0x0000002b028a7824 */ /* 0x000fe200078e02ff */
[----:B------:R-:W2:Y:S02]  /*14760*/  LDC R12, c[0x0][0x230] ;  /* 0x00008c00ff0c7b82 */ /* 0x000ea40000000800 */
[----:B------:R-:W-:Y:S01]  /*14770*/  ISETP.GE.U32.AND P2, PT, R4, 0x7fffff18, PT ;  /* 0x7fffff180400780c */ /* 0x000fe20003f46070 */
[----:B------:R-:W-:Y:S01]  /*14780*/  IMAD.WIDE R136, R138, 0x4, R26 ;  /* 0x000000048a887825 */ /* 0x000fe200078e021a */
[----:B---3--:R-:W-:-:S03]  /*14790*/  IADD3 R4, R13, -0x6a, RZ ;  /* 0xffffff960d047810 */ /* 0x008fc60007ffe0ff */
[----:B------:R-:W-:Y:S01]  /*147a0*/  IMAD.WIDE R138, R138, 0x4, R24 ;  /* 0x000000048a8a7825 */ /* 0x000fe200078e0218 */
[----:B------:R-:W3:Y:S01]  /*147b0*/  LDC R13, c[0x0][0x230] ;  /* 0x00008c00ff0d7b82 */ /* 0x000ee20000000800 */
[----:B------:R-:W-:Y:S02]  /*147c0*/  LDGSTS.E [R10+0x800c], desc[UR8][R136.64], !P4 ;  /* 0x0800c000880a7fae */ /* 0x000fe4000e121848 */
[----:B------:R-:W-:Y:S02]  /*147d0*/  IMAD R142, R2, 0x48, RZ ;  /* 0x00000048028e7824 */ /* 0x000fe400078e02ff */
[----:B------:R-:W-:Y:S01]  /*147e0*/  LDGSTS.E [R10+0xc00c], desc[UR8][R138.64], !P4 ;  /* 0x0c00c0008a0a7fae */ /* 0x000fe2000e121848 */
        /* <DEDUP_REMOVED lines=47> */
[----:B------:R-:W-:-:S03]  /*14ae0*/  IMAD.WIDE R164, R166, 0x4, R26 ;  /* 0x00000004a6a47825 */ /* 0x000fc600078e021a */
[----:B------:R-:W-:Y:S01]  /*14af0*/  ISETP.GE.U32.AND P4, PT, R4, 0x7fffff71, PT ;  /* 0x7fffff710400780c */ /* 0x000fe20003f86070 */
[----:B------:R-:W-:Y:S01]  /*14b00*/  IMAD.WIDE R166, R166, 0x4, R24 ;  /* 0x00000004a6a67825 */ /* 0x000fe200078e0218 */
[----:B------:R-:W-:Y:S03]  /*14b10*/  LDGSTS.E [R10+0x18008], desc[UR8][R164.64], !P5 ;  /* 0x18008000a40a7fae */ /* 0x000fe6000e921848 */
[----:B--2---:R-:W-:Y:S01]  /*14b20*/  VIADD R4, R12, 0xffffffd3 ;  /* 0xffffffd30c047836 */ /* 0x004fe20000000000 */
[----:B------:R-:W-:Y:S01]  /*14b30*/  LDGSTS.E [R10+0x1c008], desc[UR8][R166.64], !P5 ;  /* 0x1c008000a60a7fae */ /* 0x000fe2000e921848 */
[----:B------:R-:W-:Y:S01]  /*14b40*/  IMAD R170, R2, 0x6b, RZ ;  /* 0x0000006b02aa7824 */ /* 0x000fe200078e02ff */
[----:B------:R-:W1:Y:S01]  /*14b50*/  LDC R12, c[0x0][0x230] ;  /* 0x00008c00ff0c7b82 */ /* 0x000e620000000800 */
[----:B------:R-:W-:Y:S02]  /*14b60*/  LOP3.LUT R11, R3, 0x30, RZ, 0x3c, !PT ;  /* 0x00000030030b7812 */ /* 0x000fe400078e3cff */
[----:B------:R-:W-:Y:S01]  /*14b70*/  IMAD.WIDE R168, R170, 0x4, R26 ;  /* 0x00000004aaa87825 */ /* 0x000fe200078e021a */
[----:B------:R-:W-:-:S02]  /*14b80*/  ISETP.GE.U32.AND P5, PT, R4, 0x7fffff54, PT ;  /* 0x7fffff540400780c */ /* 0x000fc40003fa6070 */
[----:B---3--:R-:W-:Y:S01]  /*14b90*/  IADD3 R4, R13, -0x2e, RZ ;  /* 0xffffffd20d047810 */ /* 0x008fe20007ffe0ff */
[----:B------:R-:W-:Y:S01]  /*14ba0*/  IMAD.WIDE R170, R170, 0x4, R24 ;  /* 0x00000004aaaa7825 */ /* 0x000fe200078e0218 */
[----:B------:R-:W2:Y:S01]  /*14bb0*/  LDC R13, c[0x0][0x230] ;  /* 0x00008c00ff0d7b82 */ /* 0x000ea20000000800 */
[----:B------:R-:W-:Y:S02]  /*14bc0*/  LDGSTS.E [R10+0x1800c], desc[UR8][R168.64], !P6 ;  /* 0x1800c000a80a7fae */ /* 0x000fe4000f121848 */
[----:B------:R-:W-:Y:S02]  /*14bd0*/  IMAD R174, R2, 0xc, RZ ;  /* 0x0000000c02ae7824 */ /* 0x000fe400078e02ff */
[----:B------:R-:W-:Y:S01]  /*14be0*/  LDGSTS.E [R10+0x1c00c], desc[UR8][R170.64], !P6 ;  /* 0x1c00c000aa0a7fae */ /* 0x000fe2000f121848 */
[----:B------:R-:W-:Y:S01]  /*14bf0*/  ISETP.GE.U32.AND P6, PT, R4, 0x7fffff53, PT ;  /* 0x7fffff530400780c */ /* 0x000fe20003fc6070 */
[----:B------:R-:W-:-:S04]  /*14c00*/  IMAD.WIDE R172, R174, 0x4, R26 ;  /* 0x00000004aeac7825 */ /* 0x000fc800078e021a */
[----:B------:R-:W-:Y:S02]  /*14c10*/  VIADD R11, R11, UR61 ;  /* 0x0000003d0b0b7c36 */ /* 0x000fe40008000000 */
[----:B------:R-:W-:-:S03]  /*14c20*/  IMAD.WIDE R174, R174, 0x4, R24 ;  /* 0x00000004aeae7825 */ /* 0x000fc600078e0218 */
[----:B------:R-:W-:Y:S01]  /*14c30*/  LDGSTS.E [R11], desc[UR8][R172.64], !P3 ;  /* 0x00000000ac0b7fae */ /* 0x000fe2000d921848 */
[----:B----4-:R-:W-:Y:S02]  /*14c40*/  VIADD R4, R14, 0xffffffd1 ;  /* 0xffffffd10e047836 */ /* 0x010fe40000000000 */
[----:B------:R-:W3:Y:S01]  /*14c50*/  LDC R14, c[0x0][0x230] ;  /* 0x00008c00ff0e7b82 */ /* 0x000ee20000000800 */
[----:B------:R-:W-:Y:S01]  /*14c60*/  IMAD R178, R2, 0xd, RZ ;  /* 0x0000000d02b27824 */ /* 0x000fe200078e02ff */
[----:B------:R-:W-:Y:S01]  /*14c70*/  LDGSTS.E [R11+0x4000], desc[UR8][R174.64], !P3 ;  /* 0x04000000ae0b7fae */ /* 0x000fe2000d921848 */
[----:B------:R-:W-:Y:S01]  /*14c80*/  ISETP.GE.U32.AND P3, PT, R4, 0x7fffff52, PT ;  /* 0x7fffff520400780c */ /* 0x000fe20003f66070 */
[----:B------:R-:W-:Y:S02]  /*14c90*/  VIADD R4, R15, 0xffffffd0 ;  /* 0xffffffd00f047836 */ /* 0x000fe40000000000 */
[C---:B------:R-:W-:Y:S02]  /*14ca0*/  IMAD.WIDE R176, R178.reuse, 0x4, R26 ;  /* 0x00000004b2b07825 */ /* 0x040fe400078e021a */
[----:B------:R-:W4:Y:S02]  /*14cb0*/  LDC R15, c[0x0][0x230] ;  /* 0x00008c00ff0f7b82 */ /* 0x000f240000000800 */
[----:B------:R-:W-:Y:S01]  /*14cc0*/  IMAD.WIDE R178, R178, 0x4, R24 ;  /* 0x00000004b2b27825 */ /* 0x000fe200078e0218 */
[----:B------:R-:W-:Y:S03]  /*14cd0*/  LDGSTS.E [R11+0x4], desc[UR8][R176.64], !P1 ;  /* 0x00004000b00b7fae */ /* 0x000fe6000c921848 */
[----:B------:R-:W-:Y:S01]  /*14ce0*/  IMAD R182, R2, 0xe, RZ ;  /* 0x0000000e02b67824 */ /* 0x000fe200078e02ff */
[----:B------:R-:W-:Y:S01]  /*14cf0*/  LDGSTS.E [R11+0x4004], desc[UR8][R178.64], !P1 ;  /* 0x04004000b20b7fae */ /* 0x000fe2000c921848 */
[----:B------:R-:W-:-:S02]  /*14d00*/  ISETP.GE.U32.AND P1, PT, R4, 0x7fffff51, PT ;  /* 0x7fffff510400780c */ /* 0x000fc40003f26070 */
[----:B------:R-:W-:Y:S01]  /*14d10*/  IMAD.WIDE R180, R182, 0x4, R26 ;  /* 0x00000004b6b47825 */ /* 0x000fe200078e021a */
[----:B-1----:R-:W-:Y:S02]  /*14d20*/  IADD3 R4, R12, -0x4d, RZ ;  /* 0xffffffb30c047810 */ /* 0x002fe40007ffe0ff */
[----:B------:R-:W1:Y:S01]  /*14d30*/  LDC R12, c[0x0][0x230] ;  /* 0x00008c00ff0c7b82 */ /* 0x000e620000000800 */
[----:B------:R-:W-:Y:S01]  /*14d40*/  IMAD.WIDE R182, R182, 0x4, R24 ;  /* 0x00000004b6b67825 */ /* 0x000fe200078e0218 */
[----:B------:R-:W-:Y:S03]  /*14d50*/  LDGSTS.E [R11+0x8], desc[UR8][R180.64], !P2 ;  /* 0x00008000b40b7fae */ /* 0x000fe6000d121848 */
[----:B------:R-:W-:Y:S01]  /*14d60*/  IMAD R186, R2, 0xf, RZ ;  /* 0x0000000f02ba7824 */ /* 0x000fe200078e02ff */
[----:B------:R-:W-:Y:S01]  /*14d70*/  LDGSTS.E [R11+0x4008], desc[UR8][R182.64], !P2 ;  /* 0x04008000b60b7fae */ /* 0x000fe2000d121848 */
[----:B------:R-:W-:-:S02]  /*14d80*/  ISETP.GE.U32.AND P2, PT, R4, 0x7fffff34, PT ;  /* 0x7fffff340400780c */ /* 0x000fc40003f46070 */
[----:B------:R-:W-:-:S04]  /*14d90*/  IMAD.WIDE R184, R186, 0x4, R26 ;  /* 0x00000004bab87825 */ /* 0x000fc800078e021a */
[----:B------:R-:W-:Y:S01]  /*14da0*/  IMAD.WIDE R186, R186, 0x4, R24 ;  /* 0x00000004baba7825 */ /* 0x000fe200078e0218 */
[----:B------:R-:W-:Y:S03]  /*14db0*/  LDGSTS.E [R11+0xc], desc[UR8][R184.64], !P4 ;  /* 0x0000c000b80b7fae */ /* 0x000fe6000e121848 */
[----:B--2---:R-:W-:Y:S01]  /*14dc0*/  VIADD R4, R13, 0xffffffb2 ;  /* 0xffffffb20d047836 */ /* 0x004fe20000000000 */
[----:B------:R-:W-:Y:S01]  /*14dd0*/  LDGSTS.E [R11+0x400c], desc[UR8][R186.64], !P4 ;  /* 0x0400c000ba0b7fae */ /* 0x000fe2000e121848 */
[----:B------:R-:W-:Y:S01]  /*14de0*/  IMAD R190, R2, 0x2c, RZ ;  /* 0x0000002c02be7824 */ /* 0x000fe200078e02ff */
[----:B------:R-:W2:Y:S02]  /*14df0*/  LDC R13, c[0x0][0x230] ;  /* 0x00008c00ff0d7b82 */ /* 0x000ea40000000800 */
[----:B------:R-:W-:Y:S01]  /*14e00*/  ISETP.GE.U32.AND P4, PT, R4, 0x7fffff33, PT ;  /* 0x7fffff330400780c */ /* 0x000fe20003f86070 */
[----:B------:R-:W-:-:S04]  /*14e10*/  IMAD.WIDE R188, R190, 0x4, R26 ;  /* 0x00000004bebc7825 */ /* 0x000fc800078e021a */
[----:B------:R-:W-:Y:S01]  /*14e20*/  IMAD.WIDE R190, R190, 0x4, R24 ;  /* 0x00000004bebe7825 */ /* 0x000fe200078e0218 */
[----:B------:R-:W-:Y:S03]  /*14e30*/  LDGSTS.E [R11+0x8000], desc[UR8][R188.64], !P5 ;  /* 0x08000000bc0b7fae */ /* 0x000fe6000e921848 */
[----:B---3--:R-:W-:Y:S01]  /*14e40*/  VIADD R4, R14, 0xffffffb1 ;  /* 0xffffffb10e047836 */ /* 0x008fe20000000000 */
[----:B------:R-:W-:Y:S01]  /*14e50*/  LDGSTS.E [R11+0xc000], desc[UR8][R190.64], !P5 ;  /* 0x0c000000be0b7fae */ /* 0x000fe2000e921848 */
[----:B------:R-:W3:Y:S01]  /*14e60*/  LDC R14, c[0x0][0x230] ;  /* 0x00008c00ff0e7b82 */ /* 0x000ee20000000800 */
[----:B------:R-:W-:Y:S02]  /*14e70*/  IMAD R194, R2, 0x2d, RZ ;  /* 0x0000002d02c27824 */ /* 0x000fe400078e02ff */
[----:B------:R-:W-:Y:S01]  /*14e80*/  ISETP.GE.U32.AND P5, PT, R4, 0x7fffff32, PT ;  /* 0x7fffff320400780c */ /* 0x000fe20003fa6070 */
[----:B----4-:R-:W-:-:S02]  /*14e90*/  VIADD R4, R15, 0xffffffb0 ;  /* 0xffffffb00f047836 */ /* 0x010fc40000000000 */
        /* <DEDUP_REMOVED lines=38> */
[----:B------:R-:W-:-:S02]  /*15100*/  IMAD.MOV.U32 R36, RZ, RZ, R16 ;  /* 0x000000ffff247224 */ /* 0x000fc400078e0010 */
[----:B------:R-:W-:Y:S01]  /*15110*/  IMAD.WIDE R212, R214, 0x4, R26 ;  /* 0x00000004d6d47825 */ /* 0x000fe200078e021a */
[----:B------:R-:W-:Y:S01]  /*15120*/  ISETP.GE.U32.AND P4, PT, R4, 0x7fffff11, PT ;  /* 0x7fffff110400780c */ /* 0x000fe20003f86070 */
[----:B------:R-:W4:Y:S02]  /*15130*/  LDC R16, c[0x0][0x230] ;  /* 0x00008c00ff107b82 */ /* 0x000f240000000800 */
[----:B------:R-:W-:Y:S01]  /*15140*/  IMAD.WIDE R214, R214, 0x4, R24 ;  /* 0x00000004d6d67825 */ /* 0x000fe200078e0218 */
[----:B-1----:R-:W-:Y:S01]  /*15150*/  IADD3 R4, R12, -0x11, RZ ;  /* 0xffffffef0c047810 */ /* 0x002fe20007ffe0ff */
[----:B------:R-:W-:Y:S02]  /*15160*/  LDGSTS.E [R11+0x10008], desc[UR8][R212.64], !P5 ;  /* 0x10008000d40b7fae */ /* 0x000fe4000e921848 */
[----:B------:R-:W-:Y:S02]  /*15170*/  IMAD R218, R2, 0x4f, RZ ;  /* 0x0000004f02da7824 */ /* 0x000fe400078e02ff */
[----:B------:R-:W-:Y:S01]  /*15180*/  LDGSTS.E [R11+0x14008], desc[UR8][R214.64], !P5 ;  /* 0x14008000d60b7fae */ /* 0x000fe2000e921848 */
[----:B------:R-:W-:Y:S01]  /*15190*/  ISETP.GE.U32.AND P5, PT, R4, 0x7fffff70, PT ;  /* 0x7fffff700400780c */ /* 0x000fe20003fa6070 */
[----:B------:R-:W-:-:S04]  /*151a0*/  IMAD.WIDE R216, R218, 0x4, R26 ;  /* 0x00000004dad87825 */ /* 0x000fc800078e021a */
[----:B------:R-:W-:Y:S01]  /*151b0*/  IMAD.WIDE R218, R218, 0x4, R24 ;  /* 0x00000004dada7825 */ /* 0x000fe200078e0218 */
[----:B------:R-:W-:Y:S03]  /*151c0*/  LDGSTS.E [R11+0x1000c], desc[UR8][R216.64], !P6 ;  /* 0x1000c000d80b7fae */ /* 0x000fe6000f121848 */
[----:B--2---:R-:W-:Y:S01]  /*151d0*/  VIADD R4, R13, 0xffffffee ;  /* 0xffffffee0d047836 */ /* 0x004fe20000000000 */
[----:B------:R-:W-:Y:S01]  /*151e0*/  LDGSTS.E [R11+0x1400c], desc[UR8][R218.64], !P6 ;  /* 0x1400c000da0b7fae */ /* 0x000fe2000f121848 */
[----:B------:R-:W-:Y:S01]  /*151f0*/  IMAD R222, R2, 0x6c, RZ ;  /* 0x0000006c02de7824 */ /* 0x000fe200078e02ff */
[----:B------:R-:W1:Y:S02]  /*15200*/  LDC R13, c[0x0][0x230] ;  /* 0x00008c00ff0d7b82 */ /* 0x000e640000000800 */
[----:B------:R-:W-:Y:S01]  /*15210*/  ISETP.GE.U32.AND P6, PT, R4, 0x7fffff6f, PT ;  /* 0x7fffff6f0400780c */ /* 0x000fe20003fc6070 */
[----:B------:R-:W-:-:S04]  /*15220*/  IMAD.WIDE R220, R222, 0x4, R26 ;  /* 0x00000004dedc7825 */ /* 0x000fc800078e021a */
[----:B------:R-:W-:Y:S01]  /*15230*/  IMAD.WIDE R222, R222, 0x4, R24 ;  /* 0x00000004dede7825 */ /* 0x000fe200078e0218 */
[----:B------:R-:W-:Y:S03]  /*15240*/  LDGSTS.E [R11+0x18000], desc[UR8][R220.64], !P3 ;  /* 0x18000000dc0b7fae */ /* 0x000fe6000d921848 */
[----:B---3--:R-:W-:Y:S01]  /*15250*/  VIADD R4, R14, 0xffffffed ;  /* 0xffffffed0e047836 */ /* 0x008fe20000000000 */
[----:B------:R-:W-:Y:S01]  /*15260*/  LDGSTS.E [R11+0x1c000], desc[UR8][R222.64], !P3 ;  /* 0x1c000000de0b7fae */ /* 0x000fe2000d921848 */
[----:B------:R-:W-:Y:S01]  /*15270*/  IMAD R226, R2, 0x6d, RZ ;  /* 0x0000006d02e27824 */ /* 0x000fe200078e02ff */
[----:B------:R-:W2:Y:S02]  /*15280*/  LDC R14, c[0x0][0x230] ;  /* 0x00008c00ff0e7b82 */ /* 0x000ea40000000800 */
[----:B------:R-:W-:Y:S01]  /*15290*/  ISETP.GE.U32.AND P3, PT, R4, 0x7fffff6e, PT ;  /* 0x7fffff6e0400780c */ /* 0x000fe20003f66070 */
[----:B------:R-:W-:-:S04]  /*152a0*/  IMAD.WIDE R224, R226, 0x4, R26 ;  /* 0x00000004e2e07825 */ /* 0x000fc800078e021a */
[----:B------:R-:W-:Y:S01]  /*152b0*/  IMAD.WIDE R226, R226, 0x4, R24 ;  /* 0x00000004e2e27825 */ /* 0x000fe200078e0218 */
[----:B------:R-:W-:Y:S03]  /*152c0*/  LDGSTS.E [R11+0x18004], desc[UR8][R224.64], !P1 ;  /* 0x18004000e00b7fae */ /* 0x000fe6000c921848 */
[----:B------:R-:W-:Y:S01]  /*152d0*/  IMAD R4, R2, 0x6e, RZ ;  /* 0x0000006e02047824 */ /* 0x000fe200078e02ff */
[----:B------:R-:W-:Y:S01]  /*152e0*/  LDGSTS.E [R11+0x1c004], desc[UR8][R226.64], !P1 ;  /* 0x1c004000e20b7fae */ /* 0x000fe2000c921848 */
[----:B----4-:R-:W-:Y:S02]  /*152f0*/  VIADD R12, R15, 0xffffffec ;  /* 0xffffffec0f0c7836 */ /* 0x010fe40000000000 */
[----:B------:R-:W-:Y:S01]  /*15300*/  IMAD.WIDE R228, R4, 0x4, R26 ;  /* 0x0000000404e47825 */ /* 0x000fe200078e021a */
[----:B------:R-:W3:Y:S02]  /*15310*/  LDC R15, c[0x0][0x230] ;  /* 0x00008c00ff0f7b82 */ /* 0x000ee40000000800 */
[----:B------:R-:W-:Y:S01]  /*15320*/  ISETP.GE.U32.AND P1, PT, R12, 0x7fffff6d, PT ;  /* 0x7fffff6d0c00780c */ /* 0x000fe20003f26070 */
[----:B------:R-:W-:Y:S01]  /*15330*/  IMAD.WIDE R52, R4, 0x4, R24 ;  /* 0x0000000404347825 */ /* 0x000fe200078e0218 */
[----:B------:R-:W-:Y:S01]  /*15340*/  IADD3 R12, R16, -0x31, RZ ;  /* 0xffffffcf100c7810 */ /* 0x000fe20007ffe0ff */
[----:B------:R-:W-:Y:S02]  /*15350*/  LDGSTS.E [R11+0x18008], desc[UR8][R228.64], !P2 ;  /* 0x18008000e40b7fae */ /* 0x000fe4000d121848 */
[----:B------:R-:W-:Y:S01]  /*15360*/  IMAD R4, R2, 0x6f, RZ ;  /* 0x0000006f02047824 */ /* 0x000fe200078e02ff */
[----:B------:R-:W4:Y:S01]  /*15370*/  LDC R16, c[0x0][0x230] ;  /* 0x00008c00ff107b82 */ /* 0x000f220000000800 */
[----:B------:R1:W-:Y:S01]  /*15380*/  LDGSTS.E [R11+0x1c008], desc[UR8][R52.64], !P2 ;  /* 0x1c008000340b7fae */ /* 0x0003e2000d121848 */
[----:B------:R-:W-:Y:S01]  /*15390*/  ISETP.GE.U32.AND P2, PT, R12, 0x7fffff50, PT ;  /* 0x7fffff500c00780c */ /* 0x000fe20003f46070 */
[----:B------:R-:W-:Y:S01]  /*153a0*/  IMAD.WIDE R56, R4, 0x4, R26 ;  /* 0x0000000404387825 */ /* 0x000fe200078e021a */
[----:B------:R-:W-:Y:S01]  /*153b0*/  LOP3.LUT R12, R3, 0x40, RZ, 0x3c, !PT ;  /* 0x00000040030c7812 */ /* 0x000fe200078e3cff */
[----:B------:R1:W-:Y:S02]  /*153c0*/  STL.64 [R1+0x58], R52 ;  /* 0x0000583401007387 */ /* 0x0003e40000100a00 */
[----:B------:R-:W-:-:S02]  /*153d0*/  IMAD.MOV.U32 R37, RZ, RZ, R17 ;  /* 0x000000ffff257224 */ /* 0x000fc400078e0011 */
[----:B------:R2:W-:Y:S01]  /*153e0*/  STL.64 [R1+0x70], R56 ;  /* 0x0000703801007387 */ /* 0x0005e20000100a00 */
[----:B------:R-:W-:Y:S01]  /*153f0*/  VIADD R12, R12, UR61 ;  /* 0x0000003d0c0c7c36 */ /* 0x000fe20008000000 */
[----:B------:R-:W4:Y:S02]  /*15400*/  LDC R17, c[0x0][0x230] ;  /* 0x00008c00ff117b82 */ /* 0x000f240000000800 */
[----:B------:R2:W-:Y:S01]  /*15410*/  LDGSTS.E [R11+0x1800c], desc[UR8][R56.64], !P4 ;  /* 0x1800c000380b7fae */ /* 0x0005e2000e121848 */
[----:B-1----:R-:W-:-:S04]  /*15420*/  IMAD.WIDE R52, R4, 0x4, R24 ;  /* 0x0000000404347825 */ /* 0x002fc800078e0218 */
[----:B------:R-:W-:Y:S01]  /*15430*/  IMAD.SHL.U32 R4, R2, 0x10, RZ ;  /* 0x0000001002047824 */ /* 0x000fe200078e00ff */
[----:B------:R1:W-:Y:S01]  /*15440*/  STL.64 [R1+0x80], R52 ;  /* 0x0000803401007387 */ /* 0x0003e20000100a00 */
[----:B------:R-:W-:Y:S02]  /*15450*/  VIADD R13, R13, 0xffffffce ;  /* 0xffffffce0d0d7836 */ /* 0x000fe40000000000 */
[----:B--2---:R-:W-:Y:S01]  /*15460*/  IMAD.WIDE R56, R4, 0x4, R26 ;  /* 0x0000000404387825 */ /* 0x004fe200078e021a */
[----:B------:R1:W-:Y:S02]  /*15470*/  LDGSTS.E [R11+0x1c00c], desc[UR8][R52.64], !P4 ;  /* 0x1c00c000340b7fae */ /* 0x0003e4000e121848 */
[----:B------:R-:W-:Y:S02]  /*15480*/  ISETP.GE.U32.AND P4, PT, R13, 0x7fffff4f, PT ;  /* 0x7fffff4f0d00780c */ /* 0x000fe40003f86070 */
[----:B------:R2:W-:Y:S01]  /*15490*/  STL.64 [R1+0x90], R56 ;  /* 0x0000903801007387 */ /* 0x0005e20000100a00 */
[----:B------:R-:W-:-:S02]  /*154a0*/  IADD3 R13, R14, -0x33, RZ ;  /* 0xffffffcd0e0d7810 */ /* 0x000fc40007ffe0ff */
[----:B------:R-:W4:Y:S01]  /*154b0*/  LDC R14, c[0x0][0x230] ;  /* 0x00008c00ff0e7b82 */ /* 0x000f220000000800 */
[----:B------:R2:W-:Y:S01]  /*154c0*/  LDGSTS.E [R12], desc[UR8][R56.64], !P5 ;  /* 0x00000000380c7fae */ /* 0x0005e2000e921848 */
[----:B-1----:R-:W-:-:S04]  /*154d0*/  IMAD.WIDE R52, R4, 0x4, R24 ;  /* 0x0000000404347825 */ /* 0x002fc800078e0218 */
[----:B------:R-:W-:Y:S01]  /*154e0*/  IMAD R4, R2, 0x11, RZ ;  /* 0x0000001102047824 */ /* 0x000fe200078e02ff */
[----:B------:R1:W-:Y:S03]  /*154f0*/  STL.64 [R1+0xa0], R52 ;  /* 0x0000a03401007387 */ /* 0x0003e60000100a00 */
[C---:B--2---:R-:W-:Y:S01]  /*15500*/  IMAD.WIDE R56, R4.reuse, 0x4, R26 ;  /* 0x0000000404387825 */ /* 0x044fe200078e021a */
[----:B------:R1:W-:Y:S01]  /*15510*/  LDGSTS.E [R12+0x4000], desc[UR8][R52.64], !P5 ;  /* 0x04000000340c7fae */ /* 0x0003e2000e921848 */
[----:B------:R-:W-:Y:S02]  /*15520*/  ISETP.GE.U32.AND P5, PT, R13, 0x7fffff4e, PT ;  /* 0x7fffff4e0d00780c */ /* 0x000fe40003fa6070 */
[----:B---3--:R-:W-:Y:S01]  /*15530*/  VIADD R13, R15, 0xffffffcc ;  /* 0xffffffcc0f0d7836 */ /* 0x008fe20000000000 */
[----:B------:R2:W-:Y:S01]  /*15540*/  STL.64 [R1+0xb0], R56 ;  /* 0x0000b03801007387 */ /* 0x0005e20000100a00 */
[----:B------:R-:W3:Y:S03]  /*15550*/  LDC R15, c[0x0][0x230] ;  /* 0x00008c00ff0f7b82 */ /* 0x000ee60000000800 */
[----:B------:R2:W-:Y:S01]  /*15560*/  LDGSTS.E [R12+0x4], desc[UR8][R56.64], !P6 ;  /* 0x00004000380c7fae */ /* 0x0005e2000f121848 */
[----:B-1----:R-:W-:-:S04]  /*15570*/  IMAD.WIDE R52, R4, 0x4, R24 ;  /* 0x0000000404347825 */ /* 0x002fc800078e0218 */
[----:B------:R-:W-:Y:S01]  /*15580*/  IMAD R4, R2, 0x12, RZ ;  /* 0x0000001202047824 */ /* 0x000fe200078e02ff */
[----:B------:R1:W-:Y:S03]  /*15590*/  STL.64 [R1+0xc0], R52 ;  /* 0x0000c03401007387 */ /* 0x0003e60000100a00 */
[----:B--2---:R-:W-:Y:S01]  /*155a0*/  IMAD.WIDE R56, R4, 0x4, R26 ;  /* 0x0000000404387825 */ /* 0x004fe200078e021a */
[----:B------:R1:W-:Y:S01]  /*155b0*/  LDGSTS.E [R12+0x4004], desc[UR8][R52.64], !P6 ;  /* 0x04004000340c7fae */ /* 0x0003e2000f121848 */
[----:B------:R-:W-:Y:S02]  /*155c0*/  ISETP.GE.U32.AND P6, PT, R13, 0x7fffff4d, PT ;  /* 0x7fffff4d0d00780c */ /* 0x000fe40003fc6070 */
[----:B----4-:R-:W-:Y:S01]  /*155d0*/  VIADD R13, R16, 0xffffffaf ;  /* 0xffffffaf100d7836 */ /* 0x010fe20000000000 */
[----:B------:R2:W-:Y:S01]  /*155e0*/  STL.64 [R1+0xd0], R56 ;  /* 0x0000d03801007387 */ /* 0x0005e20000100a00 */
[----:B------:R-:W4:Y:S03]  /*155f0*/  LDC R16, c[0x0][0x230] ;  /* 0x00008c00ff107b82 */ /* 0x000f260000000800 */
[----:B------:R2:W-:Y:S01]  /*15600*/  LDGSTS.E [R12+0x8], desc[UR8][R56.64], !P3 ;  /* 0x00008000380c7fae */ /* 0x0005e2000d921848 */
[----:B-1----:R-:W-:-:S04]  /*15610*/  IMAD.WIDE R52, R4, 0x4, R24 ;  /* 0x0000000404347825 */ /* 0x002fc800078e0218 */
[----:B------:R-:W-:Y:S01]  /*15620*/  IMAD R4, R2, 0x13, RZ ;  /* 0x0000001302047824 */ /* 0x000fe200078e02ff */
[----:B------:R1:W-:Y:S03]  /*15630*/  STL.64 [R1+0xe0], R52 ;  /* 0x0000e03401007387 */ /* 0x0003e60000100a00 */
[C---:B--2---:R-:W-:Y:S01]  /*15640*/  IMAD.WIDE R56, R4.reuse, 0x4, R26 ;  /* 0x0000000404387825 */ /* 0x044fe200078e021a */
[----:B------:R1:W-:Y:S01]  /*15650*/  LDGSTS.E [R12+0x4008], desc[UR8][R52.64], !P3 ;  /* 0x04008000340c7fae */ /* 0x0003e2000d921848 */
[----:B------:R-:W-:Y:S02]  /*15660*/  ISETP.GE.U32.AND P3, PT, R13, 0x7fffff30, PT ;  /* 0x7fffff300d00780c */ /* 0x000fe40003f66070 */
[----:B------:R-:W-:Y:S01]  /*15670*/  VIADD R13, R17, 0xffffffae ;  /* 0xffffffae110d7836 */ /* 0x000fe20000000000 */
[----:B------:R2:W-:Y:S01]  /*15680*/  STL.64 [R1+0xf0], R56 ;  /* 0x0000f03801007387 */ /* 0x0005e20000100a00 */
[----:B------:R-:W4:Y:S03]  /*15690*/  LDC R17, c[0x0][0x230] ;  /* 0x00008c00ff117b82 */ /* 0x000f260000000800 */
[----:B------:R2:W-:Y:S01]  /*156a0*/  LDGSTS.E [R12+0xc], desc[UR8][R56.64], !P1 ;  /* 0x0000c000380c7fae */ /* 0x0005e2000c921848 */
[----:B-1----:R-:W-:-:S04]  /*156b0*/  IMAD.WIDE R52, R4, 0x4, R24 ;  /* 0x0000000404347825 */ /* 0x002fc800078e0218 */
[----:B------:R-:W-:Y:S01]  /*156c0*/  IMAD R4, R2, 0x30, RZ ;  /* 0x0000003002047824 */ /* 0x000fe200078e02ff */
[----:B------:R1:W-:Y:S03]  /*156d0*/  STL.64 [R1+0x100], R52 ;  /* 0x0001003401007387 */ /* 0x0003e60000100a00 */
[----:B--2---:R-:W-:Y:S01]  /*156e0*/  IMAD.WIDE R56, R4, 0x4, R26 ;  /* 0x0000000404387825 */ /* 0x004fe200078e021a */
[----:B------:R1:W-:Y:S01]  /*156f0*/  LDGSTS.E [R12+0x400c], desc[UR8][R52.64], !P1 ;  /* 0x0400c000340c7fae */ /* 0x0003e2000c921848 */
[----:B------:R-:W-:-:S03]  /*15700*/  ISETP.GE.U32.AND P1, PT, R13, 0x7fffff2f, PT ;  /* 0x7fffff2f0d00780c */ /* 0x000fc60003f26070 */
[----:B------:R2:W-:Y:S01]  /*15710*/  STL.64 [R1+0x110], R56 ;  /* 0x0001103801007387 */ /* 0x0005e20000100a00 */
[----:B------:R-:W-:Y:S02]  /*15720*/  IADD3 R13, R14, -0x53, RZ ;  /* 0xffffffad0e0d7810 */ /* 0x000fe40007ffe0ff */
[----:B------:R-:W4:Y:S01]  /*15730*/  LDC R14, c[0x0][0x230] ;  /* 0x00008c00ff0e7b82 */ /* 0x000f220000000800 */
        /* <DEDUP_REMOVED lines=8> */
[----:B---3--:R-:W-:Y:S02]  /*157c0*/  VIADD R13, R15, 0xffffffac ;  /* 0xffffffac0f0d7836 */ /* 0x008fe40000000000 */
[----:B------:R-:W3:Y:S01]  /*157d0*/  LDC R15, c[0x0][0x230] ;  /* 0x00008c00ff0f7b82 */ /* 0x000ee20000000800 */
        /* <DEDUP_REMOVED lines=8> */
[----:B----4-:R-:W-:Y:S02]  /*15860*/  VIADD R13, R16, 0xffffff8f ;  /* 0xffffff8f100d7836 */ /* 0x010fe40000000000 */
        /* <DEDUP_REMOVED lines=9> */
[----:B------:R-:W-:Y:S02]  /*15900*/  VIADD R13, R17, 0xffffff8e ;  /* 0xffffff8e110d7836 */ /* 0x000fe40000000000 */
        /* <DEDUP_REMOVED lines=8> */
[----:B------:R2:W-:Y:S04]  /*15990*/  STL.64 [R1+0x190], R56 ;  /* 0x0001903801007387 */ /* 0x0005e80000100a00 */
[----:B------:R2:W-:Y:S01]  /*159a0*/  LDGSTS.E [R12+0x10000], desc[UR8][R56.64], !P3 ;  /* 0x10000000380c7fae */ /* 0x0005e2000d921848 */
[----:B-1----:R-:W-:-:S04]  /*159b0*/  IMAD.WIDE R52, R4, 0x4, R24 ;  /* 0x0000000404347825 */ /* 0x002fc800078e0218 */
[----:B------:R-:W-:Y:S01]  /*159c0*/  IMAD R4, R2, 0x51, RZ ;  /* 0x0000005102047824 */ /* 0x000fe200078e02ff */
[----:B------:R1:W-:Y:S03]  /*159d0*/  STL.64 [R1+0x1a0], R52 ;  /* 0x0001a03401007387 */ /* 0x0003e60000100a00 */
[----:B--2---:R-:W-:Y:S01]  /*159e0*/  IMAD.WIDE R56, R4, 0x4, R26 ;  /* 0x0000000404387825 */ /* 0x004fe200078e021a */
[----:B------:R1:W-:Y:S01]  /*159f0*/  LDGSTS.E [R12+0x14000], desc[UR8][R52.64], !P3 ;  /* 0x14000000340c7fae */ /* 0x0003e2000d921848 */
[----:B------:R-:W-:Y:S02]  /*15a00*/  IADD3 R13, R14, -0x73, RZ ;  /* 0xffffff8d0e0d7810 */ /* 0x000fe40007ffe0ff */
[----:B------:R-:W2:Y:S01]  /*15a10*/  LDC R14, c[0x0][0x230] ;  /* 0x00008c00ff0e7b82 */ /* 0x000ea20000000800 */
[----:B------:R4:W-:Y:S01]  /*15a20*/  STL.64 [R1+0x1b0], R56 ;  /* 0x0001b03801007387 */ /* 0x0009e20000100a00 */
[----:B------:R-:W-:-:S03]  /*15a30*/  ISETP.GE.U32.AND P3, PT, R13, 0x7fffff0e, PT ;  /* 0x7fffff0e0d00780c */ /* 0x000fc60003f66070 */
[----:B------:R4:W-:Y:S01]  /*15a40*/  LDGSTS.E [R12+0x10004], desc[UR8][R56.64], !P1 ;  /* 0x10004000380c7fae */ /* 0x0009e2000c921848 */
[----:B-1----:R-:W-:-:S04]  /*15a50*/  IMAD.WIDE R52, R4, 0x4, R24 ;  /* 0x0000000404347825 */ /* 0x002fc800078e0218 */
[----:B------:R-:W-:Y:S01]  /*15a60*/  IMAD R4, R2, 0x52, RZ ;  /* 0x0000005202047824 */ /* 0x000fe200078e02ff */
[----:B------:R1:W-:Y:S01]  /*15a70*/  STL.64 [R1+0x1c0], R52 ;  /* 0x0001c03401007387 */ /* 0x0003e20000100a00 */
[----:B---3--:R-:W-:Y:S02]  /*15a80*/  VIADD R13, R15, 0xffffff8c ;  /* 0xffffff8c0f0d7836 */ /* 0x008fe40000000000 */
[----:B----4-:R-:W-:Y:S01]  /*15a90*/  IMAD.WIDE R56, R4, 0x4, R26 ;  /* 0x0000000404387825 */ /* 0x010fe200078e021a */
[----:B------:R1:W-:Y:S01]  /*15aa0*/  LDGSTS.E [R12+0x14004], desc[UR8][R52.64], !P1 ;  /* 0x14004000340c7fae */ /* 0x0003e2000c921848 */
[----:B------:R-:W3:Y:S01]  /*15ab0*/  LDC R15, c[0x0][0x230] ;  /* 0x00008c00ff0f7b82 */ /* 0x000ee20000000800 */
[----:B------:R-:W-:Y:S02]  /*15ac0*/  ISETP.GE.U32.AND P1, PT, R13, 0x7fffff0d, PT ;  /* 0x7fffff0d0d00780c */ /* 0x000fe40003f26070 */
[----:B------:R4:W-:Y:S01]  /*15ad0*/  STL.64 [R1+0x1d0], R56 ;  /* 0x0001d03801007387 */ /* 0x0009e20000100a00 */
[----:B------:R-:W-:-:S03]  /*15ae0*/  VIADD R13, R16, 0xffffffeb ;  /* 0xffffffeb100d7836 */ /* 0x000fc60000000000 */
[----:B------:R4:W-:Y:S01]  /*15af0*/  LDGSTS.E [R12+0x10008], desc[UR8][R56.64], !P2 ;  /* 0x10008000380c7fae */ /* 0x0009e2000d121848 */
[----:B------:R-:W3:Y:S01]  /*15b00*/  LDC R16, c[0x0][0x230] ;  /* 0x00008c00ff107b82 */ /* 0x000ee20000000800 */
[----:B-1----:R-:W-:-:S04]  /*15b10*/  IMAD.WIDE R52, R4, 0x4, R24 ;  /* 0x0000000404347825 */ /* 0x002fc800078e0218 */
[----:B------:R-:W-:Y:S01]  /*15b20*/  IMAD R4, R2, 0x53, RZ ;  /* 0x0000005302047824 */ /* 0x000fe200078e02ff */
[----:B------:R1:W-:Y:S03]  /*15b30*/  STL.64 [R1+0x1e0], R52 ;  /* 0x0001e03401007387 */ /* 0x0003e60000100a00 */
[----:B----4-:R-:W-:Y:S01]  /*15b40*/  IMAD.WIDE R56, R4, 0x4, R26 ;  /* 0x0000000404387825 */ /* 0x010fe200078e021a */
[----:B------:R1:W-:Y:S01]  /*15b50*/  LDGSTS.E [R12+0x14008], desc[UR8][R52.64], !P2 ;  /* 0x14008000340c7fae */ /* 0x0003e2000d121848 */
[----:B------:R-:W-:-:S03]  /*15b60*/  ISETP.GE.U32.AND P2, PT, R13, 0x7fffff6c, PT ;  /* 0x7fffff6c0d00780c */ /* 0x000fc60003f46070 */
[----:B------:R4:W-:Y:S01]  /*15b70*/  STL.64 [R1+0x1f0], R56 ;  /* 0x0001f03801007387 */ /* 0x0009e20000100a00 */
[----:B------:R-:W-:Y:S02]  /*15b80*/  VIADD R13, R17, 0xffffffea ;  /* 0xffffffea110d7836 */ /* 0x000fe40000000000 */
[----:B------:R-:W3:Y:S01]  /*15b90*/  LDC R17, c[0x0][0x230] ;  /* 0x00008c00ff117b82 */ /* 0x000ee20000000800 */
[----:B------:R4:W-:Y:S01]  /*15ba0*/  LDGSTS.E [R12+0x1000c], desc[UR8][R56.64], !P4 ;  /* 0x1000c000380c7fae */ /* 0x0009e2000e121848 */
[----:B-1----:R-:W-:-:S04]  /*15bb0*/  IMAD.WIDE R52, R4, 0x4, R24 ;  /* 0x0000000404347825 */ /* 0x002fc800078e0218 */
[----:B------:R-:W-:Y:S01]  /*15bc0*/  IMAD R4, R2, 0x70, RZ ;  /* 0x0000007002047824 */ /* 0x000fe200078e02ff */
[----:B------:R1:W-:Y:S03]  /*15bd0*/  STL.64 [R1+0x200], R52 ;  /* 0x0002003401007387 */ /* 0x0003e60000100a00 */
[C---:B----4-:R-:W-:Y:S01]  /*15be0*/  IMAD.WIDE R56, R4.reuse, 0x4, R26 ;  /* 0x0000000404387825 */ /* 0x050fe200078e021a */
[----:B------:R1:W-:Y:S04]  /*15bf0*/  LDGSTS.E [R12+0x1400c], desc[UR8][R52.64], !P4 ;  /* 0x1400c000340c7fae */ /* 0x0003e8000e121848 */
[----:B------:R-:W-:Y:S04]  /*15c00*/  STL.64 [R1+0x210], R56 ;  /* 0x0002103801007387 */ /* 0x000fe80000100a00 */
[----:B------:R-:W-:Y:S01]  /*15c10*/  LDGSTS.E [R12+0x18000], desc[UR8][R56.64], !P5 ;  /* 0x18000000380c7fae */ /* 0x000fe2000e921848 */
[----:B-1----:R-:W-:Y:S01]  /*15c20*/  IMAD.WIDE R52, R4, 0x4, R24 ;  /* 0x0000000404347825 */ /* 0x002fe200078e0218 */
[----:B------:R-:W-:-:S04]  /*15c30*/  ISETP.GE.U32.AND P4, PT, R13, 0x7fffff6b, PT ;  /* 0x7fffff6b0d00780c */ /* 0x000fc80003f86070 */
[----:B------:R1:W-:Y:S01]  /*15c40*/  STL.64 [R1+0x220], R52 ;  /* 0x0002203401007387 */ /* 0x0003e20000100a00 */
[----:B------:R-:W-:-:S03]  /*15c50*/  IMAD R4, R2, 0x71, RZ ;  /* 0x0000007102047824 */ /* 0x000fc600078e02ff */
[----:B------:R1:W-:Y:S01]  /*15c60*/  LDGSTS.E [R12+0x1c000], desc[UR8][R52.64], !P5 ;  /* 0x1c000000340c7fae */ /* 0x0003e2000e921848 */
[----:B--2---:R-:W-:Y:S01]  /*15c70*/  IADD3 R13, R14, -0x17, RZ ;  /* 0xffffffe90e0d7810 */ /* 0x004fe20007ffe0ff */
[----:B------:R-:W-:-:S03]  /*15c80*/  IMAD.WIDE R60, R4, 0x4, R26 ;  /* 0x00000004043c7825 */ /* 0x000fc600078e021a */
[----:B------:R-:W-:Y:S01]  /*15c90*/  ISETP.GE.U32.AND P5, PT, R13, 0x7fffff6a, PT ;  /* 0x7fffff6a0d00780c */ /* 0x000fe20003fa6070 */
[----:B-1----:R-:W-:Y:S01]  /*15ca0*/  IMAD.MOV.U32 R52, RZ, RZ, R72 ;  /* 0x000000ffff347224 */ /* 0x002fe200078e0048 */
[----:B------:R1:W-:Y:S01]  /*15cb0*/  LDGSTS.E [R12+0x18004], desc[UR8][R60.64], !P6 ;  /* 0x180040003c0c7fae */ /* 0x0003e2000f121848 */
[----:B------:R-:W-:Y:S02]  /*15cc0*/  IMAD.MOV.U32 R72, RZ, RZ, R18 ;  /* 0x000000ffff487224 */ /* 0x000fe400078e0012 */
[----:B------:R-:W2:Y:S01]  /*15cd0*/  LDC R18, c[0x0][0x230] ;  /* 0x00008c00ff127b82 */ /* 0x000ea20000000800 */
[----:B------:R-:W-:Y:S01]  /*15ce0*/  IMAD.WIDE R56, R4, 0x4, R24 ;  /* 0x0000000404387825 */ /* 0x000fe200078e0218 */
[----:B------:R1:W-:Y:S03]  /*15cf0*/  STL.64 [R1+0x230], R60 ;  /* 0x0002303c01007387 */ /* 0x0003e60000100a00 */
[----:B---3--:R-:W-:Y:S01]  /*15d00*/  VIADD R13, R15, 0xffffffe8 ;  /* 0xffffffe80f0d7836 */ /* 0x008fe20000000000 */
[----:B------:R3:W-:Y:S01]  /*15d10*/  LDGSTS.E [R12+0x1c004], desc[UR8][R56.64], !P6 ;  /* 0x1c004000380c7fae */ /* 0x0007e2000f121848 */
[----:B------:R-:W-:Y:S01]  /*15d20*/  IMAD R4, R2, 0x72, RZ ;  /* 0x0000007202047824 */ /* 0x000fe200078e02ff */
[----:B------:R-:W4:Y:S02]  /*15d30*/  LDC R15, c[0x0][0x230] ;  /* 0x00008c00ff0f7b82 */ /* 0x000f240000000800 */
[----:B------:R3:W-:Y:S01]  /*15d40*/  STL.64 [R1+0x240], R56 ;  /* 0x0002403801007387 */ /* 0x0007e20000100a00 */
[----:B------:R-:W-:Y:S01]  /*15d50*/  ISETP.GE.U32.AND P6, PT, R13, 0x7fffff69, PT ;  /* 0x7fffff690d00780c */ /* 0x000fe20003fc6070 */
[----:B------:R-:W-:-:S02]  /*15d60*/  VIADD R13, R16, 0xffffffcb ;  /* 0xffffffcb100d7836 */ /* 0x000fc40000000000 */
[C---:B-1----:R-:W-:Y:S02]  /*15d70*/  IMAD.WIDE R60, R4.reuse, 0x4, R26 ;  /* 0x00000004043c7825 */ /* 0x042fe400078e021a */
[----:B------:R-:W1:Y:S02]  /*15d80*/  LDC R16, c[0x0][0x230] ;  /* 0x00008c00ff107b82 */ /* 0x000e640000000800 */
[----:B---3--:R-:W-:Y:S01]  /*15d90*/  IMAD.WIDE R56, R4, 0x4, R24 ;  /* 0x0000000404387825 */ /* 0x008fe200078e0218 */
[----:B------:R3:W-:Y:S03]  /*15da0*/  STL.64 [R1+0x250], R60 ;  /* 0x0002503c01007387 */ /* 0x0007e60000100a00 */
[----:B------:R-:W-:Y:S01]  /*15db0*/  IMAD R4, R2, 0x73, RZ ;  /* 0x0000007302047824 */ /* 0x000fe200078e02ff */
[----:B------:R3:W-:Y:S01]  /*15dc0*/  LDGSTS.E [R12+0x18008], desc[UR8][R60.64], !P3 ;  /* 0x180080003c0c7fae */ /* 0x0007e2000d921848 */
[----:B------:R-:W-:-:S02]  /*15dd0*/  VIADD R14, R17, 0xffffffca ;  /* 0xffffffca110e7836 */ /* 0x000fc40000000000 */
[----:B------:R-:W1:Y:S01]  /*15de0*/  LDC R17, c[0x0][0x230] ;  /* 0x00008c00ff117b82 */ /* 0x000e620000000800 */
[----:B------:R2:W-:Y:S04]  /*15df0*/  STL.64 [R1+0x260], R56 ;  /* 0x0002603801007387 */ /* 0x0005e80000100a00 */
[----:B------:R2:W-:Y:S01]  /*15e00*/  LDGSTS.E [R12+0x1c008], desc[UR8][R56.64], !P3 ;  /* 0x1c008000380c7fae */ /* 0x0005e2000d921848 */
[----:B------:R-:W-:Y:S01]  /*15e10*/  ISETP.GE.U32.AND P3, PT, R13, 0x7fffff4c, PT ;  /* 0x7fffff4c0d00780c */ /* 0x000fe20003f66070 */
[----:B---3--:R-:W-:Y:S01]  /*15e20*/  IMAD.WIDE R60, R4, 0x4, R26 ;  /* 0x00000004043c7825 */ /* 0x008fe200078e021a */
[----:B------:R-:W-:-:S04]  /*15e30*/  LOP3.LUT R13, R3, 0x50, RZ, 0x3c, !PT ;  /* 0x00000050030d7812 */ /* 0x000fc800078e3cff */
[----:B------:R3:W-:Y:S01]  /*15e40*/  LDGSTS.E [R12+0x1800c], desc[UR8][R60.64], !P1 ;  /* 0x1800c0003c0c7fae */ /* 0x0007e2000c921848 */
[----:B--2---:R-:W-:-:S03]  /*15e50*/  IMAD.WIDE R56, R4, 0x4, R24 ;  /* 0x0000000404387825 */ /* 0x004fc600078e0218 */
[----:B------:R3:W-:Y:S01]  /*15e60*/  STL.64 [R1+0x270], R60 ;  /* 0x0002703c01007387 */ /* 0x0007e20000100a00 */
[----:B------:R-:W-:-:S03]  /*15e70*/  IMAD R4, R2, 0x14, RZ ;  /* 0x0000001402047824 */ /* 0x000fc600078e02ff */
[----:B------:R2:W-:Y:S01]  /*15e80*/  LDGSTS.E [R12+0x1c00c], desc[UR8][R56.64], !P1 ;  /* 0x1c00c000380c7fae */ /* 0x0005e2000c921848 */
[----:B------:R-:W-:Y:S01]  /*15e90*/  ISETP.GE.U32.AND P1, PT, R14, 0x7fffff4b, PT ;  /* 0x7fffff4b0e00780c */ /* 0x000fe20003f26070 */
[----:B------:R-:W-:Y:S01]  /*15ea0*/  VIADD R14, R18, 0xffffffc9 ;  /* 0xffffffc9120e7836 */ /* 0x000fe20000000000 */
[----:B------:R-:W-:Y:S01]  /*15eb0*/  IADD3 R13, R13, UR61, RZ ;  /* 0x0000003d0d0d7c10 */ /* 0x000fe2000fffe0ff */
[----:B------:R2:W-:Y:S01]  /*15ec0*/  STL.64 [R1+0x280], R56 ;  /* 0x0002803801007387 */ /* 0x0005e20000100a00 */
[----:B------:R-:W1:Y:S01]  /*15ed0*/  LDC R18, c[0x0][0x230] ;  /* 0x00008c00ff127b82 */ /* 0x000e620000000800 */
[----:B---3--:R-:W-:-:S04]  /*15ee0*/  IMAD.WIDE R60, R4, 0x4, R26 ;  /* 0x00000004043c7825 */ /* 0x008fc800078e021a */
[----:B--2---:R-:W-:Y:S01]  /*15ef0*/  IMAD.WIDE R56, R4, 0x4, R24 ;  /* 0x0000000404387825 */ /* 0x004fe200078e0218 */
[----:B------:R2:W-:Y:S03]  /*15f00*/  STL.64 [R1+0x290], R60 ;  /* 0x0002903c01007387 */ /* 0x0005e60000100a00 */
[----:B------:R-:W-:Y:S01]  /*15f10*/  IMAD R4, R2, 0x15, RZ ;  /* 0x0000001502047824 */ /* 0x000fe200078e02ff */
[----:B------:R2:W-:Y:S04]  /*15f20*/  LDGSTS.E [R13], desc[UR8][R60.64], !P2 ;  /* 0x000000003c0d7fae */ /* 0x0005e8000d121848 */
[----:B------:R3:W-:Y:S04]  /*15f30*/  STL.64 [R1+0x2f0], R56 ;  /* 0x0002f03801007387 */ /* 0x0007e80000100a00 */
[----:B------:R3:W-:Y:S01]  /*15f40*/  LDGSTS.E [R13+0x4000], desc[UR8][R56.64], !P2 ;  /* 0x04000000380d7fae */ /* 0x0007e2000d121848 */
[----:B------:R-:W-:Y:S01]  /*15f50*/  ISETP.GE.U32.AND P2, PT, R14, 0x7fffff4a, PT ;  /* 0x7fffff4a0e00780c */ /* 0x000fe20003f46070 */
[----:B----4-:R-:W-:-:S02]  /*15f60*/  VIADD R14, R15, 0xffffffc8 ;  /* 0xffffffc80f0e7836 */ /* 0x010fc40000000000 */
[C---:B--2---:R-:W-:Y:S01]  /*15f70*/  IMAD.WIDE R60, R4.reuse, 0x4, R26 ;  /* 0x00000004043c7825 */ /* 0x044fe200078e021a */
[----:B------:R-:W2:Y:S03]  /*15f80*/  LDC R15, c[0x0][0x230] ;  /* 0x00008c00ff0f7b82 */ /* 0x000ea60000000800 */
[----:B---3--:R-:W-:Y:S01]  /*15f90*/  IMAD.WIDE R56, R4, 0x4, R24 ;  /* 0x0000000404387825 */ /* 0x008fe200078e0218 */
[----:B------:R3:W-:Y:S03]  /*15fa0*/  STL.64 [R1+0x308], R60 ;  /* 0x0003083c01007387 */ /* 0x0007e60000100a00 */
[----:B------:R-:W-:Y:S01]  /*15fb0*/  IMAD R4, R2, 0x16, RZ ;  /* 0x0000001602047824 */ /* 0x000fe200078e02ff */
[----:B------:R3:W-:Y:S04]  /*15fc0*/  LDGSTS.E [R13+0x4], desc[UR8][R60.64], !P4 ;  /* 0x000040003c0d7fae */ /* 0x0007e8000e121848 */
[----:B------:R4:W-:Y:S04]  /*15fd0*/  STL.64 [R1+0x320], R56 ;  /* 0x0003203801007387 */ /* 0x0009e80000100a00 */
[----:B------:R4:W-:Y:S01]  /*15fe0*/  LDGSTS.E [R13+0x4004], desc[UR8][R56.64], !P4 ;  /* 0x04004000380d7fae */ /* 0x0009e2000e121848 */
[----:B------:R-:W-:Y:S01]  /*15ff0*/  ISETP.GE.U32.AND P4, PT, R14, 0x7fffff49, PT ;  /* 0x7fffff490e00780c */ /* 0x000fe20003f86070 */
[----:B-1----:R-:W-:-:S02]  /*16000*/  VIADD R14, R16, 0xffffffab ;  /* 0xffffffab100e7836 */ /* 0x002fc40000000000 */
[C---:B---3--:R-:W-:Y:S01]  /*16010*/  IMAD.WIDE R60, R4.reuse, 0x4, R26 ;  /* 0x00000004043c7825 */ /* 0x048fe200078e021a */
[----:B------:R-:W1:Y:S03]  /*16020*/  LDC R16, c[0x0][0x230] ;  /* 0x00008c00ff107b82 */ /* 0x000e660000000800 */
[----:B----4-:R-:W-:Y:S01]  /*16030*/  IMAD.WIDE R56, R4, 0x4, R24 ;  /* 0x0000000404387825 */ /* 0x010fe200078e0218 */
[----:B------:R3:W-:Y:S03]  /*16040*/  STL.64 [R1+0x330], R60 ;  /* 0x0003303c01007387 */ /* 0x0007e60000100a00 */
[----:B------:R-:W-:Y:S01]  /*16050*/  IMAD R4, R2, 0x17, RZ ;  /* 0x0000001702047824 */ /* 0x000fe200078e02ff */
[----:B------:R3:W-:Y:S04]  /*16060*/  LDGSTS.E [R13+0x8], desc[UR8][R60.64], !P5 ;  /* 0x000080003c0d7fae */ /* 0x0007e8000e921848 */
[----:B------:R4:W-:Y:S04]  /*16070*/  STL.64 [R1+0x340], R56 ;  /* 0x0003403801007387 */ /* 0x0009e80000100a00 */
[----:B------:R4:W-:Y:S01]  /*16080*/  LDGSTS.E [R13+0x4008], desc[UR8][R56.64], !P5 ;  /* 0x04008000380d7fae */ /* 0x0009e2000e921848 */
[----:B------:R-:W-:Y:S01]  /*16090*/  ISETP.GE.U32.AND P5, PT, R14, 0x7fffff2c, PT ;  /* 0x7fffff2c0e00780c */ /* 0x000fe20003fa6070 */
[----:B---3--:R-:W-:Y:S01]  /*160a0*/  IMAD.WIDE R60, R4, 0x4, R26 ;  /* 0x00000004043c7825 */ /* 0x008fe200078e021a */
[----:B------:R-:W-:-:S02]  /*160b0*/  IADD3 R14, R17, -0x56, RZ ;  /* 0xffffffaa110e7810 */ /* 0x000fc40007ffe0ff */
[----:B------:R-:W3:Y:S02]  /*160c0*/  LDC R17, c[0x0][0x230] ;  /* 0x00008c00ff117b82 */ /* 0x000ee40000000800 */
[----:B------:R2:W-:Y:S01]  /*160d0*/  LDGSTS.E [R13+0xc], desc[UR8][R60.64], !P6 ;  /* 0x0000c0003c0d7fae */ /* 0x0005e2000f121848 */
[----:B----4-:R-:W-:-:S03]  /*160e0*/  IMAD.WIDE R56, R4, 0x4, R24 ;  /* 0x0000000404387825 */ /* 0x010fc600078e0218 */
[----:B------:R2:W-:Y:S01]  /*160f0*/  STL.64 [R1+0x360], R60 ;  /* 0x0003603c01007387 */ /* 0x0005e20000100a00 */
[----:B------:R-:W-:-:S03]  /*16100*/  IMAD R4, R2, 0x34, RZ ;  /* 0x0000003402047824 */ /* 0x000fc600078e02ff */
[----:B------:R4:W-:Y:S01]  /*16110*/  LDGSTS.E [R13+0x400c], desc[UR8][R56.64], !P6 ;  /* 0x0400c000380d7fae */ /* 0x0009e2000f121848 */
[----:B------:R-:W-:Y:S01]  /*16120*/  ISETP.GE.U32.AND P6, PT, R14, 0x7fffff2b, PT ;  /* 0x7fffff2b0e00780c */ /* 0x000fe20003fc6070 */
[----:B------:R-:W-:Y:S02]  /*16130*/  VIADD R14, R18, 0xffffffa9 ;  /* 0xffffffa9120e7836 */ /* 0x000fe40000000000 */
[----:B------:R4:W-:Y:S01]  /*16140*/  STL.64 [R1+0x370], R56 ;  /* 0x0003703801007387 */ /* 0x0009e20000100a00 */
[----:B------:R-:W3:Y:S01]  /*16150*/  LDC R18, c[0x0][0x230] ;  /* 0x00008c00ff127b82 */ /* 0x000ee20000000800 */
[----:B--2---:R-:W-:-:S04]  /*16160*/  IMAD.WIDE R60, R4, 0x4, R26 ;  /* 0x00000004043c7825 */ /* 0x004fc800078e021a */
[----:B----4-:R-:W-:Y:S01]  /*16170*/  IMAD.WIDE R56, R4, 0x4, R24 ;  /* 0x0000000404387825 */ /* 0x010fe200078e0218 */
[----:B------:R2:W-:Y:S03]  /*16180*/  STL.64 [R1+0x398], R60 ;  /* 0x0003983c01007387 */ /* 0x0005e60000100a00 */
[----:B------:R-:W-:Y:S01]  /*16190*/  IMAD R4, R2, 0x35, RZ ;  /* 0x0000003502047824 */ /* 0x000fe200078e02ff */
[----:B------:R2:W-:Y:S04]  /*161a0*/  LDGSTS.E [R13+0x8000], desc[UR8][R60.64], !P3 ;  /* 0x080000003c0d7fae */ /* 0x0005e8000d921848 */
[----:B------:R4:W-:Y:S04]  /*161b0*/  STL.64 [R1+0x3c0], R56 ;  /* 0x0003c03801007387 */ /* 0x0009e80000100a00 */
[----:B------:R4:W-:Y:S01]  /*161c0*/  LDGSTS.E [R13+0xc000], desc[UR8][R56.64], !P3 ;  /* 0x0c000000380d7fae */ /* 0x0009e2000d921848 */
[----:B------:R-:W-:Y:S01]  /*161d0*/  ISETP.GE.U32.AND P3, PT, R14, 0x7fffff2a, PT ;  /* 0x7fffff2a0e00780c */ /* 0x000fe20003f66070 */
[----:B------:R-:W-:-:S02]  /*161e0*/  VIADD R14, R15, 0xffffffa8 ;  /* 0xffffffa80f0e7836 */ /* 0x000fc40000000000 */
[C---:B--2---:R-:W-:Y:S01]  /*161f0*/  IMAD.WIDE R60, R4.reuse, 0x4, R26 ;  /* 0x00000004043c7825 */ /* 0x044fe200078e021a */
[----:B------:R-:W2:Y:S03]  /*16200*/  LDC R15, c[0x0][0x230] ;  /* 0x00008c00ff0f7b82 */ /* 0x000ea60000000800 */
[----:B----4-:R-:W-:Y:S01]  /*16210*/  IMAD.WIDE R56, R4, 0x4, R24 ;  /* 0x0000000404387825 */ /* 0x010fe200078e0218 */
[----:B------:R4:W-:Y:S03]  /*16220*/  STL.64 [R1+0x3d8], R60 ;  /* 0x0003d83c01007387 */ /* 0x0009e60000100a00 */
[----:B------:R-:W-:Y:S01]  /*16230*/  IMAD R4, R2, 0x36, RZ ;  /* 0x0000003602047824 */ /* 0x000fe200078e02ff */
[----:B------:R4:W-:Y:S04]  /*16240*/  LDGSTS.E [R13+0x8004], desc[UR8][R60.64], !P1 ;  /* 0x080040003c0d7fae */ /* 0x0009e8000c921848 */
[----:B------:R3:W-:Y:S04]  /*16250*/  STL.64 [R1+0x3e8], R56 ;  /* 0x0003e83801007387 */ /* 0x0007e80000100a00 */
[----:B------:R3:W-:Y:S01]  /*16260*/  LDGSTS.E [R13+0xc004], desc[UR8][R56.64], !P1 ;  /* 0x0c004000380d7fae */ /* 0x0007e2000c921848 */
[----:B------:R-:W-:Y:S01]  /*16270*/  ISETP.GE.U32.AND P1, PT, R14, 0x7fffff29, PT ;  /* 0x7fffff290e00780c */ /* 0x000fe20003f26070 */
[----:B-1----:R-:W-:-:S02]  /*16280*/  VIADD R14, R16, 0xffffff8b ;  /* 0xffffff8b100e7836 */ /* 0x002fc40000000000 */
[C---:B----4-:R-:W-:Y:S01]  /*16290*/  IMAD.WIDE R60, R4.reuse, 0x4, R26 ;  /* 0x00000004043c7825 */ /* 0x050fe200078e021a */
[----:B------:R-:W1:Y:S03]  /*162a0*/  LDC R16, c[0x0][0x230] ;  /* 0x00008c00ff107b82 */ /* 0x000e660000000800 */
[----:B---3--:R-:W-:Y:S01]  /*162b0*/  IMAD.WIDE R56, R4, 0x4, R24 ;  /* 0x0000000404387825 */ /* 0x008fe200078e0218 */
        /* <DEDUP_REMOVED lines=62> */
[----:B------:R2:W-:Y:S01]  /*166a0*/  LDGSTS.E [R13+0x18000], desc[UR8][R60.64], !P2 ;  /* 0x180000003c0d7fae */ /* 0x0005e2000d121848 */
[----:B------:R-:W-:Y:S01]  /*166b0*/  IMAD.MOV.U32 R53, RZ, RZ, R73 ;  /* 0x000000ffff357224 */ /* 0x000fe200078e0049 */
[----:B------:R-:W-:Y:S02]  /*166c0*/  MOV R73, R19 ;  /* 0x0000001300497202 */ /* 0x000fe40000000f00 */
[----:B------:R4:W-:Y:S01]  /*166d0*/  STL.64 [R1+0x640], R56 ;  /* 0x0006403801007387 */ /* 0x0009e20000100a00 */
[----:B------:R-:W3:Y:S03]  /*166e0*/  LDC R19, c[0x0][0x230] ;  /* 0x00008c00ff137b82 */ /* 0x000ee60000000800 */
[----:B------:R4:W-:Y:S01]  /*166f0*/  LDGSTS.E [R13+0x1c000], desc[UR8][R56.64], !P2 ;  /* 0x1c000000380d7fae */ /* 0x0009e2000d121848 */
[----:B------:R-:W-:Y:S01]  /*16700*/  ISETP.GE.U32.AND P2, PT, R14, 0x7fffff66, PT ;  /* 0x7fffff660e00780c */ /* 0x000fe20003f46070 */
[----:B------:R-:W-:-:S02]  /*16710*/  VIADD R14, R15, 0xffffffe4 ;  /* 0xffffffe40f0e7836 */ /* 0x000fc40000000000 */
        /* <DEDUP_REMOVED lines=9> */
[C---:B--2---:R-:W-:Y:S01]  /*167b0*/  IMAD.WIDE R60, R4.reuse, 0x4, R26 ;  /* 0x00000004043c7825 */ /* 0x044fe200078e021a */
[----:B------:R-:W1:Y:S03]  /*167c0*/  LDC R16, c[0x0][0x230] ;  /* 0x00008c00ff107b82 */ /* 0x000e660000000800 */
[----:B----4-:R-:W-:Y:S01]  /*167d0*/  IMAD.WIDE R56, R4, 0x4, R24 ;  /* 0x0000000404387825 */ /* 0x010fe200078e0218 */
[----:B------:R2:W-:Y:S03]  /*167e0*/  STL.64 [R1+0x6b8], R60 ;  /* 0x0006b83c01007387 */ /* 0x0005e60000100a00 */
[----:B------:R-:W-:Y:S01]  /*167f0*/  IMAD R4, R2, 0x77, RZ ;  /* 0x0000007702047824 */ /* 0x000fe200078e02ff */
[----:B------:R2:W-:Y:S01]  /*16800*/  LDGSTS.E [R13+0x18008], desc[UR8][R60.64], !P5 ;  /* 0x180080003c0d7fae */ /* 0x0005e2000e921848 */
[----:B---3--:R-:W-:-:S02]  /*16810*/  IADD3 R15, R17, -0x3a, RZ ;  /* 0xffffffc6110f7810 */ /* 0x008fc40007ffe0ff */
[----:B------:R-:W3:Y:S01]  /*16820*/  LDC R17, c[0x0][0x230] ;  /* 0x00008c00ff117b82 */ /* 0x000ee20000000800 */
[----:B------:R4:W-:Y:S04]  /*16830*/  STL.64 [R1+0x6e0], R56 ;  /* 0x0006e03801007387 */ /* 0x0009e80000100a00 */
[----:B------:R4:W-:Y:S01]  /*16840*/  LDGSTS.E [R13+0x1c008], desc[UR8][R56.64], !P5 ;  /* 0x1c008000380d7fae */ /* 0x0009e2000e921848 */
[----:B------:R-:W-:Y:S01]  /*16850*/  ISETP.GE.U32.AND P5, PT, R14, 0x7fffff48, PT ;  /* 0x7fffff480e00780c */ /* 0x000fe20003fa6070 */
[----:B--2---:R-:W-:Y:S01]  /*16860*/  IMAD.WIDE R60, R4, 0x4, R26 ;  /* 0x00000004043c7825 */ /* 0x004fe200078e021a */
[----:B------:R-:W-:-:S04]  /*16870*/  LOP3.LUT R14, R3, 0x60, RZ, 0x3c, !PT ;  /* 0x00000060030e7812 */ /* 0x000fc800078e3cff */
[----:B------:R2:W-:Y:S01]  /*16880*/  LDGSTS.E [R13+0x1800c], desc[UR8][R60.64], !P6 ;  /* 0x1800c0003c0d7fae */ /* 0x0005e2000f121848 */
[----:B----4-:R-:W-:-:S03]  /*16890*/  IMAD.WIDE R56, R4, 0x4, R24 ;  /* 0x0000000404387825 */ /* 0x010fc600078e0218 */
[----:B------:R2:W-:Y:S01]  /*168a0*/  STL.64 [R1+0x708], R60 ;  /* 0x0007083c01007387 */ /* 0x0005e20000100a00 */
[----:B------:R-:W-:-:S03]  /*168b0*/  IMAD R4, R2, 0x18, RZ ;  /* 0x0000001802047824 */ /* 0x000fc600078e02ff */
[----:B------:R4:W-:Y:S01]  /*168c0*/  LDGSTS.E [R13+0x1c00c], desc[UR8][R56.64], !P6 ;  /* 0x1c00c000380d7fae */ /* 0x0009e2000f121848 */
[----:B------:R-:W-:Y:S01]  /*168d0*/  ISETP.GE.U32.AND P6, PT, R15, 0x7fffff47, PT ;  /* 0x7fffff470f00780c */ /* 0x000fe20003fc6070 */
[----:B------:R-:W-:Y:S02]  /*168e0*/  VIADD R14, R14, UR61 ;  /* 0x0000003d0e0e7c36 */ /* 0x000fe40008000000 */
[----:B------:R4:W-:Y:S01]  /*168f0*/  STL.64 [R1+0x730], R56 ;  /* 0x0007303801007387 */ /* 0x0009e20000100a00 */
[----:B------:R-:W-:Y:S02]  /*16900*/  VIADD R15, R18, 0xffffffc5 ;  /* 0xffffffc5120f7836 */ /* 0x000fe40000000000 */
[----:B------:R-:W3:Y:S01]  /*16910*/  LDC R18, c[0x0][0x230] ;  /* 0x00008c00ff127b82 */ /* 0x000ee20000000800 */
[----:B--2---:R-:W-:-:S04]  /*16920*/  IMAD.WIDE R60, R4, 0x4, R26 ;  /* 0x00000004043c7825 */ /* 0x004fc800078e021a */
[----:B----4-:R-:W-:Y:S01]  /*16930*/  IMAD.WIDE R56, R4, 0x4, R24 ;  /* 0x0000000404387825 */ /* 0x010fe200078e0218 */
[----:B------:R2:W-:Y:S03]  /*16940*/  STL.64 [R1+0x758], R60 ;  /* 0x0007583c01007387 */ /* 0x0005e60000100a00 */
[----:B------:R-:W-:Y:S01]  /*16950*/  IMAD R4, R2, 0x19, RZ ;  /* 0x0000001902047824 */ /* 0x000fe200078e02ff */
[----:B------:R2:W-:Y:S04]  /*16960*/  LDGSTS.E [R14], desc[UR8][R60.64], !P3 ;  /* 0x000000003c0e7fae */ /* 0x0005e8000d921848 */
        /* <DEDUP_REMOVED lines=13> */
[----:B----4-:R-:W-:Y:S01]  /*16a40*/  IMAD.WIDE R60, R4, 0x4, R26 ;  /* 0x00000004043c7825 */ /* 0x010fe200078e021a */
[----:B-1----:R-:W-:-:S02]  /*16a50*/  IADD3 R15, R16, -0x59, RZ ;  /* 0xffffffa7100f7810 */ /* 0x002fc40007ffe0ff */
[----:B------:R-:W1:Y:S01]  /*16a60*/  LDC R16, c[0x0][0x230] ;  /* 0x00008c00ff107b82 */ /* 0x000e620000000800 */
[----:B---3--:R-:W-:Y:S01]  /*16a70*/  IMAD.WIDE R56, R4, 0x4, R24 ;  /* 0x0000000404387825 */ /* 0x008fe200078e0218 */
[----:B------:R3:W-:Y:S03]  /*16a80*/  STL.64 [R1+0x7f8], R60 ;  /* 0x0007f83c01007387 */ /* 0x0007e60000100a00 */
[----:B------:R-:W-:Y:S01]  /*16a90*/  IMAD R4, R2, 0x1b, RZ ;  /* 0x0000001b02047824 */ /* 0x000fe200078e02ff */
[----:B------:R3:W-:Y:S04]  /*16aa0*/  LDGSTS.E [R14+0x8], desc[UR8][R60.64], !P2 ;  /* 0x000080003c0e7fae */ /* 0x0007e8000d121848 */
[----:B------:R4:W-:Y:S04]  /*16ab0*/  STL.64 [R1+0x820], R56 ;  /* 0x0008203801007387 */ /* 0x0009e80000100a00 */
[----:B------:R4:W-:Y:S01]  /*16ac0*/  LDGSTS.E [R14+0x4008], desc[UR8][R56.64], !P2 ;  /* 0x04008000380e7fae */ /* 0x0009e2000d121848 */
[----:B------:R-:W-:Y:S01]  /*16ad0*/  ISETP.GE.U32.AND P2, PT, R15, 0x7fffff28, PT ;  /* 0x7fffff280f00780c */ /* 0x000fe20003f46070 */
[----:B------:R-:W-:-:S02]  /*16ae0*/  VIADD R15, R17, 0xffffffa6 ;  /* 0xffffffa6110f7836 */ /* 0x000fc40000000000 */
[C---:B---3--:R-:W-:Y:S01]  /*16af0*/  IMAD.WIDE R60, R4.reuse, 0x4, R26 ;  /* 0x00000004043c7825 */ /* 0x048fe200078e021a */
[----:B------:R-:W3:Y:S04]  /*16b00*/  LDC R17, c[0x0][0x230] ;  /* 0x00008c00ff117b82 */ /* 0x000ee80000000800 */
        /* <DEDUP_REMOVED lines=79> */
[----:B------:R-:W3:Y:S03]  /*17000*/  LDC R17, c[0x0][0x230] ;  /* 0x00008c00ff117b82 */ /* 0x000ee60000000800 */
        /* <DEDUP_REMOVED lines=8> */
[C---:B----4-:R-:W-:Y:S01]  /*17090*/  IMAD.WIDE R60, R4.reuse, 0x4, R26 ;  /* 0x00000004043c7825 */ /* 0x050fe200078e021a */
[----:B------:R-:W4:Y:S03]  /*170a0*/  LDC R18, c[0x0][0x230] ;  /* 0x00008c00ff127b82 */ /* 0x000f260000000800 */
[----:B--2---:R-:W-:Y:S01]  /*170b0*/  IMAD.WIDE R56, R4, 0x4, R24 ;  /* 0x0000000404387825 */ /* 0x004fe200078e0218 */
[----:B------:R2:W-:Y:S03]  /*170c0*/  STL.64 [R1+0xb00], R60 ;  /* 0x000b003c01007387 */ /* 0x0005e60000100a00 */
[----:B------:R-:W-:Y:S01]  /*170d0*/  IMAD R4, R2, 0x79, RZ ;  /* 0x0000007902047824 */ /* 0x000fe200078e02ff */
[----:B------:R2:W-:Y:S04]  /*170e0*/  LDGSTS.E [R14+0x18000], desc[UR8][R60.64], !P3 ;  /* 0x180000003c0e7fae */ /* 0x0005e8000d921848 */
[----:B------:R1:W-:Y:S04]  /*170f0*/  STL.64 [R1+0xb28], R56 ;  /* 0x000b283801007387 */ /* 0x0003e80000100a00 */
[----:B------:R1:W-:Y:S01]  /*17100*/  LDGSTS.E [R14+0x1c000], desc[UR8][R56.64], !P3 ;  /* 0x1c000000380e7fae */ /* 0x0003e2000d921848 */
[----:B------:R-:W-:Y:S01]  /*17110*/  ISETP.GE.U32.AND P3, PT, R15, 0x7fffff62, PT ;  /* 0x7fffff620f00780c */ /* 0x000fe20003f66070 */
[----:B--2---:R-:W-:-:S04]  /*17120*/  IMAD.WIDE R60, R4, 0x4, R26 ;  /* 0x00000004043c7825 */ /* 0x004fc800078e021a */
[----:B------:R-:W-:Y:S02]  /*17130*/  VIADD R15, R19, 0xffffffe0 ;  /* 0xffffffe0130f7836 */ /* 0x000fe40000000000 */
[----:B-1----:R-:W-:Y:S01]  /*17140*/  IMAD.WIDE R56, R4, 0x4, R24 ;  /* 0x0000000404387825 */ /* 0x002fe200078e0218 */
[----:B------:R-:W1:Y:S01]  /*17150*/  LDC R19, c[0x0][0x230] ;  /* 0x00008c00ff137b82 */ /* 0x000e620000000800 */
[----:B------:R2:W-:Y:S02]  /*17160*/  LDGSTS.E [R14+0x18004], desc[UR8][R60.64], !P1 ;  /* 0x180040003c0e7fae */ /* 0x0005e4000c921848 */
[----:B------:R-:W-:Y:S02]  /*17170*/  IMAD R4, R2, 0x7a, RZ ;  /* 0x0000007a02047824 */ /* 0x000fe400078e02ff */
[----:B------:R2:W-:Y:S01]  /*17180*/  STL.64 [R1+0xb50], R60 ;  /* 0x000b503c01007387 */ /* 0x0005e20000100a00 */
[----:B------:R-:W-:Y:S02]  /*17190*/  IMAD.MOV.U32 R62, RZ, RZ, R72 ;  /* 0x000000ffff3e7224 */ /* 0x000fe400078e0048 */
[----:B------:R-:W-:Y:S01]  /*171a0*/  IMAD.MOV.U32 R72, RZ, RZ, R66 ;  /* 0x000000ffff487224 */ /* 0x000fe200078e0042 */
[----:B------:R3:W-:Y:S01]  /*171b0*/  STL.64 [R1+0xb78], R56 ;  /* 0x000b783801007387 */ /* 0x0007e20000100a00 */
[----:B------:R-:W-:-:S03]  /*171c0*/  IMAD.MOV.U32 R66, RZ, RZ, R34 ;  /* 0x000000ffff427224 */ /* 0x000fc600078e0022 */
[----:B------:R3:W-:Y:S01]  /*171d0*/  LDGSTS.E [R14+0x1c004], desc[UR8][R56.64], !P1 ;  /* 0x1c004000380e7fae */ /* 0x0007e2000c921848 */
[----:B------:R-:W-:Y:S01]  /*171e0*/  ISETP.GE.U32.AND P1, PT, R15, 0x7fffff61, PT ;  /* 0x7fffff610f00780c */ /* 0x000fe20003f26070 */
[----:B------:R-:W-:Y:S02]  /*171f0*/  IMAD.MOV.U32 R34, RZ, RZ, R20 ;  /* 0x000000ffff227224 */ /* 0x000fe400078e0014 */
[----:B--2---:R-:W-:Y:S01]  /*17200*/  IMAD.WIDE R60, R4, 0x4, R26 ;  /* 0x00000004043c7825 */ /* 0x004fe200078e021a */
[----:B------:R-:W-:Y:S01]  /*17210*/  IADD3 R15, R16, -0x3d, RZ ;  /* 0xffffffc3100f7810 */ /* 0x000fe20007ffe0ff */
[----:B------:R-:W2:Y:S03]  /*17220*/  LDC R20, c[0x0][0x230] ;  /* 0x00008c00ff147b82 */ /* 0x000ea60000000800 */
[----:B------:R4:W-:Y:S01]  /*17230*/  LDGSTS.E [R14+0x18008], desc[UR8][R60.64], !P2 ;  /* 0x180080003c0e7fae */ /* 0x0009e2000d121848 */
[----:B---3--:R-:W-:-:S03]  /*17240*/  IMAD.WIDE R56, R4, 0x4, R24 ;  /* 0x0000000404387825 */ /* 0x008fc600078e0218 */
[----:B------:R4:W-:Y:S01]  /*17250*/  STL.64 [R1+0xba0], R60 ;  /* 0x000ba03c01007387 */ /* 0x0009e20000100a00 */
[----:B------:R-:W-:-:S03]  /*17260*/  IMAD R4, R2, 0x7b, RZ ;  /* 0x0000007b02047824 */ /* 0x000fc600078e02ff */
[----:B------:R3:W-:Y:S01]  /*17270*/  LDGSTS.E [R14+0x1c008], desc[UR8][R56.64], !P2 ;  /* 0x1c008000380e7fae */ /* 0x0007e2000d121848 */
[----:B------:R-:W-:Y:S01]  /*17280*/  ISETP.GE.U32.AND P2, PT, R15, 0x7fffff44, PT ;  /* 0x7fffff440f00780c */ /* 0x000fe20003f46070 */
[----:B------:R-:W-:Y:S01]  /*17290*/  VIADD R16, R17, 0xffffffc2 ;  /* 0xffffffc211107836 */ /* 0x000fe20000000000 */
[----:B------:R-:W-:Y:S01]  /*172a0*/  LOP3.LUT R15, R3, 0x70, RZ, 0x3c, !PT ;  /* 0x00000070030f7812 */ /* 0x000fe200078e3cff */
[----:B------:R3:W-:Y:S01]  /*172b0*/  STL.64 [R1+0xbc8], R56 ;  /* 0x000bc83801007387 */ /* 0x0007e20000100a00 */
[----:B------:R-:W2:Y:S01]  /*172c0*/  LDC R17, c[0x0][0x230] ;  /* 0x00008c00ff117b82 */ /* 0x000ea20000000800 */
[----:B----4-:R-:W-:-:S04]  /*172d0*/  IMAD.WIDE R60, R4, 0x4, R26 ;  /* 0x00000004043c7825 */ /* 0x010fc800078e021a */
[----:B---3--:R-:W-:Y:S01]  /*172e0*/  IMAD.WIDE R56, R4, 0x4, R24 ;  /* 0x0000000404387825 */ /* 0x008fe200078e0218 */
[----:B------:R3:W-:Y:S03]  /*172f0*/  STL.64 [R1+0xbf0], R60 ;  /* 0x000bf03c01007387 */ /* 0x0007e60000100a00 */
[----:B------:R-:W-:Y:S01]  /*17300*/  IMAD R4, R2, 0x1c, RZ ;  /* 0x0000001c02047824 */ /* 0x000fe200078e02ff */
[----:B------:R3:W-:Y:S01]  /*17310*/  LDGSTS.E [R14+0x1800c], desc[UR8][R60.64], !P4 ;  /* 0x1800c0003c0e7fae */ /* 0x0007e2000e121848 */
[----:B------:R-:W-:-:S03]  /*17320*/  VIADD R15, R15, UR61 ;  /* 0x0000003d0f0f7c36 */ /* 0x000fc60008000000 */
[----:B------:R4:W-:Y:S04]  /*17330*/  STL.64 [R1+0xc18], R56 ;  /* 0x000c183801007387 */ /* 0x0009e80000100a00 */
[----:B------:R4:W-:Y:S01]  /*17340*/  LDGSTS.E [R14+0x1c00c], desc[UR8][R56.64], !P4 ;  /* 0x1c00c000380e7fae */ /* 0x0009e2000e121848 */
[----:B------:R-:W-:Y:S01]  /*17350*/  ISETP.GE.U32.AND P4, PT, R16, 0x7fffff43, PT ;  /* 0x7fffff431000780c */ /* 0x000fe20003f86070 */
[----:B------:R-:W-:Y:S02]  /*17360*/  VIADD R16, R18, 0xffffffc1 ;  /* 0xffffffc112107836 */ /* 0x000fe40000000000 */
[C---:B---3--:R-:W-:Y:S01]  /*17370*/  IMAD.WIDE R60, R4.reuse, 0x4, R26 ;  /* 0x00000004043c7825 */ /* 0x048fe200078e021a */
[----:B------:R-:W3:Y:S04]  /*17380*/  LDC R18, c[0x0][0x230] ;  /* 0x00008c00ff127b82 */ /* 0x000ee80000000800 */
[----:B------:R2:W-:Y:S01]  /*17390*/  LDGSTS.E [R15], desc[UR8][R60.64], !P5 ;  /* 0x000000003c0f7fae */ /* 0x0005e2000e921848 */
[----:B----4-:R-:W-:-:S04]  /*173a0*/  IMAD.WIDE R56, R4, 0x4, R24 ;  /* 0x0000000404387825 */ /* 0x010fc800078e0218 */
[----:B------:R-:W-:Y:S01]  /*173b0*/  IMAD R4, R2, 0x1d, RZ ;  /* 0x0000001d02047824 */ /* 0x000fe200078e02ff */
[----:B------:R4:W-:Y:S01]  /*173c0*/  LDGSTS.E [R15+0x4000], desc[UR8][R56.64], !P5 ;  /* 0x04000000380f7fae */ /* 0x0009e2000e921848 */
[----:B------:R-:W-:Y:S02]  /*173d0*/  ISETP.GE.U32.AND P5, PT, R16, 0x7fffff42, PT ;  /* 0x7fffff421000780c */ /* 0x000fe40003fa6070 */
[----:B------:R-:W-:-:S04]  /*173e0*/  IMAD.WIDE R78, R4, 0x4, R26 ;  /* 0x00000004044e7825 */ /* 0x000fc800078e021a */
[----:B------:R-:W-:Y:S01]  /*173f0*/  IMAD.WIDE R68, R4, 0x4, R24 ;  /* 0x0000000404447825 */ /* 0x000fe200078e0218 */
[----:B-1----:R-:W-:Y:S01]  /*17400*/  IADD3 R4, R19, -0x40, RZ ;  /* 0xffffffc013047810 */ /* 0x002fe20007ffe0ff */
[----:B------:R2:W-:Y:S01]  /*17410*/  STL.64 [R1+0xc40], R60 ;  /* 0x000c403c01007387 */ /* 0x0005e20000100a00 */
[----:B------:R-:W1:Y:S01]  /*17420*/  LDC R19, c[0x0][0x230] ;  /* 0x00008c00ff137b82 */ /* 0x000e620000000800 */
[----:B------:R-:W-:Y:S02]  /*17430*/  IMAD R16, R2, 0x1e, RZ ;  /* 0x0000001e02107824 */ /* 0x000fe400078e02ff */
[----:B------:R3:W-:Y:S04]  /*17440*/  LDGSTS.E [R15+0x4], desc[UR8][R78.64], !P6 ;  /* 0x000040004e0f7fae */ /* 0x0007e8000f121848 */
[----:B------:R4:W-:Y:S01]  /*17450*/  STL.64 [R1+0xc68], R56 ;  /* 0x000c683801007387 */ /* 0x0009e20000100a00 */
[----:B--2---:R-:W-:-:S03]  /*17460*/  IMAD.WIDE R60, R16, 0x4, R26 ;  /* 0x00000004103c7825 */ /* 0x004fc600078e021a */
[----:B------:R2:W-:Y:S01]  /*17470*/  LDGSTS.E [R15+0x4004], desc[UR8][R68.64], !P6 ;  /* 0x04004000440f7fae */ /* 0x0005e2000f121848 */
[----:B------:R-:W-:Y:S01]  /*17480*/  ISETP.GE.U32.AND P6, PT, R4, 0x7fffff41, PT ;  /* 0x7fffff410400780c */ /* 0x000fe20003fc6070 */
[----:B------:R-:W-:Y:S02]  /*17490*/  VIADD R4, R20, 0xffffffa3 ;  /* 0xffffffa314047836 */ /* 0x000fe40000000000 */
[----:B------:R2:W-:Y:S01]  /*174a0*/  LDGSTS.E [R15+0x8], desc[UR8][R60.64], !P3 ;  /* 0x000080003c0f7fae */ /* 0x0005e2000d921848 */
[----:B------:R-:W-:Y:S02]  /*174b0*/  IMAD.MOV.U32 R63, RZ, RZ, R73 ;  /* 0x000000ffff3f7224 */ /* 0x000fe400078e0049 */
[----:B----4-:R-:W-:Y:S01]  /*174c0*/  IMAD.WIDE R56, R16, 0x4, R24 ;  /* 0x0000000410387825 */ /* 0x010fe200078e0218 */
[----:B------:R3:W-:Y:S01]  /*174d0*/  STL.64 [R1+0xc90], R78 ;  /* 0x000c904e01007387 */ /* 0x0007e20000100a00 */
[----:B------:R-:W4:Y:S03]  /*174e0*/  LDC R20, c[0x0][0x230] ;  /* 0x00008c00ff147b82 */ /* 0x000f260000000800 */
[----:B------:R1:W-:Y:S01]  /*174f0*/  LDGSTS.E [R15+0x4008], desc[UR8][R56.64], !P3 ;  /* 0x04008000380f7fae */ /* 0x0003e2000d921848 */
[----:B------:R-:W-:Y:S01]  /*17500*/  ISETP.GE.U32.AND P3, PT, R4, 0x7fffff24, PT ;  /* 0x7fffff240400780c */ /* 0x000fe20003f66070 */
[----:B------:R-:W-:Y:S01]  /*17510*/  IMAD R4, R2, 0x1f, RZ ;  /* 0x0000001f02047824 */ /* 0x000fe200078e02ff */
[----:B------:R-:W-:Y:S01]  /*17520*/  MOV R73, R67 ;  /* 0x0000004300497202 */ /* 0x000fe20000000f00 */
[----:B------:R-:W-:Y:S01]  /*17530*/  IMAD.MOV.U32 R67, RZ, RZ, R35 ;  /* 0x000000ffff437224 */ /* 0x000fe200078e0023 */
[----:B------:R2:W-:Y:S01]  /*17540*/  STL.64 [R1+0xcb0], R68 ;  /* 0x000cb04401007387 */ /* 0x0005e20000100a00 */
[----:B------:R-:W-:Y:S01]  /*17550*/  MOV R35, R21 ;  /* 0x0000001500237202 */ /* 0x000fe20000000f00 */
[----:B---3--:R-:W-:Y:S01]  /*17560*/  IMAD.WIDE R78, R4, 0x4, R26 ;  /* 0x00000004044e7825 */ /* 0x008fe200078e021a */
[----:B------:R-:W3:Y:S03]  /*17570*/  LDC R21, c[0x0][0x230] ;  /* 0x00008c00ff157b82 */ /* 0x000ee60000000800 */
[----:B------:R-:W-:Y:S01]  /*17580*/  IMAD R16, R2, 0x3c, RZ ;  /* 0x0000003c02107824 */ /* 0x000fe200078e02ff */
[----:B------:R1:W-:Y:S01]  /*17590*/  STL.64 [R1+0xcc0], R60 ;  /* 0x000cc03c01007387 */ /* 0x0003e20000100a00 */
[----:B--2---:R-:W-:-:S03]  /*175a0*/  IMAD.WIDE R68, R4, 0x4, R24 ;  /* 0x0000000404447825 */ /* 0x004fc600078e0218 */
[----:B------:R-:W-:Y:S01]  /*175b0*/  LDGSTS.E [R15+0xc], desc[UR8][R78.64], !P1 ;  /* 0x0000c0004e0f7fae */ /* 0x000fe2000c921848 */
[----:B------:R-:W-:-:S03]  /*175c0*/  VIADD R4, R17, 0xffffffa2 ;  /* 0xffffffa211047836 */ /* 0x000fc60000000000 */
[----:B------:R2:W-:Y:S01]  /*175d0*/  STL.64 [R1+0xcd0], R56 ;  /* 0x000cd03801007387 */ /* 0x0005e20000100a00 */
[----:B-1----:R-:W-:-:S03]  /*175e0*/  IMAD.WIDE R60, R16, 0x4, R26 ;  /* 0x00000004103c7825 */ /* 0x002fc600078e021a */
[----:B------:R-:W-:Y:S01]  /*175f0*/  LDGSTS.E [R15+0x400c], desc[UR8][R68.64], !P1 ;  /* 0x0400c000440f7fae */ /* 0x000fe2000c921848 */
[----:B------:R-:W-:Y:S01]  /*17600*/  ISETP.GE.U32.AND P1, PT, R4, 0x7fffff23, PT ;  /* 0x7fffff230400780c */ /* 0x000fe20003f26070 */
[----:B------:R-:W-:Y:S02]  /*17610*/  IMAD R4, R2, 0x3d, RZ ;  /* 0x0000003d02047824 */ /* 0x000fe400078e02ff */
[----:B------:R-:W-:Y:S01]  /*17620*/  STL.64 [R1+0xce0], R78 ;  /* 0x000ce04e01007387 */ /* 0x000fe20000100a00 */
[----:B--2---:R-:W-:-:S03]  /*17630*/  IMAD.WIDE R56, R16, 0x4, R24 ;  /* 0x0000000410387825 */ /* 0x004fc600078e0218 */
[----:B------:R-:W-:Y:S01]  /*17640*/  STL.64 [R1+0xcf8], R68 ;  /* 0x000cf84401007387 */ /* 0x000fe20000100a00 */
[----:B------:R-:W-:-:S03]  /*17650*/  VIADD R16, R18, 0xffffffa1 ;  /* 0xffffffa112107836 */ /* 0x000fc60000000000 */
[----:B------:R1:W-:Y:S01]  /*17660*/  STL.64 [R1+0xd20], R60 ;  /* 0x000d203c01007387 */ /* 0x0003e20000100a00 */
[----:B------:R-:W2:Y:S03]  /*17670*/  LDC R18, c[0x0][0x230] ;  /* 0x00008c00ff127b82 */ /* 0x000ea60000000800 */
[----:B------:R1:W-:Y:S04]  /*17680*/  LDGSTS.E [R15+0x8000], desc[UR8][R60.64], !P2 ;  /* 0x080000003c0f7fae */ /* 0x0003e8000d121848 */
[----:B------:R4:W-:Y:S04]  /*17690*/  STL.64 [R1+0xd30], R56 ;  /* 0x000d303801007387 */ /* 0x0009e80000100a00 */
[----:B------:R4:W-:Y:S01]  /*176a0*/  LDGSTS.E [R15+0xc000], desc[UR8][R56.64], !P2 ;  /* 0x0c000000380f7fae */ /* 0x0009e2000d121848 */
[----:B------:R-:W-:Y:S01]  /*176b0*/  ISETP.GE.U32.AND P2, PT, R16, 0x7fffff22, PT ;  /* 0x7fffff221000780c */ /* 0x000fe20003f46070 */
[----:B-1----:R-:W-:Y:S01]  /*176c0*/  IMAD.WIDE R60, R4, 0x4, R26 ;  /* 0x00000004043c7825 */ /* 0x002fe200078e021a */
[----:B------:R-:W-:-:S04]  /*176d0*/  IADD3 R16, R19, -0x60, RZ ;  /* 0xffffffa013107810 */ /* 0x000fc80007ffe0ff */
[----:B------:R1:W-:Y:S01]  /*176e0*/  LDGSTS.E [R15+0x8004], desc[UR8][R60.64], !P4 ;  /* 0x080040003c0f7fae */ /* 0x0003e2000e121848 */
[----:B----4-:R-:W-:-:S04]  /*176f0*/  IMAD.WIDE R56, R4, 0x4, R24 ;  /* 0x0000000404387825 */ /* 0x010fc800078e0218 */
[----:B------:R-:W-:Y:S01]  /*17700*/  IMAD R4, R2, 0x3e, RZ ;  /* 0x0000003e02047824 */ /* 0x000fe200078e02ff */
[----:B------:R4:W-:Y:S01]  /*17710*/  LDGSTS.E [R15+0xc004], desc[UR8][R56.64], !P4 ;  /* 0x0c004000380f7fae */ /* 0x0009e2000e121848 */
[----:B------:R-:W-:Y:S01]  /*17720*/  ISETP.GE.U32.AND P4, PT, R16, 0x7fffff21, PT ;  /* 0x7fffff211000780c */ /* 0x000fe20003f86070 */
[----:B------:R-:W-:Y:S02]  /*17730*/  IMAD R16, R2, 0x3f, RZ ;  /* 0x0000003f02107824 */ /* 0x000fe400078e02ff */
[C---:B------:R-:W-:Y:S01]  /*17740*/  IMAD.WIDE R78, R4.reuse, 0x4, R26 ;  /* 0x00000004044e7825 */ /* 0x040fe200078e021a */
[----:B------:R1:W-:Y:S03]  /*17750*/  STL.64 [R1+0xd40], R60 ;  /* 0x000d403c01007387 */ /* 0x0003e60000100a00 */
[----:B------:R-:W-:Y:S01]  /*17760*/  IMAD.WIDE R68, R4, 0x4, R24 ;  /* 0x0000000404447825 */ /* 0x000fe200078e0218 */
[----:B------:R4:W-:Y:S03]  /*17770*/  STL.64 [R1+0xd50], R56 ;  /* 0x000d503801007387 */ /* 0x0009e60000100a00 */
[----:B---3--:R-:W-:Y:S01]  /*17780*/  VIADD R4, R21, 0xffffff82 ;  /* 0xffffff8215047836 */ /* 0x008fe20000000000 */
[----:B------:R3:W-:Y:S01]  /*17790*/  LDGSTS.E [R15+0x8008], desc[UR8][R78.64], !P5 ;  /* 0x080080004e0f7fae */ /* 0x0007e2000e921848 */
[----:B------:R-:W-:Y:S01]  /*177a0*/  VIADD R17, R20, 0xffffff83 ;  /* 0xffffff8314117836 */ /* 0x000fe20000000000 */
[----:B------:R-:W3:Y:S01]  /*177b0*/  LDC R21, c[0x0][0x230] ;  /* 0x00008c00ff157b82 */ /* 0x000ee20000000800 */
[C---:B-1----:R-:W-:Y:S01]  /*177c0*/  IMAD.WIDE R60, R16.reuse, 0x4, R26 ;  /* 0x00000004103c7825 */ /* 0x042fe200078e021a */
[----:B------:R1:W-:Y:S03]  /*177d0*/  LDGSTS.E [R15+0xc008], desc[UR8][R68.64], !P5 ;  /* 0x0c008000440f7fae */ /* 0x0003e6000e921848 */
[----:B----4-:R-:W-:Y:S01]  /*177e0*/  IMAD.WIDE R56, R16, 0x4, R24 ;  /* 0x0000000410387825 */ /* 0x010fe200078e0218 */
[----:B------:R4:W-:Y:S02]  /*177f0*/  LDGSTS.E [R15+0x800c], desc[UR8][R60.64], !P6 ;  /* 0x0800c0003c0f7fae */ /* 0x0009e4000f121848 */
[----:B------:R-:W4:Y:S02]  /*17800*/  LDC R20, c[0x0][0x230] ;  /* 0x00008c00ff147b82 */ /* 0x000f240000000800 */
[----:B------:R4:W-:Y:S01]  /*17810*/  LDGSTS.E [R15+0xc00c], desc[UR8][R56.64], !P6 ;  /* 0x0c00c000380f7fae */ /* 0x0009e2000f121848 */
[----:B------:R-:W-:Y:S01]  /*17820*/  ISETP.GE.U32.AND P6, PT, R4, 0x7fffff03, PT ;  /* 0x7fffff030400780c */ /* 0x000fe20003fc6070 */
[----:B------:R-:W-:-:S02]  /*17830*/  IMAD R4, R2, 0x5c, RZ ;  /* 0x0000005c02047824 */ /* 0x000fc400078e02ff */
[----:B------:R3:W-:Y:S01]  /*17840*/  STL.64 [R1+0xd60], R78 ;  /* 0x000d604e01007387 */ /* 0x0007e20000100a00 */
[----:B------:R-:W-:-:S03]  /*17850*/  IMAD R16, R2, 0x5d, RZ ;  /* 0x0000005d02107824 */ /* 0x000fc600078e02ff */
[----:B------:R1:W-:Y:S01]  /*17860*/  STL.64 [R1+0xd88], R68 ;  /* 0x000d884401007387 */ /* 0x0003e20000100a00 */
[----:B--2---:R-:W-:-:S03]  /*17870*/  VIADD R19, R18, 0xffffff81 ;  /* 0xffffff8112137836 */ /* 0x004fc60000000000 */
[----:B------:R4:W-:Y:S01]  /*17880*/  STL.64 [R1+0xda8], R60 ;  /* 0x000da83c01007387 */ /* 0x0009e20000100a00 */
[----:B---3--:R-:W-:-:S03]  /*17890*/  IMAD.WIDE R78, R4, 0x4, R24 ;  /* 0x00000004044e7825 */ /* 0x008fc600078e0218 */
[----:B------:R2:W-:Y:S01]  /*178a0*/  STL.64 [R1+0xdb8], R56 ;  /* 0x000db83801007387 */ /* 0x0005e20000100a00 */
[----:B-1----:R-:W-:-:S04]  /*178b0*/  IMAD.WIDE R68, R4, 0x4, R26 ;  /* 0x0000000404447825 */ /* 0x002fc800078e021a */
[C---:B----4-:R-:W-:Y:S01]  /*178c0*/  IMAD.WIDE R60, R16.reuse, 0x4, R26 ;  /* 0x00000004103c7825 */ /* 0x050fe200078e021a */
[----:B------:R-:W-:Y:S03]  /*178d0*/  LDGSTS.E [R15+0x10000], desc[UR8][R68.64], !P3 ;  /* 0x10000000440f7fae */ /* 0x000fe6000d921848 */
[----:B--2---:R-:W-:Y:S01]  /*178e0*/  IMAD.WIDE R56, R16, 0x4, R24 ;  /* 0x0000000410387825 */ /* 0x004fe200078e0218 */
[----:B------:R-:W-:Y:S01]  /*178f0*/  LDGSTS.E [R15+0x14000], desc[UR8][R78.64], !P3 ;  /* 0x140000004e0f7fae */ /* 0x000fe2000d921848 */
[----:B------:R-:W-:-:S03]  /*17900*/  IADD3 R18, R22, -0x80, RZ ;  /* 0xffffff8016127810 */ /* 0x000fc60007ffe0ff */
[----:B------:R-:W-:Y:S01]  /*17910*/  LDGSTS.E [R15+0x10004], desc[UR8][R60.64], !P1 ;  /* 0x100040003c0f7fae */ /* 0x000fe2000c921848 */
[----:B------:R-:W-:-:S03]  /*17920*/  ISETP.GE.U32.AND P5, PT, R17, 0x7fffff04, PT ;  /* 0x7fffff041100780c */ /* 0x000fc60003fa6070 */
[----:B------:R1:W-:Y:S01]  /*17930*/  LDGSTS.E [R15+0x14004], desc[UR8][R56.64], !P1 ;  /* 0x14004000380f7fae */ /* 0x0003e2000c921848 */
[----:B------:R-:W-:Y:S02]  /*17940*/  ISETP.GE.U32.AND P1, PT, R19, 0x7fffff02, PT ;  /* 0x7fffff021300780c */ /* 0x000fe40003f26070 */
[----:B------:R-:W2:Y:S01]  /*17950*/  LDC R19, c[0x0][0x230] ;  /* 0x00008c00ff137b82 */ /* 0x000ea20000000800 */
[----:B------:R3:W-:Y:S01]  /*17960*/  STL.64 [R1+0xdc8], R68 ;  /* 0x000dc84401007387 */ /* 0x0007e20000100a00 */
[----:B------:R-:W-:Y:S01]  /*17970*/  IMAD R17, R2, 0x5e, RZ ;  /* 0x0000005e02117824 */ /* 0x000fe200078e02ff */
[----:B------:R-:W-:Y:S02]  /*17980*/  ISETP.GE.AND P3, PT, R23, R18, PT ;  /* 0x000000121700720c */ /* 0x000fe40003f66270 */
[----:B------:R-:W-:Y:S01]  /*17990*/  STL.64 [R1+0xdd8], R78 ;  /* 0x000dd84e01007387 */ /* 0x000fe20000100a00 */
[----:B------:R-:W-:Y:S01]  /*179a0*/  IMAD.WIDE R22, R17, 0x4, R24 ;  /* 0x0000000411167825 */ /* 0x000fe200078e0218 */
[----:B------:R-:W-:-:S02]  /*179b0*/  SEL R4, RZ, 0x4, P3 ;  /* 0x00000004ff047807 */ /* 0x000fc40001800000 */
[----:B---3--:R-:W3:Y:S04]  /*179c0*/  LDL.LU.64 R68, [R1+0x1c70] ;  /* 0x001c700001447983 */ /* 0x008ee80000300a00 */
[----:B------:R-:W-:Y:S04]  /*179d0*/  STL.64 [R1+0xdf0], R60 ;  /* 0x000df03c01007387 */ /* 0x000fe80000100a00 */
[----:B------:R1:W-:Y:S01]  /*179e0*/  STL.64 [R1+0xe18], R56 ;  /* 0x000e183801007387 */ /* 0x0003e20000100a00 */
[----:B------:R-:W-:Y:S01]  /*179f0*/  PLOP3.LUT P3, PT, PT, PT, UP0, 0x80, 0x0 ;  /* 0x000000000000781c */ /* 0x000fe20003f6f008 */
[----:B------:R-:W-:-:S03]  /*17a00*/  IMAD R16, R2, 0x5f, RZ ;  /* 0x0000005f02107824 */ /* 0x000fc600078e02ff */
[----:B------:R-:W-:Y:S01]  /*17a10*/  SEL R4, R4, RZ, P3 ;  /* 0x000000ff04047207 */ /* 0x000fe20001800000 */
[----:B-1----:R-:W-:-:S03]  /*17a20*/  IMAD.WIDE R56, R17, 0x4, R26 ;  /* 0x0000000411387825 */ /* 0x002fc600078e021a */
[----:B------:R-:W-:Y:S01]  /*17a30*/  ISETP.NE.U32.AND P3, PT, R4, RZ, PT ;  /* 0x000000ff0400720c */ /* 0x000fe20003f65070 */
[----:B------:R-:W1:Y:S01]  /*17a40*/  LDC R17, c[0x0][0x230] ;  /* 0x00008c00ff117b82 */ /* 0x000e620000000800 */
[----:B------:R4:W-:Y:S04]  /*17a50*/  LDGSTS.E [R15+0x10008], desc[UR8][R56.64], !P2 ;  /* 0x10008000380f7fae */ /* 0x0009e8000d121848 */
[----:B------:R2:W-:Y:S01]  /*17a60*/  LDGSTS.E [R15+0x14008], desc[UR8][R22.64], !P2 ;  /* 0x14008000160f7fae */ /* 0x0005e2000d121848 */
[----:B------:R-:W-:Y:S02]  /*17a70*/  ISETP.GE.U32.AND P2, PT, R18, 0x7fffff01, PT ;  /* 0x7fffff011200780c */ /* 0x000fe40003f46070 */
[----:B------:R-:W1:Y:S01]  /*17a80*/  LDC R18, c[0x0][0x230] ;  /* 0x00008c00ff127b82 */ /* 0x000e620000000800 */
[----:B------:R4:W-:Y:S01]  /*17a90*/  STL.64 [R1+0xe30], R56 ;  /* 0x000e303801007387 */ /* 0x0009e20000100a00 */
[----:B------:R-:W-:-:S03]  /*17aa0*/  IMAD R4, R2, 0x7c, RZ ;  /* 0x0000007c02047824 */ /* 0x000fc600078e02ff */
[----:B------:R2:W-:Y:S01]  /*17ab0*/  STL.64 [R1+0xe40], R22 ;  /* 0x000e401601007387 */ /* 0x0005e20000100a00 */
[----:B------:R-:W-:-:S04]  /*17ac0*/  IMAD.WIDE R78, R4, 0x4, R26 ;  /* 0x00000004044e7825 */ /* 0x000fc800078e021a */
[----:B----4-:R-:W-:-:S04]  /*17ad0*/  IMAD.WIDE R56, R16, 0x4, R26 ;  /* 0x0000000410387825 */ /* 0x010fc800078e021a */
[--C-:B--2---:R-:W-:Y:S01]  /*17ae0*/  IMAD.WIDE R22, R16, 0x4, R24.reuse ;  /* 0x0000000410167825 */ /* 0x104fe200078e0218 */
[----:B------:R2:W-:Y:S03]  /*17af0*/  LDGSTS.E [R15+0x1000c], desc[UR8][R56.64], !P4 ;  /* 0x1000c000380f7fae */ /* 0x0005e6000e121848 */
[----:B------:R-:W-:Y:S01]  /*17b00*/  VIADD R16, R20, 0xffffff7f ;  /* 0xffffff7f14107836 */ /* 0x000fe20000000000 */
[----:B------:R4:W-:Y:S01]  /*17b10*/  LDGSTS.E [R15+0x1400c], desc[UR8][R22.64], !P4 ;  /* 0x1400c000160f7fae */ /* 0x0009e2000e121848 */
[----:B------:R-:W1:Y:S01]  /*17b20*/  LDC R20, c[0x0][0x230] ;  /* 0x00008c00ff147b82 */ /* 0x000e620000000800 */
[----:B------:R-:W-:Y:S02]  /*17b30*/  IMAD.WIDE R60, R4, 0x4, R24 ;  /* 0x00000004043c7825 */ /* 0x000fe400078e0218 */
[----:B------:R-:W-:Y:S01]  /*17b40*/  ISETP.GE.U32.AND P4, PT, R16, 0x7fffff00, PT ;  /* 0x7fffff001000780c */ /* 0x000fe20003f86070 */
[----:B------:R4:W-:Y:S01]  /*17b50*/  LDGSTS.E [R15+0x18000], desc[UR8][R78.64], !P5 ;  /* 0x180000004e0f7fae */ /* 0x0009e2000e921848 */
[----:B------:R-:W-:-:S02]  /*17b60*/  VIADD R4, R19, 0xffffff7e ;  /* 0xffffff7e13047836 */ /* 0x000fc40000000000 */
[----:B------:R-:W-:Y:S01]  /*17b70*/  IMAD R16, R2, 0x7d, RZ ;  /* 0x0000007d02107824 */ /* 0x000fe200078e02ff */
[----:B------:R4:W-:Y:S02]  /*17b80*/  LDGSTS.E [R15+0x1c000], desc[UR8][R60.64], !P5 ;  /* 0x1c0000003c0f7fae */ /* 0x0009e4000e921848 */
[----:B------:R-:W-:Y:S01]  /*17b90*/  ISETP.GE.U32.AND P5, PT, R4, 0x7ffffeff, PT ;  /* 0x7ffffeff0400780c */ /* 0x000fe20003fa6070 */
[C---:B------:R-:W-:Y:S01]  /*17ba0*/  IMAD R4, R2.reuse, 0x7e, RZ ;  /* 0x0000007e02047824 */ /* 0x040fe200078e02ff */
[----:B------:R2:W-:Y:S01]  /*17bb0*/  STL.64 [R1+0xe58], R56 ;  /* 0x000e583801007387 */ /* 0x0005e20000100a00 */
[----:B------:R-:W-:-:S03]  /*17bc0*/  IMAD R2, R2, 0x7f, RZ ;  /* 0x0000007f02027824 */ /* 0x000fc600078e02ff */
[----:B------:R4:W-:Y:S04]  /*17bd0*/  STL.64 [R1+0xe80], R22 ;  /* 0x000e801601007387 */ /* 0x0009e80000100a00 */
[----:B------:R4:W-:Y:S01]  /*17be0*/  STL.64 [R1+0xe90], R78 ;  /* 0x000e904e01007387 */ /* 0x0009e20000100a00 */
[----:B--2---:R-:W-:-:S03]  /*17bf0*/  IMAD.WIDE R56, R16, 0x4, R26 ;  /* 0x0000000410387825 */ /* 0x004fc600078e021a */
[----:B------:R2:W-:Y:S01]  /*17c00*/  STL.64 [R1+0xeb8], R60 ;  /* 0x000eb83c01007387 */ /* 0x0005e20000100a00 */
[----:B----4-:R-:W-:-:S03]  /*17c10*/  IMAD.WIDE R22, R16, 0x4, R24 ;  /* 0x0000000410167825 */ /* 0x010fc600078e0218 */
[----:B------:R4:W-:Y:S01]  /*17c20*/  STL.64 [R1+0xec8], R56 ;  /* 0x000ec83801007387 */ /* 0x0009e20000100a00 */
[----:B------:R-:W-:-:S03]  /*17c30*/  IMAD.WIDE R78, R4, 0x4, R26 ;  /* 0x00000004044e7825 */ /* 0x000fc600078e021a */
[----:B------:R4:W-:Y:S01]  /*17c40*/  LDGSTS.E [R15+0x18004], desc[UR8][R56.64], !P6 ;  /* 0x18004000380f7fae */ /* 0x0009e2000f121848 */
[----:B--2---:R-:W-:-:S03]  /*17c50*/  IMAD.WIDE R60, R4, 0x4, R24 ;  /* 0x00000004043c7825 */ /* 0x004fc600078e0218 */
[----:B------:R2:W-:Y:S04]  /*17c60*/  STL.64 [R1+0xec0], R22 ;  /* 0x000ec01601007387 */ /* 0x0005e80000100a00 */
[----:B------:R2:W-:Y:S01]  /*17c70*/  LDGSTS.E [R15+0x1c004], desc[UR8][R22.64], !P6 ;  /* 0x1c004000160f7fae */ /* 0x0005e2000f121848 */
[----:B------:R-:W-:Y:S02]  /*17c80*/  VIADD R16, R21, 0xffffff7d ;  /* 0xffffff7d15107836 */ /* 0x000fe40000000000 */
[----:B----4-:R-:W-:Y:S01]  /*17c90*/  IMAD.WIDE R56, R2, 0x4, R26 ;  /* 0x0000000402387825 */ /* 0x010fe200078e021a */
[----:B------:R-:W-:Y:S03]  /*17ca0*/  LDGSTS.E [R15+0x18008], desc[UR8][R78.64], !P1 ;  /* 0x180080004e0f7fae */ /* 0x000fe6000c921848 */
[----:B-1----:R-:W-:Y:S01]  /*17cb0*/  VIADD R4, R18, 0xffffff5f ;  /* 0xffffff5f12047836 */ /* 0x002fe20000000000 */
[----:B------:R-:W-:Y:S01]  /*17cc0*/  LDGSTS.E [R15+0x1c008], desc[UR8][R60.64], !P1 ;  /* 0x1c0080003c0f7fae */ /* 0x000fe2000c921848 */
[----:B--2---:R-:W-:-:S03]  /*17cd0*/  IMAD.WIDE R22, R2, 0x4, R24 ;  /* 0x0000000402167825 */ /* 0x004fc600078e0218 */
[----:B------:R-:W-:Y:S01]  /*17ce0*/  STL.64 [R1+0xeb0], R78 ;  /* 0x000eb04e01007387 */ /* 0x000fe20000100a00 */
[----:B------:R-:W-:Y:S01]  /*17cf0*/  ISETP.GE.U32.AND P6, PT, R16, 0x7ffffefe, PT ;  /* 0x7ffffefe1000780c */ /* 0x000fe20003fc6070 */
[----:B------:R-:W-:Y:S02]  /*17d00*/  IMAD.U32 R2, RZ, RZ, UR61 ;  /* 0x0000003dff027e24 */ /* 0x000fe4000f8e00ff */
[----:B------:R1:W-:Y:S01]  /*17d10*/  LDGSTS.E [R15+0x1800c], desc[UR8][R56.64], !P2 ;  /* 0x1800c000380f7fae */ /* 0x0003e2000d121848 */
[----:B------:R-:W-:-:S03]  /*17d20*/  IADD3 R16, R17, -0x84, RZ ;  /* 0xffffff7c11107810 */ /* 0x000fc60007ffe0ff */
[----:B------:R-:W-:Y:S01]  /*17d30*/  STL.64 [R1+0xea8], R60 ;  /* 0x000ea83c01007387 */ /* 0x000fe20000100a00 */
[----:B------:R-:W-:-:S03]  /*17d40*/  LOP3.LUT R17, R8, 0x10, RZ, 0x3c, !PT ;  /* 0x0000001008117812 */ /* 0x000fc600078e3cff */
[----:B------:R2:W-:Y:S01]  /*17d50*/  LDGSTS.E [R15+0x1c00c], desc[UR8][R22.64], !P2 ;  /* 0x1c00c000160f7fae */ /* 0x0005e2000d121848 */
[----:B------:R-:W-:Y:S01]  /*17d60*/  ISETP.GE.U32.AND P2, PT, R4, 0x7ffffee0, PT ;  /* 0x7ffffee00400780c */ /* 0x000fe20003f46070 */
[----:B------:R-:W-:Y:S02]  /*17d70*/  VIADD R4, R20, 0xffffff5e ;  /* 0xffffff5e14047836 */ /* 0x000fe40000000000 */
[----:B------:R1:W-:Y:S01]  /*17d80*/  STL.64 [R1+0xea0], R56 ;  /* 0x000ea03801007387 */ /* 0x0003e20000100a00 */
[C---:B------:R-:W-:Y:S02]  /*17d90*/  LOP3.LUT R18, R8.reuse, 0x20, RZ, 0x3c, !PT ;  /* 0x0000002008127812 */ /* 0x040fe400078e3cff */
[C---:B------:R-:W-:Y:S01]  /*17da0*/  LOP3.LUT R19, R8.reuse, 0x30, RZ, 0x3c, !PT ;  /* 0x0000003008137812 */ /* 0x040fe200078e3cff */
[----:B------:R2:W-:Y:S01]  /*17db0*/  STL.64 [R1+0xe98], R22 ;  /* 0x000e981601007387 */ /* 0x0005e20000100a00 */
[C---:B------:R-:W-:Y:S02]  /*17dc0*/  LOP3.LUT R20, R8.reuse, 0x40, RZ, 0x3c, !PT ;  /* 0x0000004008147812 */ /* 0x040fe400078e3cff */
[----:B------:R-:W-:Y:S01]  /*17dd0*/  LOP3.LUT R21, R8, 0x50, RZ, 0x3c, !PT ;  /* 0x0000005008157812 */ /* 0x000fe200078e3cff */
[----:B------:R-:W0:Y:S01]  /*17de0*/  LDGDEPBAR ;  /* 0x00000000000079af */ /* 0x000e220000000000 */
[----:B------:R-:W-:-:S02]  /*17df0*/  IADD3 R17, R2, 0x100000, R17 ;  /* 0x0010000002117810 */ /* 0x000fc40007ffe011 */
[C---:B-1----:R-:W-:Y:S02]  /*17e00*/  LOP3.LUT R56, R8.reuse, 0x70, RZ, 0x3c, !PT ;  /* 0x0000007008387812 */ /* 0x042fe400078e3cff */
[----:B--2---:R-:W-:Y:S02]  /*17e10*/  LOP3.LUT R23, R8, 0x60, RZ, 0x3c, !PT ;  /* 0x0000006008177812 */ /* 0x004fe400078e3cff */
[C---:B------:R-:W-:Y:S02]  /*17e20*/  IADD3 R22, R2.reuse, 0x100000, R8 ;  /* 0x0010000002167810 */ /* 0x040fe40007ffe008 */
[C---:B------:R-:W-:Y:S02]  /*17e30*/  IADD3 R18, R2.reuse, 0x100000, R18 ;  /* 0x0010000002127810 */ /* 0x040fe40007ffe012 */
[C---:B------:R-:W-:Y:S01]  /*17e40*/  IADD3 R19, R2.reuse, 0x100000, R19 ;  /* 0x0010000002137810 */ /* 0x040fe20007ffe013 */
[----:B------:R1:W-:Y:S01]  /*17e50*/  LDGSTS.E [R22+-0x80000], desc[UR8][R62.64], P0 ;  /* 0x800000003e167fae */ /* 0x0003e20008121848 */
[----:B------:R-:W-:-:S02]  /*17e60*/  IADD3 R20, R2, 0x100000, R20 ;  /* 0x0010000002147810 */ /* 0x000fc40007ffe014 */
[C---:B------:R-:W-:Y:S01]  /*17e70*/  IADD3 R21, R2.reuse, 0x100000, R21 ;  /* 0x0010000002157810 */ /* 0x040fe20007ffe015 */
[----:B------:R-:W-:Y:S01]  /*17e80*/  LDGSTS.E [R22+-0x7fc00], desc[UR8][R52.64], P0 ;  /* 0x8040000034167fae */ /* 0x000fe20008121848 */
[C---:B------:R-:W-:Y:S02]  /*17e90*/  IADD3 R23, R2.reuse, 0x100000, R23 ;  /* 0x0010000002177810 */ /* 0x040fe40007ffe017 */
[----:B------:R-:W-:Y:S01]  /*17ea0*/  IADD3 R2, R2, 0x100000, R56 ;  /* 0x0010000002027810 */ /* 0x000fe20007ffe038 */
[----:B------:R-:W-:Y:S01]  /*17eb0*/  IMAD.MOV.U32 R56, RZ, RZ, R42 ;  /* 0x000000ffff387224 */ /* 0x000fe200078e002a */
[----:B------:R-:W-:Y:S01]  /*17ec0*/  MOV R57, R43 ;  /* 0x0000002b00397202 */ /* 0x000fe20000000f00 */
[----:B------:R-:W-:Y:S01]  /*17ed0*/  IMAD.MOV.U32 R42, RZ, RZ, R40 ;  /* 0x000000ffff2a7224 */ /* 0x000fe200078e0028 */
[----:B------:R-:W-:Y:S01]  /*17ee0*/  MOV R43, R41 ;  /* 0x00000029002b7202 */ /* 0x000fe20000000f00 */
[----:B-1----:R-:W-:Y:S01]  /*17ef0*/  IMAD.MOV.U32 R62, RZ, RZ, R38 ;  /* 0x000000ffff3e7224 */ /* 0x002fe200078e0026 */
[----:B------:R-:W2:Y:S01]  /*17f00*/  LDL.64 R40, [R1+0xb18] ;  /* 0x000b180001287983 */ /* 0x000ea20000100a00 */
[----:B------:R-:W-:-:S02]  /*17f10*/  IMAD.MOV.U32 R63, RZ, RZ, R39 ;  /* 0x000000ffff3f7224 */ /* 0x000fc400078e0027 */
[----:B------:R-:W-:Y:S01]  /*17f20*/  IMAD.MOV.U32 R38, RZ, RZ, R50 ;  /* 0x000000ffff267224 */ /* 0x000fe200078e0032 */
[----:B------:R-:W-:Y:S01]  /*17f30*/  LDGSTS.E [R22+-0x7f800], desc[UR8][R72.64], P0 ;  /* 0x8080000048167fae */ /* 0x000fe20008121848 */
[----:B------:R-:W-:-:S03]  /*17f40*/  IMAD.MOV.U32 R39, RZ, RZ, R51 ;  /* 0x000000ffff277224 */ /* 0x000fc600078e0033 */
[----:B------:R-:W4:Y:S04]  /*17f50*/  LDL.64 R50, [R1+0xb88] ;  /* 0x000b880001327983 */ /* 0x000f280000100a00 */
[----:B------:R-:W-:Y:S04]  /*17f60*/  LDGSTS.E [R22+-0x7f400], desc[UR8][R48.64], P0 ;  /* 0x80c0000030167fae */ /* 0x000fe80008121848 */
[----:B------:R-:W-:Y:S04]  /*17f70*/  LDGSTS.E [R22+-0x7f000], desc[UR8][R54.64], P0 ;  /* 0x8100000036167fae */ /* 0x000fe80008121848 */
[----:B------:R-:W-:Y:S04]  /*17f80*/  LDGSTS.E [R22+-0x7ec00], desc[UR8][R44.64], P0 ;  /* 0x814000002c167fae */ /* 0x000fe80008121848 */
[----:B------:R-:W-:Y:S04]  /*17f90*/  LDGSTS.E [R22+-0x7e800], desc[UR8][R46.64], P0 ;  /* 0x818000002e167fae */ /* 0x000fe80008121848 */
[----:B------:R-:W-:Y:S04]  /*17fa0*/  LDGSTS.E [R22+-0x7e400], desc[UR8][R32.64], P0 ;  /* 0x81c0000020167fae */ /* 0x000fe80008121848 */
[----:B------:R-:W-:Y:S04]  /*17fb0*/  LDGSTS.E [R22+-0x7e000], desc[UR8][R58.64], P0 ;  /* 0x820000003a167fae */ /* 0x000fe80008121848 */
[----:B------:R-:W3:Y:S04]  /*17fc0*/  LDL.64 R52, [R1+0xd08] ;  /* 0x000d080001347983 */ /* 0x000ee80000100a00 */
[----:B------:R-:W3:Y:S04]  /*17fd0*/  LDL.64 R32, [R1+0xbf8] ;  /* 0x000bf80001207983 */ /* 0x000ee80000100a00 */
[----:B------:R-:W3:Y:S04]  /*17fe0*/  LDL.64 R58, [R1+0xc58] ;  /* 0x000c5800013a7983 */ /* 0x000ee80000100a00 */
[----:B------:R-:W3:Y:S04]  /*17ff0*/  LDL.64 R72, [R1+0xdf8] ;  /* 0x000df80001487983 */ /* 0x000ee80000100a00 */
[----:B------:R-:W-:Y:S04]  /*18000*/  LDGSTS.E [R22+-0x7dc00], desc[UR8][R66.64], P0 ;  /* 0x8240000042167fae */ /* 0x000fe80008121848 */
[----:B------:R-:W3:Y:S01]  /*18010*/  LDL.64 R48, [R1+0xed0] ;  /* 0x000ed00001307983 */ /* 0x000ee20000100a00 */
[----:B------:R-:W-:-:S03]  /*18020*/  IMAD.MOV.U32 R78, RZ, RZ, R70 ;  /* 0x000000ffff4e7224 */ /* 0x000fc600078e0046 */
[----:B------:R-:W-:Y:S01]  /*18030*/  LDGSTS.E [R22+-0x7d800], desc[UR8][R36.64], P0 ;  /* 0x8280000024167fae */ /* 0x000fe20008121848 */
[----:B------:R-:W-:-:S03]  /*18040*/  IMAD.MOV.U32 R79, RZ, RZ, R71 ;  /* 0x000000ffff4f7224 */ /* 0x000fc600078e0047 */
[----:B------:R-:W3:Y:S04]  /*18050*/  LDL.64 R54, [R1+0xf10] ;  /* 0x000f100001367983 */ /* 0x000ee80000100a00 */
[----:B------:R-:W-:Y:S04]  /*18060*/  LDGSTS.E [R22+-0x7d400], desc[UR8][R30.64], P0 ;  /* 0x82c000001e167fae */ /* 0x000fe80008121848 */
[----:B------:R-:W3:Y:S04]  /*18070*/  LDL.64 R44, [R1+0xf50] ;  /* 0x000f5000012c7983 */ /* 0x000ee80000100a00 */
[----:B------:R-:W3:Y:S04]  /*18080*/  LDL.64 R70, [R1+0xfd0] ;  /* 0x000fd00001467983 */ /* 0x000ee80000100a00 */
[----:B------:R-:W3:Y:S04]  /*18090*/  LDL.64 R30, [R1+0xf90] ;  /* 0x000f9000011e7983 */ /* 0x000ee80000100a00 */
[----:B------:R-:W-:Y:S04]  /*180a0*/  LDGSTS.E [R22+-0x7d000], desc[UR8][R34.64], P0 ;  /* 0x8300000022167fae */ /* 0x000fe80008121848 */
        /* <DEDUP_REMOVED lines=17> */
[----:B------:R-:W3:Y:S04]  /*181c0*/  LDL.64 R62, [R1+0x980] ;  /* 0x00098000013e7983 */ /* 0x000ee80000100a00 */
[----:B--2---:R-:W-:Y:S04]  /*181d0*/  LDGSTS.E [R22+-0x7b000], desc[UR8][R40.64], P0 ;  /* 0x8500000028167fae */ /* 0x004fe80008121848 */
[----:B----4-:R-:W-:Y:S04]  /*181e0*/  LDGSTS.E [R22+-0x7ac00], desc[UR8][R50.64], P0 ;  /* 0x8540000032167fae */ /* 0x010fe80008121848 */
[----:B------:R-:W2:Y:S04]  /*181f0*/  LDL.64 R40, [R1+0x550] ;  /* 0x0005500001287983 */ /* 0x000ea80000100a00 */
[----:B------:R-:W4:Y:S04]  /*18200*/  LDL.64 R50, [R1+0x5b0] ;  /* 0x0005b00001327983 */ /* 0x000f280000100a00 */
[----:B---3--:R-:W-:Y:S04]  /*18210*/  LDGSTS.E [R22+-0x7a800], desc[UR8][R32.64], P0 ;  /* 0x8580000020167fae */ /* 0x008fe80008121848 */
[----:B------:R-:W-:Y:S04]  /*18220*/  LDGSTS.E [R22+-0x7a400], desc[UR8][R58.64], P0 ;  /* 0x85c000003a167fae */ /* 0x000fe80008121848 */
[----:B------:R-:W-:Y:S04]  /*18230*/  LDGSTS.E [R22+-0x7a000], desc[UR8][R52.64], P0 ;  /* 0x8600000034167fae */ /* 0x000fe80008121848 */
[----:B------:R-:W3:Y:S04]  /*18240*/  LDL.64 R32, [R1+0x688] ;  /* 0x0006880001207983 */ /* 0x000ee80000100a00 */
[----:B------:R-:W-:Y:S04]  /*18250*/  LDGSTS.E [R22+-0x79c00], desc[UR8][R72.64], P0 ;  /* 0x8640000048167fae */ /* 0x000fe80008121848 */
[----:B------:R-:W3:Y:S04]  /*18260*/  LDL.64 R58, [R1+0x6f0] ;  /* 0x0006f000013a7983 */ /* 0x000ee80000100a00 */
[----:B------:R-:W-:Y:S04]  /*18270*/  LDGSTS.E [R22+-0x79800], desc[UR8][R48.64], P0 ;  /* 0x8680000030167fae */ /* 0x000fe80008121848 */
[----:B------:R-:W-:Y:S04]  /*18280*/  LDGSTS.E [R22+-0x79400], desc[UR8][R54.64], P0 ;  /* 0x86c0000036167fae */ /* 0x000fe80008121848 */
        /* <DEDUP_REMOVED lines=27> */
[----:B------:R-:W-:Y:S04]  /*18440*/  LDGSTS.E [R17+-0x7df80], desc[UR8][R38.64], P0 ;  /* 0x8208000026117fae */ /* 0x000fe80008121848 */
[----:B------:R-:W4:Y:S04]  /*18450*/  LDL.64 R50, [R1+0xc00] ;  /* 0x000c000001327983 */ /* 0x000f280000100a00 */
[----:B------:R-:W4:Y:S04]  /*18460*/  LDL.64 R38, [R1+0x2d8] ;  /* 0x0002d80001267983 */ /* 0x000f280000100a00 */
[----:B---3--:R-:W-:Y:S04]  /*18470*/  LDGSTS.E [R17+-0x7db80], desc[UR8][R32.64], P0 ;  /* 0x8248000020117fae */ /* 0x008fe80008121848 */
[----:B------:R-:W-:Y:S04]  /*18480*/  LDGSTS.E [R17+-0x7d780], desc[UR8][R58.64], P0 ;  /* 0x828800003a117fae */ /* 0x000fe80008121848 */
[----:B------:R-:W3:Y:S04]  /*18490*/  LDL.64 R32, [R1+0xf58] ;  /* 0x000f580001207983 */ /* 0x000ee80000100a00 */
[----:B------:R-:W3:Y:S04]  /*184a0*/  LDL.64 R58, [R1+0x1018] ;  /* 0x00101800013a7983 */ /* 0x000ee80000100a00 */
[----:B------:R-:W-:Y:S04]  /*184b0*/  LDGSTS.E [R17+-0x7d380], desc[UR8][R30.64], P0 ;  /* 0x82c800001e117fae */ /* 0x000fe80008121848 */
[----:B------:R-:W3:Y:S04]  /*184c0*/  LDL.64 R30, [R1+0x300] ;  /* 0x00030000011e7983 */ /* 0x000ee80000100a00 */
        /* <DEDUP_REMOVED lines=9> */
[----:B------:R-:W-:Y:S04]  /*18560*/  LDGSTS.E [R17+-0x7b380], desc[UR8][R36.64], P0 ;  /* 0x84c8000024117fae */ /* 0x000fe80008121848 */
[----:B------:R-:W3:Y:S04]  /*18570*/  LDL.64 R46, [R1+0x4d8] ;  /* 0x0004d800012e7983 */ /* 0x000ee80000100a00 */
[----:B------:R-:W-:Y:S04]  /*18580*/  LDGSTS.E [R17+-0x7af80], desc[UR8][R6.64], P0 ;  /* 0x8508000006117fae */ /* 0x000fe80008121848 */
[----:B------:R-:W3:Y:S04]  /*18590*/  LDL.64 R66, [R1+0x518] ;  /* 0x0005180001427983 */ /* 0x000ee80000100a00 */
[----:B------:R-:W3:Y:S04]  /*185a0*/  LDL.64 R36, [R1+0x5c0] ;  /* 0x0005c00001247983 */ /* 0x000ee80000100a00 */
[----:B------:R-:W3:Y:S04]  /*185b0*/  LDL.64 R6, [R1+0x558] ;  /* 0x0005580001067983 */ /* 0x000ee80000100a00 */
[----:B------:R-:W3:Y:S04]  /*185c0*/  LDL.64 R78, [R1+0x840] ;  /* 0x00084000014e7983 */ /* 0x000ee80000100a00 */
[----:B------:R-:W3:Y:S04]  /*185d0*/  LDL.64 R56, [R1+0x8a8] ;  /* 0x0008a80001387983 */ /* 0x000ee80000100a00 */
[----:B------:R-:W3:Y:S04]  /*185e0*/  LDL.64 R62, [R1+0x928] ;  /* 0x00092800013e7983 */ /* 0x000ee80000100a00 */
[----:B--2---:R-:W-:Y:S04]  /*185f0*/  LDGSTS.E [R17+-0x7ab80], desc[UR8][R40.64], P0 ;  /* 0x8548000028117fae */ /* 0x004fe80008121848 */
[----:B----4-:R-:W-:Y:S04]  /*18600*/  LDGSTS.E [R17+-0x7a780], desc[UR8][R50.64], P0 ;  /* 0x8588000032117fae */ /* 0x010fe80008121848 */
[----:B------:R-:W-:Y:S04]  /*18610*/  LDGSTS.E [R17+-0x7a380], desc[UR8][R52.64], P0 ;  /* 0x85c8000034117fae */ /* 0x000fe80008121848 */
[----:B------:R-:W2:Y:S04]  /*18620*/  LDL.64 R40, [R1+0x628] ;  /* 0x0006280001287983 */ /* 0x000ea80000100a00 */
[----:B------:R-:W-:Y:S04]  /*18630*/  LDGSTS.E [R17+-0x79f80], desc[UR8][R72.64], P0 ;  /* 0x8608000048117fae */ /* 0x000fe80008121848 */
[----:B------:R-:W4:Y:S04]  /*18640*/  LDL.64 R50, [R1+0x698] ;  /* 0x0006980001327983 */ /* 0x000f280000100a00 */
[----:B------:R-:W-:Y:S04]  /*18650*/  LDGSTS.E [R17+-0x79b80], desc[UR8][R48.64], P0 ;  /* 0x8648000030117fae */ /* 0x000fe80008121848 */
[----:B------:R-:W-:Y:S04]  /*18660*/  LDGSTS.E [R17+-0x79780], desc[UR8][R54.64], P0 ;  /* 0x8688000036117fae */ /* 0x000fe80008121848 */
[----:B------:R-:W-:Y:S04]  /*18670*/  LDGSTS.E [R17+-0x79380], desc[UR8][R44.64], P0 ;  /* 0x86c800002c117fae */ /* 0x000fe80008121848 */
[----:B---3--:R-:W-:Y:S04]  /*18680*/  LDGSTS.E [R17+-0x78f80], desc[UR8][R32.64], P0 ;  /* 0x8708000020117fae */ /* 0x008fe80008121848 */
[----:B------:R-:W-:Y:S04]  /*18690*/  LDGSTS.E [R17+-0x78b80], desc[UR8][R70.64], P0 ;  /* 0x8748000046117fae */ /* 0x000fe80008121848 */
[----:B------:R-:W-:Y:S04]  /*186a0*/  LDGSTS.E [R17+-0x78780], desc[UR8][R42.64], P0 ;  /* 0x878800002a117fae */ /* 0x000fe80008121848 */
[----:B------:R-:W3:Y:S04]  /*186b0*/  LDL.64 R32, [R1+0x700] ;  /* 0x0007000001207983 */ /* 0x000ee80000100a00 */
[----:B------:R-:W-:Y:S04]  /*186c0*/  LDGSTS.E [R17+-0x78380], desc[UR8][R58.64], P0 ;  /* 0x87c800003a117fae */ /* 0x000fe80008121848 */
[----:B------:R-:W-:Y:S04]  /*186d0*/  LDGSTS.E [R18+-0x7ff00], desc[UR8][R38.64], P0 ;  /* 0x8010000026127fae */ /* 0x000fe80008121848 */
[----:B------:R-:W3:Y:S04]  /*186e0*/  LDL.64 R42, [R1+0x988] ;  /* 0x00098800012a7983 */ /* 0x000ee80000100a00 */
[----:B------:R-:W3:Y:S04]  /*186f0*/  LDL.64 R58, [R1+0x768] ;  /* 0x00076800013a7983 */ /* 0x000ee80000100a00 */
[----:B------:R-:W3:Y:S04]  /*18700*/  LDL.64 R38, [R1+0x9f8] ;  /* 0x0009f80001267983 */ /* 0x000ee80000100a00 */
        /* <DEDUP_REMOVED lines=11> */
[----:B------:R-:W3:Y:S04]  /*187c0*/  LDL.64 R70, [R1+0xf60] ;  /* 0x000f600001467983 */ /* 0x000ee80000100a00 */
[----:B------:R-:W-:Y:S04]  /*187d0*/  LDGSTS.E [R18+-0x7ef00], desc[UR8][R46.64], P0 ;  /* 0x811000002e127fae */ /* 0x000fe80008121848 */
[----:B------:R-:W-:Y:S04]  /*187e0*/  LDGSTS.E [R18+-0x7eb00], desc[UR8][R66.64], P0 ;  /* 0x8150000042127fae */ /* 0x000fe80008121848 */
[----:B------:R-:W3:Y:S04]  /*187f0*/  LDL.64 R46, [R1+0xfa0] ;  /* 0x000fa000012e7983 */ /* 0x000ee80000100a00 */
[----:B------:R-:W-:Y:S04]  /*18800*/  LDGSTS.E [R18+-0x7e700], desc[UR8][R6.64], P0 ;  /* 0x8190000006127fae */ /* 0x000fe80008121848 */
[----:B------:R-:W3:Y:S04]  /*18810*/  LDL.64 R66, [R1+0xb38] ;  /* 0x000b380001427983 */ /* 0x000ee80000100a00 */
[----:B------:R-:W-:Y:S04]  /*18820*/  LDGSTS.E [R18+-0x7e300], desc[UR8][R36.64], P0 ;  /* 0x81d0000024127fae */ /* 0x000fe80008121848 */
[----:B------:R-:W3:Y:S04]  /*18830*/  LDL.64 R6, [R1+0xba8] ;  /* 0x000ba80001067983 */ /* 0x000ee80000100a00 */
[----:B------:R-:W3:Y:S04]  /*18840*/  LDL.64 R36, [R1+0x1020] ;  /* 0x0010200001247983 */ /* 0x000ee80000100a00 */
[----:B--2---:R-:W-:Y:S04]  /*18850*/  LDGSTS.E [R18+-0x7df00], desc[UR8][R40.64], P0 ;  /* 0x8210000028127fae */ /* 0x004fe80008121848 */
[----:B----4-:R-:W-:Y:S04]  /*18860*/  LDGSTS.E [R18+-0x7db00], desc[UR8][R50.64], P0 ;  /* 0x8250000032127fae */ /* 0x010fe80008121848 */
[----:B------:R-:W2:Y:S04]  /*18870*/  LDL.64 R40, [R1+0xfe0] ;  /* 0x000fe00001287983 */ /* 0x000ea80000100a00 */
[----:B------:R-:W4:Y:S04]  /*18880*/  LDL.64 R50, [R1+0xf20] ;  /* 0x000f200001327983 */ /* 0x000f280000100a00 */
[----:B---3--:R-:W-:Y:S04]  /*18890*/  LDGSTS.E [R18+-0x7d700], desc[UR8][R32.64], P0 ;  /* 0x8290000020127fae */ /* 0x008fe80008121848 */
        /* <DEDUP_REMOVED lines=32> */
[----:B------:R-:W3:Y:S04]  /*18aa0*/  LDL.64 R44, [R1+0xe20] ;  /* 0x000e2000012c7983 */ /* 0x000ee80000100a00 */
[----:B----4-:R-:W-:Y:S04]  /*18ab0*/  LDGSTS.E [R18+-0x79300], desc[UR8][R50.64], P0 ;  /* 0x86d0000032127fae */ /* 0x010fe80008121848 */
[----:B------:R-:W-:Y:S04]  /*18ac0*/  LDGSTS.E [R18+-0x78f00], desc[UR8][R70.64], P0 ;  /* 0x8710000046127fae */ /* 0x000fe80008121848 */
[----:B------:R-:W-:Y:S04]  /*18ad0*/  LDGSTS.E [R18+-0x78b00], desc[UR8][R46.64], P0 ;  /* 0x875000002e127fae */ /* 0x000fe80008121848 */
[----:B------:R-:W4:Y:S04]  /*18ae0*/  LDL.64 R50, [R1+0x6a0] ;  /* 0x0006a00001327983 */ /* 0x000f280000100a00 */
[----:B--2---:R-:W-:Y:S04]  /*18af0*/  LDGSTS.E [R18+-0x78700], desc[UR8][R40.64], P0 ;  /* 0x8790000028127fae */ /* 0x004fe80008121848 */
[----:B------:R-:W-:Y:S04]  /*18b00*/  LDGSTS.E [R18+-0x78300], desc[UR8][R36.64], P0 ;  /* 0x87d0000024127fae */ /* 0x000fe80008121848 */
[----:B------:R-:W2:Y:S04]  /*18b10*/  LDL.64 R46, [R1+0x930] ;  /* 0x00093000012e7983 */ /* 0x000ea80000100a00 */
[----:B------:R-:W2:Y:S04]  /*18b20*/  LDL.64 R40, [R1+0x710] ;  /* 0x0007100001287983 */ /* 0x000ea80000100a00 */
[----:B------:R-:W2:Y:S04]  /*18b30*/  LDL.64 R36, [R1+0x9a0] ;  /* 0x0009a00001247983 */ /* 0x000ea80000100a00 */
[----:B------:R-:W2:Y:S04]  /*18b40*/  LDL.64 R70, [R1+0xf28] ;  /* 0x000f280001467983 */ /* 0x000ea80000100a00 */
        /* <DEDUP_REMOVED lines=17> */
[----:B------:R-:W3:Y:S04]  /*18c60*/  LDL.64 R6, [R1+0xee8] ;  /* 0x000ee80001067983 */ /* 0x000ee80000100a00 */
[----:B----4-:R-:W-:Y:S04]  /*18c70*/  LDGSTS.E [R19+-0x7da80], desc[UR8][R50.64], P0 ;  /* 0x8258000032137fae */ /* 0x010fe80008121848 */
[----:B------:R-:W4:Y:S04]  /*18c80*/  LDL.64 R50, [R1+0xfa8] ;  /* 0x000fa80001327983 */ /* 0x000f280000100a00 */
[----:B--2---:R-:W-:Y:S04]  /*18c90*/  LDGSTS.E [R19+-0x7d680], desc[UR8][R40.64], P0 ;  /* 0x8298000028137fae */ /* 0x004fe80008121848 */
[----:B------:R-:W2:Y:S04]  /*18ca0*/  LDL.64 R40, [R1+0x2c8] ;  /* 0x0002c80001287983 */ /* 0x000ea80000100a00 */
[----:B---3--:R-:W-:Y:S04]  /*18cb0*/  LDGSTS.E [R19+-0x7d280], desc[UR8][R58.64], P0 ;  /* 0x82d800003a137fae */ /* 0x008fe80008121848 */
[----:B------:R-:W-:Y:S04]  /*18cc0*/  LDGSTS.E [R19+-0x7ce80], desc[UR8][R78.64], P0 ;  /* 0x831800004e137fae */ /* 0x000fe80008121848 */
        /* <DEDUP_REMOVED lines=18> */
[----:B------:R-:W-:Y:S04]  /*18df0*/  LDGSTS.E [R19+-0x79a80], desc[UR8][R44.64], P0 ;  /* 0x865800002c137fae */ /* 0x000fe80008121848 */
[----:B------:R-:W3:Y:S04]  /*18e00*/  LDL.64 R28, [R1+0x5d8] ;  /* 0x0005d800011c7983 */ /* 0x000ee80000100a00 */
[----:B------:R-:W-:Y:S04]  /*18e10*/  LDGSTS.E [R19+-0x79680], desc[UR8][R6.64], P0 ;  /* 0x8698000006137fae */ /* 0x000fe80008121848 */
[----:B------:R-:W-:Y:S04]  /*18e20*/  LDGSTS.E [R19+-0x79280], desc[UR8][R70.64], P0 ;  /* 0x86d8000046137fae */ /* 0x000fe80008121848 */
[----:B------:R-:W-:Y:S04]  /*18e30*/  LDGSTS.E [R19+-0x78e80], desc[UR8][R42.64], P0 ;  /* 0x871800002a137fae */ /* 0x000fe80008121848 */
[----:B------:R-:W3:Y:S04]  /*18e40*/  LDL.64 R6, [R1+0x648] ;  /* 0x0006480001067983 */ /* 0x000ee80000100a00 */
[----:B----4-:R-:W-:Y:S04]  /*18e50*/  LDGSTS.E [R19+-0x78a80], desc[UR8][R50.64], P0 ;  /* 0x8758000032137fae */ /* 0x010fe80008121848 */
[----:B------:R-:W-:Y:S04]  /*18e60*/  LDGSTS.E [R19+-0x78680], desc[UR8][R38.64], P0 ;  /* 0x8798000026137fae */ /* 0x000fe80008121848 */
[----:B------:R-:W-:Y:S04]  /*18e70*/  LDGSTS.E [R19+-0x78280], desc[UR8][R66.64], P0 ;  /* 0x87d8000042137fae */ /* 0x000fe80008121848 */
[----:B------:R-:W4:Y:S04]  /*18e80*/  LDL.64 R50, [R1+0x6b0] ;  /* 0x0006b00001327983 */ /* 0x000f280000100a00 */
[----:B------:R1:W-:Y:S04]  /*18e90*/  STL.64 [R1+0x1a78], R18 ;  /* 0x001a781201007387 */ /* 0x0003e80000100a00 */
[----:B------:R-:W4:Y:S04]  /*18ea0*/  LDL.64 R60, [R1+0x718] ;  /* 0x00071800013c7983 */ /* 0x000f280000100a00 */
[----:B------:R-:W4:Y:S04]  /*18eb0*/  LDL.64 R78, [R1+0x788] ;  /* 0x00078800014e7983 */ /* 0x000f280000100a00 */
[----:B------:R-:W4:Y:S04]  /*18ec0*/  LDL.64 R56, [R1+0x7f0] ;  /* 0x0007f00001387983 */ /* 0x000f280000100a00 */
[----:B------:R-:W4:Y:S04]  /*18ed0*/  LDL.64 R38, [R1+0x858] ;  /* 0x0008580001267983 */ /* 0x000f280000100a00 */
[----:B--2---:R-:W-:Y:S04]  /*18ee0*/  LDGSTS.E [R20+-0x7fe00], desc[UR8][R40.64], P0 ;  /* 0x8020000028147fae */ /* 0x004fe80008121848 */
[----:B------:R-:W2:Y:S04]  /*18ef0*/  LDL.64 R66, [R1+0x8c8] ;  /* 0x0008c80001427983 */ /* 0x000ea80000100a00 */
[----:B---3--:R-:W-:Y:S04]  /*18f00*/  LDGSTS.E [R20+-0x7fa00], desc[UR8][R58.64], P0 ;  /* 0x806000003a147fae */ /* 0x008fe80008121848 */
        /* <DEDUP_REMOVED lines=24> */
[----:B----4-:R-:W-:Y:S04]  /*19090*/  LDGSTS.E [R20+-0x7da00], desc[UR8][R50.64], P0 ;  /* 0x8260000032147fae */ /* 0x010fe80008121848 */
[----:B------:R-:W-:Y:S04]  /*190a0*/  LDGSTS.E [R20+-0x7d600], desc[UR8][R60.64], P0 ;  /* 0x82a000003c147fae */ /* 0x000fe80008121848 */
[----:B------:R-:W-:Y:S04]  /*190b0*/  LDGSTS.E [R20+-0x7d200], desc[UR8][R78.64], P0 ;  /* 0x82e000004e147fae */ /* 0x000fe80008121848 */
[----:B------:R-:W-:Y:S04]  /*190c0*/  LDGSTS.E [R20+-0x7ce00], desc[UR8][R56.64], P0 ;  /* 0x8320000038147fae */ /* 0x000fe80008121848 */
[----:B------:R-:W-:Y:S04]  /*190d0*/  LDGSTS.E [R20+-0x7ca00], desc[UR8][R38.64], P0 ;  /* 0x8360000026147fae */ /* 0x000fe80008121848 */
[----:B------:R-:W4:Y:S04]  /*190e0*/  LDL.64 R50, [R1+0x2c0] ;  /* 0x0002c00001327983 */ /* 0x000f280000100a00 */
[----:B--2---:R-:W-:Y:S04]  /*190f0*/  LDGSTS.E [R20+-0x7c600], desc[UR8][R66.64], P0 ;  /* 0x83a0000042147fae */ /* 0x004fe80008121848 */
[----:B------:R-:W2:Y:S04]  /*19100*/  LDL.64 R38, [R1+0x358] ;  /* 0x0003580001267983 */ /* 0x000ea80000100a00 */
[----:B---3--:R-:W-:Y:S04]  /*19110*/  LDGSTS.E [R20+-0x7c200], desc[UR8][R40.64], P0 ;  /* 0x83e0000028147fae */ /* 0x008fe80008121848 */
[----:B------:R-:W3:Y:S04]  /*19120*/  LDL.64 R66, [R1+0x4f0] ;  /* 0x0004f00001427983 */ /* 0x000ee80000100a00 */
[----:B------:R-:W-:Y:S04]  /*19130*/  LDGSTS.E [R20+-0x7be00], desc[UR8][R58.64], P0 ;  /* 0x842000003a147fae */ /* 0x000fe80008121848 */
[----:B------:R-:W3:Y:S04]  /*19140*/  LDL.64 R40, [R1+0x470] ;  /* 0x0004700001287983 */ /* 0x000ee80000100a00 */
        /* <DEDUP_REMOVED lines=19> */
[----:B------:R-:W-:Y:S04]  /*19280*/  LDGSTS.E [R20+-0x79200], desc[UR8][R6.64], P0 ;  /* 0x86e0000006147fae */ /* 0x000fe80008121848 */
        /* <DEDUP_REMOVED lines=14> */
[----:B----4-:R-:W-:Y:S04]  /*19370*/  LDGSTS.E [R21+-0x7fd80], desc[UR8][R50.64], P0 ;  /* 0x8028000032157fae */ /* 0x010fe80008121848 */
[----:B--2---:R-:W-:Y:S04]  /*19380*/  LDGSTS.E [R21+-0x7f980], desc[UR8][R38.64], P0 ;  /* 0x8068000026157fae */ /* 0x004fe80008121848 */
[----:B------:R-:W2:Y:S04]  /*19390*/  LDL.64 R50, [R1+0x950] ;  /* 0x0009500001327983 */ /* 0x000ea80000100a00 */
[----:B------:R-:W4:Y:S04]  /*193a0*/  LDL.64 R38, [R1+0xf78] ;  /* 0x000f780001267983 */ /* 0x000f280000100a00 */
[----:B---3--:R-:W-:Y:S04]  /*193b0*/  LDGSTS.E [R21+-0x7f580], desc[UR8][R40.64], P0 ;  /* 0x80a8000028157fae */ /* 0x008fe80008121848 */
[----:B------:R-:W-:Y:S04]  /*193c0*/  LDGSTS.E [R21+-0x7f180], desc[UR8][R58.64], P0 ;  /* 0x80e800003a157fae */ /* 0x000fe80008121848 */
[----:B------:R-:W3:Y:S04]  /*193d0*/  LDL.64 R40, [R1+0x9b0] ;  /* 0x0009b00001287983 */ /* 0x000ee80000100a00 */
[----:B------:R-:W-:Y:S04]  /*193e0*/  LDGSTS.E [R21+-0x7ed80], desc[UR8][R66.64], P0 ;  /* 0x8128000042157fae */ /* 0x000fe80008121848 */
[----:B------:R-:W4:Y:S04]  /*193f0*/  LDL.64 R58, [R1+0xa20] ;  /* 0x000a2000013a7983 */ /* 0x000f280000100a00 */
[----:B------:R-:W4:Y:S04]  /*19400*/  LDL.64 R66, [R1+0xfb8] ;  /* 0x000fb80001427983 */ /* 0x000f280000100a00 */
[----:B------:R-:W-:Y:S04]  /*19410*/  LDGSTS.E [R21+-0x7e980], desc[UR8][R32.64], P0 ;  /* 0x8168000020157fae */ /* 0x000fe80008121848 */
[----:B------:R-:W-:Y:S04]  /*19420*/  LDGSTS.E [R21+-0x7e580], desc[UR8][R30.64], P0 ;  /* 0x81a800001e157fae */ /* 0x000fe80008121848 */
[----:B------:R-:W4:Y:S04]  /*19430*/  LDL.64 R32, [R1+0xef8] ;  /* 0x000ef80001207983 */ /* 0x000f280000100a00 */
[----:B------:R-:W4:Y:S04]  /*19440*/  LDL.64 R30, [R1+0xca0] ;  /* 0x000ca000011e7983 */ /* 0x000f280000100a00 */
[----:B------:R-:W-:Y:S04]  /*19450*/  LDGSTS.E [R21+-0x7e180], desc[UR8][R34.64], P0 ;  /* 0x81e8000022157fae */ /* 0x000fe80008121848 */
[----:B------:R-:W4:Y:S04]  /*19460*/  LDL.64 R34, [R1+0xff8] ;  /* 0x000ff80001227983 */ /* 0x000f280000100a00 */
[----:B------:R-:W-:Y:S04]  /*19470*/  LDGSTS.E [R21+-0x7dd80], desc[UR8][R6.64], P0 ;  /* 0x8228000006157fae */ /* 0x000fe80008121848 */
[----:B------:R-:W-:Y:S04]  /*19480*/  LDGSTS.E [R21+-0x7d980], desc[UR8][R60.64], P0 ;  /* 0x826800003c157fae */ /* 0x000fe80008121848 */
[----:B------:R-:W-:Y:S04]  /*19490*/  LDGSTS.E [R21+-0x7d580], desc[UR8][R78.64], P0 ;  /* 0x82a800004e157fae */ /* 0x000fe80008121848 */
[----:B------:R-:W4:Y:S04]  /*194a0*/  LDL.64 R6, [R1+0x1040] ;  /* 0x0010400001067983 */ /* 0x000f280000100a00 */
[----:B------:R-:W-:Y:S04]  /*194b0*/  LDGSTS.E [R21+-0x7d180], desc[UR8][R56.64], P0 ;  /* 0x82e8000038157fae */ /* 0x000fe80008121848 */
[----:B------:R-:W-:Y:S04]  /*194c0*/  LDGSTS.E [R21+-0x7cd80], desc[UR8][R62.64], P0 ;  /* 0x832800003e157fae */ /* 0x000fe80008121848 */
[----:B------:R-:W-:Y:S04]  /*194d0*/  LDGSTS.E [R21+-0x7c980], desc[UR8][R36.64], P0 ;  /* 0x8368000024157fae */ /* 0x000fe80008121848 */
[----:B------:R-:W-:Y:S04]  /*194e0*/  LDGSTS.E [R21+-0x7c580], desc[UR8][R28.64], P0 ;  /* 0x83a800001c157fae */ /* 0x000fe80008121848 */
[----:B------:R-:W4:Y:S04]  /*194f0*/  LDL.64 R28, [R1+0x2b8] ;  /* 0x0002b800011c7983 */ /* 0x000f280000100a00 */
[----:B--2---:R-:W-:Y:S04]  /*19500*/  LDGSTS.E [R21+-0x7c180], desc[UR8][R50.64], P0 ;  /* 0x83e8000032157fae */ /* 0x004fe80008121848 */
[----:B------:R-:W2:Y:S04]  /*19510*/  LDL.64 R50, [R1+0x378] ;  /* 0x0003780001327983 */ /* 0x000ea80000100a00 */
[----:B-1----:R-:W2:Y:S04]  /*19520*/  LDL.LU.64 R18, [R1+0x878] ;  /* 0x0008780001127983 */ /* 0x002ea80000300a00 */
[----:B------:R-:W2:Y:S04]  /*19530*/  LDL.64 R36, [R1+0x478] ;  /* 0x0004780001247983 */ /* 0x000ea80000100a00 */
[----:B---3--:R-:W-:Y:S04]  /*19540*/  LDGSTS.E [R21+-0x7bd80], desc[UR8][R40.64], P0 ;  /* 0x8428000028157fae */ /* 0x008fe80008121848 */
[----:B------:R-:W3:Y:S04]  /*19550*/  LDL.64 R60, [R1+0x5f8] ;  /* 0x0005f800013c7983 */ /* 0x000ee80000100a00 */
[----:B----4-:R-:W-:Y:S04]  /*19560*/  LDGSTS.E [R21+-0x7b980], desc[UR8][R58.64], P0 ;  /* 0x846800003a157fae */ /* 0x010fe80008121848 */
[----:B------:R-:W-:Y:S04]  /*19570*/  LDGSTS.E [R21+-0x7b580], desc[UR8][R52.64], P0 ;  /* 0x84a8000034157fae */ /* 0x000fe80008121848 */
[----:B------:R-:W-:Y:S04]  /*19580*/  LDGSTS.E [R21+-0x7b180], desc[UR8][R72.64], P0 ;  /* 0x84e8000048157fae */ /* 0x000fe80008121848 */
[----:B------:R-:W4:Y:S04]  /*19590*/  LDL.64 R40, [R1+0x4b8] ;  /* 0x0004b80001287983 */ /* 0x000f280000100a00 */
        /* <DEDUP_REMOVED lines=18> */
[----:B------:R-:W-:Y:S04]  /*196c0*/  LDGSTS.E [R21+-0x78180], desc[UR8][R6.64], P0 ;  /* 0x87e8000006157fae */ /* 0x000fe80008121848 */
[----:B------:R-:W3:Y:S04]  /*196d0*/  LDL.64 R6, [R1+0x6c8] ;  /* 0x0006c80001067983 */ /* 0x000ee80000100a00 */
[----:B------:R1:W-:Y:S04]  /*196e0*/  STL.64 [R1+0x1a60], R20 ;  /* 0x001a601401007387 */ /* 0x0003e80000100a00 */
        /* <DEDUP_REMOVED lines=12> */
[----:B--2---:R-:W-:Y:S04]  /*197b0*/  LDGSTS.E [R23+-0x7f900], desc[UR8][R50.64], P0 ;  /* 0x8070000032177fae */ /* 0x004fe80008121848 */
[----:B------:R-:W-:Y:S04]  /*197c0*/  LDGSTS.E [R23+-0x7f500], desc[UR8][R36.64], P0 ;  /* 0x80b0000024177fae */ /* 0x000fe80008121848 */
[----:B------:R-:W2:Y:S04]  /*197d0*/  LDL.64 R50, [R1+0x9c8] ;  /* 0x0009c80001327983 */ /* 0x000ea80000100a00 */
[----:B------:R-:W2:Y:S04]  /*197e0*/  LDL.64 R36, [R1+0xf80] ;  /* 0x000f800001247983 */ /* 0x000ea80000100a00 */
[----:B----4-:R-:W-:Y:S04]  /*197f0*/  LDGSTS.E [R23+-0x7f100], desc[UR8][R40.64], P0 ;  /* 0x80f0000028177fae */ /* 0x010fe80008121848 */
[----:B---3--:R-:W-:Y:S04]  /*19800*/  LDGSTS.E [R23+-0x7ed00], desc[UR8][R58.64], P0 ;  /* 0x813000003a177fae */ /* 0x008fe80008121848 */
[----:B------:R-:W3:Y:S04]  /*19810*/  LDL.64 R40, [R1+0xfc0] ;  /* 0x000fc00001287983 */ /* 0x000ee80000100a00 */
[----:B------:R-:W4:Y:S04]  /*19820*/  LDL.64 R58, [R1+0xc48] ;  /* 0x000c4800013a7983 */ /* 0x000f280000100a00 */
[----:B------:R-:W-:Y:S04]  /*19830*/  LDGSTS.E [R23+-0x7e900], desc[UR8][R30.64], P0 ;  /* 0x817000001e177fae */ /* 0x000fe80008121848 */
[----:B------:R-:W3:Y:S04]  /*19840*/  LDL.64 R30, [R1+0xe78] ;  /* 0x000e7800011e7983 */ /* 0x000ee80000100a00 */
[----:B------:R-:W-:Y:S04]  /*19850*/  LDGSTS.E [R23+-0x7e500], desc[UR8][R32.64], P0 ;  /* 0x81b0000020177fae */ /* 0x000fe80008121848 */
[----:B------:R-:W-:Y:S04]  /*19860*/  LDGSTS.E [R23+-0x7e100], desc[UR8][R60.64], P0 ;  /* 0x81f000003c177fae */ /* 0x000fe80008121848 */
[----:B------:R-:W-:Y:S04]  /*19870*/  LDGSTS.E [R23+-0x7dd00], desc[UR8][R78.64], P0 ;  /* 0x823000004e177fae */ /* 0x000fe80008121848 */
[----:B------:R-:W3:Y:S04]  /*19880*/  LDL.64 R32, [R1+0x1000] ;  /* 0x0010000001207983 */ /* 0x000ee80000100a00 */
[----:B-1----:R-:W3:Y:S04]  /*19890*/  LDL.LU.64 R20, [R1+0x500] ;  /* 0x0005000001147983 */ /* 0x002ee80000300a00 */
[----:B------:R-:W3:Y:S04]  /*198a0*/  LDL.LU.64 R60, [R1+0x1c68] ;  /* 0x001c6800013c7983 */ /* 0x000ee80000300a00 */
[----:B------:R-:W3:Y:S04]  /*198b0*/  LDL.LU.64 R78, [R1+0x1c60] ;  /* 0x001c6000014e7983 */ /* 0x000ee80000300a00 */
[----:B------:R-:W-:Y:S04]  /*198c0*/  LDGSTS.E [R23+-0x7d900], desc[UR8][R6.64], P0 ;  /* 0x8270000006177fae */ /* 0x000fe80008121848 */
[----:B------:R-:W-:Y:S04]  /*198d0*/  LDGSTS.E [R23+-0x7d500], desc[UR8][R56.64], P0 ;  /* 0x82b0000038177fae */ /* 0x000fe80008121848 */
[----:B------:R-:W-:Y:S04]  /*198e0*/  LDGSTS.E [R23+-0x7d100], desc[UR8][R62.64], P0 ;  /* 0x82f000003e177fae */ /* 0x000fe80008121848 */
[----:B------:R-:W3:Y:S04]  /*198f0*/  LDL.LU.64 R6, [R1+0x1c58] ;  /* 0x001c580001067983 */ /* 0x000ee80000300a00 */
[----:B------:R-:W-:Y:S04]  /*19900*/  LDGSTS.E [R23+-0x7cd00], desc[UR8][R52.64], P0 ;  /* 0x8330000034177fae */ /* 0x000fe80008121848 */
[----:B------:R-:W-:Y:S04]  /*19910*/  LDGSTS.E [R23+-0x7c900], desc[UR8][R18.64], P0 ;  /* 0x8370000012177fae */ /* 0x000fe80008121848 */
[----:B------:R-:W-:Y:S04]  /*19920*/  LDGSTS.E [R23+-0x7c500], desc[UR8][R34.64], P0 ;  /* 0x83b0000022177fae */ /* 0x000fe80008121848 */
[----:B------:R-:W-:Y:S04]  /*19930*/  LDGSTS.E [R23+-0x7c100], desc[UR8][R28.64], P0 ;  /* 0x83f000001c177fae */ /* 0x000fe80008121848 */
[----:B------:R-:W-:Y:S04]  /*19940*/  STL.64 [R1+0x1ac0], R18 ;  /* 0x001ac01201007387 */ /* 0x000fe80000100a00 */
[----:B------:R-:W3:Y:S04]  /*19950*/  LDL.64 R34, [R1+0x2b0] ;  /* 0x0002b00001227983 */ /* 0x000ee80000100a00 */
[----:B------:R-:W3:Y:S04]  /*19960*/  LDL.64 R28, [R1+0x380] ;  /* 0x00038000011c7983 */ /* 0x000ee80000100a00 */
[----:B------:R-:W3:Y:S04]  /*19970*/  LDL.64 R56, [R1+0x598] ;  /* 0x0005980001387983 */ /* 0x000ee80000100a00 */
[----:B------:R-:W3:Y:S04]  /*19980*/  LDL.64 R62, [R1+0x600] ;  /* 0x00060000013e7983 */ /* 0x000ee80000100a00 */
[----:B------:R-:W3:Y:S04]  /*19990*/  LDL.64 R52, [R1+0x670] ;  /* 0x0006700001347983 */ /* 0x000ee80000100a00 */
[----:B--2---:R-:W-:Y:S04]  /*199a0*/  LDGSTS.E [R23+-0x7bd00], desc[UR8][R50.64], P0 ;  /* 0x8430000032177fae */ /* 0x004fe80008121848 */
[----:B------:R-:W-:Y:S04]  /*199b0*/  LDGSTS.E [R23+-0x7b900], desc[UR8][R72.64], P0 ;  /* 0x8470000048177fae */ /* 0x000fe80008121848 */
[----:B------:R-:W-:Y:S04]  /*199c0*/  LDGSTS.E [R23+-0x7b500], desc[UR8][R48.64], P0 ;  /* 0x84b0000030177fae */ /* 0x000fe80008121848 */
[----:B------:R-:W-:Y:S04]  /*199d0*/  LDGSTS.E [R23+-0x7b100], desc[UR8][R54.64], P0 ;  /* 0x84f0000036177fae */ /* 0x000fe80008121848 */
[----:B------:R-:W-:Y:S04]  /*199e0*/  LDGSTS.E [R23+-0x7ad00], desc[UR8][R44.64], P0 ;  /* 0x853000002c177fae */ /* 0x000fe80008121848 */
[----:B------:R-:W-:Y:S04]  /*199f0*/  LDGSTS.E [R23+-0x7a900], desc[UR8][R70.64], P0 ;  /* 0x8570000046177fae */ /* 0x000fe80008121848 */
[----:B------:R-:W2:Y:S04]  /*19a00*/  LDL.64 R50, [R1+0x480] ;  /* 0x0004800001327983 */ /* 0x000ea80000100a00 */
[----:B------:R-:W2:Y:S04]  /*19a10*/  LDL.64 R72, [R1+0x6d8] ;  /* 0x0006d80001487983 */ /* 0x000ea80000100a00 */
[----:B------:R-:W2:Y:S04]  /*19a20*/  LDL.64 R48, [R1+0x740] ;  /* 0x0007400001307983 */ /* 0x000ea80000100a00 */
[----:B------:R-:W2:Y:S04]  /*19a30*/  LDL.64 R54, [R1+0x7b0] ;  /* 0x0007b00001367983 */ /* 0x000ea80000100a00 */
[----:B----4-:R-:W-:Y:S04]  /*19a40*/  LDGSTS.E [R23+-0x7a500], desc[UR8][R58.64], P0 ;  /* 0x85b000003a177fae */ /* 0x010fe80008121848 */
[----:B------:R-:W-:Y:S04]  /*19a50*/  LDGSTS.E [R23+-0x7a100], desc[UR8][R42.64], P0 ;  /* 0x85f000002a177fae */ /* 0x000fe80008121848 */
[----:B------:R-:W-:Y:S04]  /*19a60*/  LDGSTS.E [R23+-0x79d00], desc[UR8][R46.64], P0 ;  /* 0x863000002e177fae */ /* 0x000fe80008121848 */
[----:B------:R-:W4:Y:S04]  /*19a70*/  LDL.64 R58, [R1+0x4c0] ;  /* 0x0004c000013a7983 */ /* 0x000f280000100a00 */
[----:B------:R-:W4:Y:S04]  /*19a80*/  LDL.64 R44, [R1+0x818] ;  /* 0x00081800012c7983 */ /* 0x000f280000100a00 */
[----:B------:R-:W4:Y:S04]  /*19a90*/  LDL.64 R70, [R1+0x880] ;  /* 0x0008800001467983 */ /* 0x000f280000100a00 */
[----:B------:R-:W4:Y:S04]  /*19aa0*/  LDL.64 R42, [R1+0x8f0] ;  /* 0x0008f000012a7983 */ /* 0x000f280000100a00 */
        /* <DEDUP_REMOVED lines=9> */
[----:B------:R-:W-:Y:S04]  /*19b40*/  STL.64 [R1+0x1a90], R22 ;  /* 0x001a901601007387 */ /* 0x000fe80000100a00 */
[----:B------:R-:W3:Y:S04]  /*19b50*/  LDL.64 R46, [R1+0xa40] ;  /* 0x000a4000012e7983 */ /* 0x000ee80000100a00 */
[----:B------:R-:W-:Y:S04]  /*19b60*/  LDGSTS.E [R2+-0x7fc80], desc[UR8][R34.64], P0 ;  /* 0x8038000022027fae */ /* 0x000fe80008121848 */
[----:B------:R-:W-:Y:S04]  /*19b70*/  LDGSTS.E [R2+-0x7f880], desc[UR8][R28.64], P0 ;  /* 0x807800001c027fae */ /* 0x000fe80008121848 */
[----:B------:R-:W3:Y:S04]  /*19b80*/  LDL.64 R38, [R1+0xaa0] ;  /* 0x000aa00001267983 */ /* 0x000ee80000100a00 */
[----:B------:R-:W3:Y:S04]  /*19b90*/  LDL.64 R66, [R1+0xb10] ;  /* 0x000b100001427983 */ /* 0x000ee80000100a00 */
[----:B------:R-:W3:Y:S04]  /*19ba0*/  LDL.64 R34, [R1+0xb80] ;  /* 0x000b800001227983 */ /* 0x000ee80000100a00 */
[----:B------:R-:W3:Y:S04]  /*19bb0*/  LDL.64 R28, [R1+0xbe0] ;  /* 0x000be000011c7983 */ /* 0x000ee80000100a00 */
[----:B--2---:R-:W-:Y:S04]  /*19bc0*/  LDGSTS.E [R2+-0x7f480], desc[UR8][R50.64], P0 ;  /* 0x80b8000032027fae */ /* 0x004fe80008121848 */
[----:B------:R-:W2:Y:S04]  /*19bd0*/  LDL.64 R50, [R1+0xc50] ;  /* 0x000c500001327983 */ /* 0x000ea80000100a00 */
[----:B------:R1:W-:Y:S04]  /*19be0*/  STL.64 [R1+0x1ac8], R20 ;  /* 0x001ac81401007387 */ /* 0x0003e80000100a00 */
[----:B------:R-:W2:Y:S04]  /*19bf0*/  LDL.64 R36, [R1+0xde0] ;  /* 0x000de00001247983 */ /* 0x000ea80000100a00 */
[----:B------:R-:W2:Y:S04]  /*19c00*/  LDL.64 R40, [R1+0xe88] ;  /* 0x000e880001287983 */ /* 0x000ea80000100a00 */
[----:B----4-:R-:W-:Y:S04]  /*19c10*/  LDGSTS.E [R2+-0x7f080], desc[UR8][R58.64], P0 ;  /* 0x80f800003a027fae */ /* 0x010fe80008121848 */
[----:B------:R-:W-:Y:S04]  /*19c20*/  LDGSTS.E [R2+-0x7ec80], desc[UR8][R20.64], P0 ;  /* 0x8138000014027fae */ /* 0x000fe80008121848 */
[----:B------:R-:W4:Y:S04]  /*19c30*/  LDL.64 R32, [R1+0xf08] ;  /* 0x000f080001207983 */ /* 0x000f280000100a00 */
[----:B------:R-:W4:Y:S04]  /*19c40*/  LDL.64 R58, [R1+0xf48] ;  /* 0x000f4800013a7983 */ /* 0x000f280000100a00 */
[----:B-1----:R-:W4:Y:S04]  /*19c50*/  LDL.64 R20, [R1+0xd00] ;  /* 0x000d000001147983 */ /* 0x002f280000100a00 */
[----:B------:R-:W4:Y:S04]  /*19c60*/  LDL.64 R22, [R1+0x1008] ;  /* 0x0010080001167983 */ /* 0x000f280000100a00 */
[----:B------:R-:W4:Y:S04]  /*19c70*/  LDL.64 R18, [R1+0x10a8] ;  /* 0x0010a80001127983 */ /* 0x000f280000100a00 */
[----:B---3--:R-:W-:Y:S04]  /*19c80*/  LDGSTS.E [R2+-0x7e880], desc[UR8][R30.64], P0 ;  /* 0x817800001e027fae */ /* 0x008fe80008121848 */
[----:B------:R-:W-:Y:S04]  /*19c90*/  LDGSTS.E [R2+-0x7e480], desc[UR8][R56.64], P0 ;  /* 0x81b8000038027fae */ /* 0x000fe80008121848 */
[----:B------:R-:W-:Y:S04]  /*19ca0*/  LDGSTS.E [R2+-0x7e080], desc[UR8][R62.64], P0 ;  /* 0x81f800003e027fae */ /* 0x000fe80008121848 */
[----:B------:R-:W3:Y:S04]  /*19cb0*/  LDL.64 R30, [R1+0xf88] ;  /* 0x000f8800011e7983 */ /* 0x000ee80000100a00 */
[----:B------:R-:W3:Y:S04]  /*19cc0*/  LDL.LU.64 R56, [R1+0x1c50] ;  /* 0x001c500001387983 */ /* 0x000ee80000300a00 */
[----:B------:R-:W3:Y:S04]  /*19cd0*/  LDL.LU.64 R62, [R1+0x1c48] ;  /* 0x001c4800013e7983 */ /* 0x000ee80000300a00 */
[----:B------:R-:W-:Y:S04]  /*19ce0*/  LDGSTS.E [R2+-0x7dc80], desc[UR8][R52.64], P0 ;  /* 0x8238000034027fae */ /* 0x000fe80008121848 */
[----:B------:R-:W-:Y:S04]  /*19cf0*/  LDGSTS.E [R2+-0x7d880], desc[UR8][R72.64], P0 ;  /* 0x8278000048027fae */ /* 0x000fe80008121848 */
[----:B------:R-:W-:Y:S04]  /*19d00*/  LDGSTS.E [R2+-0x7d480], desc[UR8][R48.64], P0 ;  /* 0x82b8000030027fae */ /* 0x000fe80008121848 */
[----:B------:R-:W3:Y:S04]  /*19d10*/  LDL.LU.64 R52, [R1+0x1c40] ;  /* 0x001c400001347983 */ /* 0x000ee80000300a00 */
        /* <DEDUP_REMOVED lines=10> */
[----:B------:R-:W3:Y:S04]  /*19dc0*/  LDL.LU.64 R42, [R1+0x1c10] ;  /* 0x001c1000012a7983 */ /* 0x000ee80000300a00 */
[----:B------:R-:W2:Y:S04]  /*19dd0*/  LDL.LU.64 R6, [R1+0x1c08] ;  /* 0x001c080001067983 */ /* 0x000ea80000300a00 */
[----:B--2---:R-:W-:Y:S04]  /*19de0*/  LDGSTS.E [R2+-0x7bc80], desc[UR8][R6.64], P0 ;  /* 0x8438000006027fae */ /* 0x004fe80008121848 */
[----:B------:R1:W-:Y:S04]  /*19df0*/  STL.64 [R1+0x1ad0], R6 ;  /* 0x001ad00601007387 */ /* 0x0003e80000100a00 */
[----:B------:R-:W-:Y:S04]  /*19e00*/  LDGSTS.E [R2+-0x7b880], desc[UR8][R46.64], P0 ;  /* 0x847800002e027fae */ /* 0x000fe80008121848 */
[----:B------:R-:W-:Y:S04]  /*19e10*/  LDGSTS.E [R2+-0x7b480], desc[UR8][R38.64], P0 ;  /* 0x84b8000026027fae */ /* 0x000fe80008121848 */
[----:B-1----:R-:W2:Y:S04]  /*19e20*/  LDL.64 R6, [R1+0xfc8] ;  /* 0x000fc80001067983 */ /* 0x002ea80000100a00 */
[----:B------:R-:W2:Y:S04]  /*19e30*/  LDL.LU.64 R46, [R1+0x1c00] ;  /* 0x001c0000012e7983 */ /* 0x000ea80000300a00 */
[----:B------:R-:W-:Y:S04]  /*19e40*/  LDGSTS.E [R2+-0x7b080], desc[UR8][R66.64], P0 ;  /* 0x84f8000042027fae */ /* 0x000fe80008121848 */
[----:B------:R-:W2:Y:S04]  /*19e50*/  LDL.LU.64 R38, [R1+0x1bf8] ;  /* 0x001bf80001267983 */ /* 0x000ea80000300a00 */
[----:B------:R-:W-:Y:S04]  /*19e60*/  LDGSTS.E [R2+-0x7ac80], desc[UR8][R34.64], P0 ;  /* 0x8538000022027fae */ /* 0x000fe80008121848 */
[----:B------:R-:W2:Y:S04]  /*19e70*/  LDL.LU.64 R66, [R1+0x1bf0] ;  /* 0x001bf00001427983 */ /* 0x000ea80000300a00 */
[----:B------:R-:W-:Y:S04]  /*19e80*/  LDGSTS.E [R2+-0x7a880], desc[UR8][R28.64], P0 ;  /* 0x857800001c027fae */ /* 0x000fe80008121848 */
[----:B------:R-:W-:Y:S04]  /*19e90*/  LDGSTS.E [R2+-0x7a480], desc[UR8][R50.64], P0 ;  /* 0x85b8000032027fae */ /* 0x000fe80008121848 */
[----:B------:R-:W2:Y:S04]  /*19ea0*/  LDL.LU.64 R34, [R1+0x50] ;  /* 0x0000500001227983 */ /* 0x000ea80000300a00 */
[----:B----4-:R-:W-:Y:S04]  /*19eb0*/  LDGSTS.E [R2+-0x7a080], desc[UR8][R20.64], P0 ;  /* 0x85f8000014027fae */ /* 0x010fe80008121848 */
[----:B------:R-:W4:Y:S04]  /*19ec0*/  LDL.LU.64 R50, [R1+0x48] ;  /* 0x0000480001327983 */ /* 0x000f280000300a00 */
[----:B------:R-:W4:Y:S04]  /*19ed0*/  LDL.LU.64 R28, [R1+0x40] ;  /* 0x00004000011c7983 */ /* 0x000f280000300a00 */
[----:B------:R-:W4:Y:S04]  /*19ee0*/  LDL.LU.64 R20, [R1+0x38] ;  /* 0x0000380001147983 */ /* 0x000f280000300a00 */
[----:B------:R-:W-:Y:S04]  /*19ef0*/  LDGSTS.E [R2+-0x79c80], desc[UR8][R36.64], P0 ;  /* 0x8638000024027fae */ /* 0x000fe80008121848 */
[----:B------:R-:W-:Y:S04]  /*19f00*/  LDGSTS.E [R2+-0x79880], desc[UR8][R40.64], P0 ;  /* 0x8678000028027fae */ /* 0x000fe80008121848 */
[----:B------:R-:W-:Y:S04]  /*19f10*/  LDGSTS.E [R2+-0x79480], desc[UR8][R32.64], P0 ;  /* 0x86b8000020027fae */ /* 0x000fe80008121848 */
[----:B------:R-:W-:Y:S04]  /*19f20*/  LDGSTS.E [R2+-0x79080], desc[UR8][R58.64], P0 ;  /* 0x86f800003a027fae */ /* 0x000fe80008121848 */
[----:B---3--:R-:W-:Y:S01]  /*19f30*/  LDGSTS.E [R2+-0x78c80], desc[UR8][R30.64], P0 ;  /* 0x873800001e027fae */ /* 0x008fe20008121848 */
[----:B------:R-:W-:-:S02]  /*19f40*/  ISETP.GE.U32.AND P1, PT, R16, 0x7ffffefd, PT ;  /* 0x7ffffefd1000780c */ /* 0x000fc40003f26070 */
[----:B------:R-:W-:Y:S01]  /*19f50*/  MOV R16, UR7 ;  /* 0x0000000700107c02 */ /* 0x000fe20008000f00 */
[----:B------:R-:W3:Y:S04]  /*19f60*/  LDL.LU.64 R36, [R1+0x1be8] ;  /* 0x001be80001247983 */ /* 0x000ee80000300a00 */
[----:B------:R-:W3:Y:S01]  /*19f70*/  LDL.LU.64 R40, [R1+0x1be0] ;  /* 0x001be00001287983 */ /* 0x000ee20000300a00 */
[----:B------:R-:W-:-:S03]  /*19f80*/  IMAD.WIDE R26, R16, 0x4, R26 ;  /* 0x00000004101a7825 */ /* 0x000fc600078e021a */
[----:B------:R-:W3:Y:S01]  /*19f90*/  LDL.LU.64 R32, [R1+0x1bd8] ;  /* 0x001bd80001207983 */ /* 0x000ee20000300a00 */
[----:B------:R-:W-:-:S03]  /*19fa0*/  IMAD.WIDE R24, R16, 0x4, R24 ;  /* 0x0000000410187825 */ /* 0x000fc600078e0218 */
[----:B------:R-:W3:Y:S04]  /*19fb0*/  LDL.LU.64 R58, [R1+0x1bd0] ;  /* 0x001bd000013a7983 */ /* 0x000ee80000300a00 */
[----:B------:R-:W3:Y:S04]  /*19fc0*/  LDL.LU.64 R30, [R1+0x1bc8] ;  /* 0x001bc800011e7983 */ /* 0x000ee80000300a00 */
[----:B--2---:R1:W-:Y:S04]  /*19fd0*/  LDGSTS.E [R2+-0x78880], desc[UR8][R6.64], P0 ;  /* 0x8778000006027fae */ /* 0x0043e80008121848 */
[----:B------:R-:W-:Y:S04]  /*19fe0*/  LDGSTS.E [R2+-0x78480], desc[UR8][R22.64], P0 ;  /* 0x87b8000016027fae */ /* 0x000fe80008121848 */
[----:B------:R2:W-:Y:S04]  /*19ff0*/  LDGSTS.E [R2+-0x78080], desc[UR8][R18.64], P0 ;  /* 0x87f8000012027fae */ /* 0x0005e80008121848 */
[----:B------:R-:W0:Y:S01]  /*1a000*/  LDGDEPBAR ;  /* 0x00000000000079af */ /* 0x000e220000000000 */
[----:B-1----:R-:W1:Y:S08]  /*1a010*/  LDC R7, c[0x0][0x230] ;  /* 0x00008c00ff077b82 */ /* 0x002e700000000800 */
[----:B------:R-:W-:Y:S08]  /*1a020*/  BAR.SYNC.DEFER_BLOCKING 0x0 ;  /* 0x0000000000007b1d */ /* 0x000ff00000010000 */
[----:B------:R-:W1:Y:S01]  /*1a030*/  LDC R6, c[0x0][0x230] ;  /* 0x00008c00ff067b82 */ /* 0x000e620000000800 */
[----:B------:R-:W3:Y:S04]  /*1a040*/  LDL.LU.64 R22, [R1+0x30] ;  /* 0x0000300001167983 */ /* 0x000ee80000300a00 */
[----:B------:R-:W3:Y:S01]  /*1a050*/  LDL.LU.64 R18, [R1+0x28] ;  /* 0x0000280001127983 */ /* 0x000ee20000300a00 */
[----:B------:R-:W-:-:S03]  /*1a060*/  IMAD.WIDE R34, R16, 0x4, R34 ;  /* 0x0000000410227825 */ /* 0x000fc600078e0222 */
[----:B------:R2:W-:Y:S04]  /*1a070*/  STL.64 [R1+0x1a10], R2 ;  /* 0x001a100201007387 */ /* 0x0005e80000100a00 */
[----:B------:R2:W-:Y:S01]  /*1a080*/  STL.64 [R1+0xe68], R26 ;  /* 0x000e681a01007387 */ /* 0x0005e20000100a00 */
[----:B----4-:R-:W-:-:S03]  /*1a090*/  IMAD.WIDE R50, R16, 0x4, R50 ;  /* 0x0000000410327825 */ /* 0x010fc600078e0232 */
[----:B------:R-:W-:Y:S01]  /*1a0a0*/  STL.64 [R1+0xe50], R24 ;  /* 0x000e501801007387 */ /* 0x000fe20000100a00 */
[----:B------:R-:W-:-:S03]  /*1a0b0*/  IMAD.WIDE R28, R16, 0x4, R28 ;  /* 0x00000004101c7825 */ /* 0x000fc600078e021c */
[----:B------:R-:W-:Y:S01]  /*1a0c0*/  @!PT LDS RZ, [RZ] ;  /* 0x00000000fffff984 */ /* 0x000fe20000000800 */
[----:B------:R-:W-:Y:S01]  /*1a0d0*/  @!PT LDS RZ, [RZ] ;  /* 0x00000000fffff984 */ /* 0x000fe20000000800 */
[----:B------:R-:W-:Y:S01]  /*1a0e0*/  @!PT LDS RZ, [RZ] ;  /* 0x00000000fffff984 */ /* 0x000fe20000000800 */
[----:B------:R4:W-:Y:S01]  /*1a0f0*/  LDGSTS.E [R5+0x20000], desc[UR8][R26.64], !P4 ;  /* 0x200000001a057fae */ /* 0x0009e2000e121848 */
[----:B--2---:R-:W2:Y:S01]  /*1a100*/  LDC R3, c[0x0][0x230] ;  /* 0x00008c00ff037b82 */ /* 0x004ea20000000800 */
[----:B------:R-:W-:Y:S02]  /*1a110*/  IMAD.WIDE R20, R16, 0x4, R20 ;  /* 0x0000000410147825 */ /* 0x000fe400078e0214 */
[----:B------:R1:W-:Y:S04]  /*1a120*/  LDGSTS.E [R5+0x24000], desc[UR8][R24.64], !P4 ;  /* 0x2400000018057fae */ /* 0x0003e8000e121848 */
[----:B------:R1:W-:Y:S01]  /*1a130*/  STL.64 [R1+0xe48], R34 ;  /* 0x000e482201007387 */ /* 0x0003e20000100a00 */
[----:B------:R-:W3:Y:S03]  /*1a140*/  LDC R2, c[0x0][0x230] ;  /* 0x00008c00ff027b82 */ /* 0x000ee60000000800 */
[----:B------:R1:W-:Y:S04]  /*1a150*/  STL.64 [R1+0xe38], R50 ;  /* 0x000e383201007387 */ /* 0x0003e80000100a00 */
[----:B------:R-:W-:Y:S01]  /*1a160*/  LDGSTS.E [R5+0x20004], desc[UR8][R34.64], !P5 ;  /* 0x2000400022057fae */ /* 0x000fe2000e921848 */
[----:B----4-:R-:W4:Y:S03]  /*1a170*/  LDC R26, c[0x0][0x230] ;  /* 0x00008c00ff1a7b82 */ /* 0x010f260000000800 */
[----:B------:R-:W-:Y:S04]  /*1a180*/  LDGSTS.E [R5+0x24004], desc[UR8][R50.64], !P5 ;  /* 0x2400400032057fae */ /* 0x000fe8000e921848 */
[----:B------:R-:W-:Y:S01]  /*1a190*/  LDGSTS.E [R5+0x20008], desc[UR8][R28.64], !P6 ;  /* 0x200080001c057fae */ /* 0x000fe2000f121848 */
[----:B------:R-:W-:Y:S01]  /*1a1a0*/  ISETP.GE.U32.AND P0, PT, R4, 0x7ffffedf, PT ;  /* 0x7ffffedf0400780c */ /* 0x000fe20003f06070 */
[----:B------:R-:W3:Y:S02]  /*1a1b0*/  LDC R27, c[0x0][0x230] ;  /* 0x00008c00ff1b7b82 */ /* 0x000ee40000000800 */
[----:B-1----:R-:W3:Y:S04]  /*1a1c0*/  LDL.LU.64 R34, [R1+0x1bc0] ;  /* 0x001bc00001227983 */ /* 0x002ee80000300a00 */
[----:B------:R-:W3:Y:S02]  /*1a1d0*/  LDL.LU.64 R50, [R1+0x1bb8] ;  /* 0x001bb80001327983 */ /* 0x000ee40000300a00 */
[----:B------:R-:W1:Y:S02]  /*1a1e0*/  LDC R25, c[0x0][0x230] ;  /* 0x00008c00ff197b82 */ /* 0x000e640000000800 */
[----:B------:R2:W-:Y:S04]  /*1a1f0*/  STL.64 [R1+0xe28], R28 ;  /* 0x000e281c01007387 */ /* 0x0005e80000100a00 */
[----:B------:R3:W-:Y:S01]  /*1a200*/  STL.64 [R1+0xe10], R20 ;  /* 0x000e101401007387 */ /* 0x0007e20000100a00 */
[----:B----4-:R-:W-:Y:S01]  /*1a210*/  IADD3 R24, R26, -0xa4, RZ ;  /* 0xffffff5c1a187810 */ /* 0x010fe20007ffe0ff */
[----:B------:R-:W-:Y:S01]  /*1a220*/  VIADD R4, R252, 0xffffff5d ;  /* 0xffffff5dfc047836 */ /* 0x000fe20000000000 */
[----:B------:R-:W4:Y:S01]  /*1a230*/  LDC R26, c[0x0][0x230] ;  /* 0x00008c00ff1a7b82 */ /* 0x000f220000000800 */
[----:B------:R1:W-:Y:S04]  /*1a240*/  LDGSTS.E [R5+0x24008], desc[UR8][R20.64], !P6 ;  /* 0x2400800014057fae */ /* 0x0003e8000f121848 */
[----:B--2---:R-:W2:Y:S01]  /*1a250*/  LDL.LU.64 R28, [R1+0x1bb0] ;  /* 0x001bb000011c7983 */ /* 0x004ea20000300a00 */
[----:B------:R-:W-:Y:S01]  /*1a260*/  ISETP.GE.U32.AND P4, PT, R4, 0x7ffffede, PT ;  /* 0x7ffffede0400780c */ /* 0x000fe20003f86070 */
[----:B------:R-:W-:Y:S01]  /*1a270*/  VIADD R4, R3, 0xffffff3f ;  /* 0xffffff3f03047836 */ /* 0x000fe20000000000 */
[----:B------:R-:W-:Y:S01]  /*1a280*/  ISETP.GE.U32.AND P5, PT, R24, 0x7ffffedd, PT ;  /* 0x7ffffedd1800780c */ /* 0x000fe20003fa6070 */
[----:B------:R-:W-:Y:S01]  /*1a290*/  VIADD R24, R7, 0xffffff3e ;  /* 0xffffff3e07187836 */ /* 0x000fe20000000000 */
[----:B------:R-:W4:Y:S02]  /*1a2a0*/  LDC R252, c[0x0][0x230] ;  /* 0x00008c00fffc7b82 */ /* 0x000f240000000800 */
[----:B------:R-:W-:Y:S01]  /*1a2b0*/  ISETP.GE.U32.AND P6, PT, R4, 0x7ffffec0, PT ;  /* 0x7ffffec00400780c */ /* 0x000fe20003fc6070 */
[----:B------:R-:W-:-:S02]  /*1a2c0*/  VIADD R4, R6, 0xffffff3d ;  /* 0xffffff3d06047836 */ /* 0x000fc40000000000 */
[----:B---3--:R-:W-:-:S04]  /*1a2d0*/  IMAD.WIDE R22, R16, 0x4, R22 ;  /* 0x0000000410167825 */ /* 0x008fc800078e0216 */
[----:B-1----:R-:W-:Y:S01]  /*1a2e0*/  IMAD.WIDE R20, R16, 0x4, R18 ;  /* 0x0000000410147825 */ /* 0x002fe200078e0212 */
[----:B------:R1:W-:Y:S04]  /*1a2f0*/  LDGSTS.E [R5+0x2000c], desc[UR8][R22.64], !P1 ;  /* 0x2000c00016057fae */ /* 0x0003e8000c921848 */
[----:B------:R1:W-:Y:S04]  /*1a300*/  STL.64 [R1+0xde8], R22 ;  /* 0x000de81601007387 */ /* 0x0003e80000100a00 */
[----:B------:R3:W-:Y:S04]  /*1a310*/  LDGSTS.E [R5+0x2400c], desc[UR8][R20.64], !P1 ;  /* 0x2400c00014057fae */ /* 0x0007e8000c921848 */
[----:B------:R3:W-:Y:S01]  /*1a320*/  STL.64 [R1+0xdd0], R20 ;  /* 0x000dd01401007387 */ /* 0x0007e20000100a00 */
[----:B------:R-:W-:-:S02]  /*1a330*/  ISETP.GE.U32.AND P1, PT, R24, 0x7ffffebf, PT ;  /* 0x7ffffebf1800780c */ /* 0x000fc40003f26070 */
[----:B------:R-:W-:Y:S01]  /*1a340*/  IADD3 R24, R27, -0xc4, RZ ;  /* 0xffffff3c1b187810 */ /* 0x000fe20007ffe0ff */
[C---:B-1----:R-:W-:Y:S01]  /*1a350*/  IMAD.WIDE R22, R16.reuse, 0x4, R48 ;  /* 0x0000000410167825 */ /* 0x042fe200078e0230 */
[----:B------:R-:W1:Y:S08]  /*1a360*/  LDC R27, c[0x0][0x230] ;  /* 0x00008c00ff1b7b82 */ /* 0x000e700000000800 */
[----:B------:R-:W1:Y:S01]  /*1a370*/  LDC R48, c[0x0][0x230] ;  /* 0x00008c00ff307b82 */ /* 0x000e620000000800 */
[----:B------:R-:W-:-:S07]  /*1a380*/  IMAD.WIDE R18, R16, 0x4, R50 ;  /* 0x0000000410127825 */ /* 0x000fce00078e0232 */
[----:B------:R-:W1:Y:S01]  /*1a390*/  LDC R50, c[0x0][0x230] ;  /* 0x00008c00ff327b82 */ /* 0x000e620000000800 */
[C---:B---3--:R-:W-:Y:S01]  /*1a3a0*/  IMAD.WIDE R20, R16.reuse, 0x4, R34 ;  /* 0x0000000410147825 */ /* 0x048fe200078e0222 */
[----:B------:R3:W-:Y:S04]  /*1a3b0*/  LDGSTS.E [R5+0x28000], desc[UR8][R18.64], !P2 ;  /* 0x2800000012057fae */ /* 0x0007e8000d121848 */
[----:B------:R3:W-:Y:S01]  /*1a3c0*/  STL.64 [R1+0xdc0], R18 ;  /* 0x000dc01201007387 */ /* 0x0007e20000100a00 */
[----:B--2---:R-:W-:Y:S02]  /*1a3d0*/  IMAD.WIDE R6, R16, 0x4, R28 ;  /* 0x0000000410067825 */ /* 0x004fe400078e021c */
[----:B------:R-:W2:Y:S03]  /*1a3e0*/  LDC R28, c[0x0][0x230] ;  /* 0x00008c00ff1c7b82 */ /* 0x000ea60000000800 */
[----:B------:R4:W-:Y:S01]  /*1a3f0*/  LDGSTS.E [R5+0x2c000], desc[UR8][R6.64], !P2 ;  /* 0x2c00000006057fae */ /* 0x0009e2000d121848 */
[----:B------:R-:W-:Y:S01]  /*1a400*/  ISETP.GE.U32.AND P2, PT, R4, 0x7ffffebe, PT ;  /* 0x7ffffebe0400780c */ /* 0x000fe20003f46070 */
[----:B---3--:R-:W-:-:S02]  /*1a410*/  IMAD.WIDE R18, R16, 0x4, R30 ;  /* 0x0000000410127825 */ /* 0x008fc400078e021e */
[----:B------:R4:W-:Y:S01]  /*1a420*/  STL.64 [R1+0xdb0], R6 ;  /* 0x000db00601007387 */ /* 0x0009e20000100a00 */
[----:B------:R-:W3:Y:S01]  /*1a430*/  LDC R29, c[0x0][0x230] ;  /* 0x00008c00ff1d7b82 */ /* 0x000ee20000000800 */
[----:B------:R-:W-:Y:S02]  /*1a440*/  VIADD R4, R2, 0xffffff1f ;  /* 0xffffff1f02047836 */ /* 0x000fe40000000000 */
[C---:B------:R-:W-:Y:S01]  /*1a450*/  IMAD.WIDE R2, R16.reuse, 0x4, R32 ;  /* 0x0000000410027825 */ /* 0x040fe200078e0220 */
[----:B------:R1:W-:Y:S04]  /*1a460*/  STL.64 [R1+0xda0], R20 ;  /* 0x000da01401007387 */ /* 0x0003e80000100a00 */
[----:B------:R1:W-:Y:S01]  /*1a470*/  LDGSTS.E [R5+0x28004], desc[UR8][R20.64], !P0 ;  /* 0x2800400014057fae */ /* 0x0003e2000c121848 */
[----:B------:R-:W3:Y:S01]  /*1a480*/  LDC R32, c[0x0][0x230] ;  /* 0x00008c00ff207b82 */ /* 0x000ee20000000800 */
[----:B----4-:R-:W-:-:S02]  /*1a490*/  IMAD.WIDE R6, R16, 0x4, R58 ;  /* 0x0000000410067825 */ /* 0x010fc400078e023a */
[----:B------:R4:W-:Y:S04]  /*1a4a0*/  STL.64 [R1+0xd80], R18 ;  /* 0x000d801201007387 */ /* 0x0009e80000100a00 */
[----:B------:R4:W-:Y:S01]  /*1a4b0*/  LDGSTS.E [R5+0x2c004], desc[UR8][R18.64], !P0 ;  /* 0x2c00400012057fae */ /* 0x0009e2000c121848 */
[----:B------:R-:W3:Y:S01]  /*1a4c0*/  LDC R31, c[0x0][0x230] ;  /* 0x00008c00ff1f7b82 */ /* 0x000ee20000000800 */
[C---:B-1----:R-:W-:Y:S02]  /*1a4d0*/  IMAD.WIDE R20, R16.reuse, 0x4, R40 ;  /* 0x0000000410147825 */ /* 0x042fe400078e0228 */
[----:B------:R1:W-:Y:S04]  /*1a4e0*/  STL.64 [R1+0xd58], R6 ;  /* 0x000d580601007387 */ /* 0x0003e80000100a00 */
[----:B------:R1:W-:Y:S01]  /*1a4f0*/  LDGSTS.E [R5+0x28008], desc[UR8][R6.64], !P4 ;  /* 0x2800800006057fae */ /* 0x0003e2000e121848 */
[C---:B------:R-:W-:Y:S01]  /*1a500*/  IMAD.WIDE R34, R16.reuse, 0x4, R60 ;  /* 0x0000000410227825 */ /* 0x040fe200078e023c */
[----:B------:R-:W3:Y:S02]  /*1a510*/  LDC R30, c[0x0][0x230] ;  /* 0x00008c00ff1e7b82 */ /* 0x000ee40000000800 */
[----:B------:R2:W-:Y:S01]  /*1a520*/  STL.64 [R1+0xd48], R2 ;  /* 0x000d480201007387 */ /* 0x0005e20000100a00 */
[----:B----4-:R-:W-:-:S03]  /*1a530*/  IMAD.WIDE R18, R16, 0x4, R36 ;  /* 0x0000000410127825 */ /* 0x010fc600078e0224 */
[----:B------:R2:W-:Y:S01]  /*1a540*/  LDGSTS.E [R5+0x2c008], desc[UR8][R2.64], !P4 ;  /* 0x2c00800002057fae */ /* 0x0005e2000e121848 */
[----:B------:R-:W-:Y:S01]  /*1a550*/  ISETP.GE.U32.AND P0, PT, R24, 0x7ffffebd, PT ;  /* 0x7ffffebd1800780c */ /* 0x000fe20003f06070 */
[C---:B------:R-:W-:Y:S01]  /*1a560*/  IMAD.WIDE R40, R16.reuse, 0x4, R62 ;  /* 0x0000000410287825 */ /* 0x040fe200078e023e */
[----:B------:R-:W4:Y:S03]  /*1a570*/  LDC R33, c[0x0][0x230] ;  /* 0x00008c00ff217b82 */ /* 0x000f260000000800 */
[C---:B-1----:R-:W-:Y:S01]  /*1a580*/  IMAD.WIDE R6, R16.reuse, 0x4, R66 ;  /* 0x0000000410067825 */ /* 0x042fe200078e0242 */
[----:B------:R1:W-:Y:S04]  /*1a590*/  STL.64 [R1+0xd38], R20 ;  /* 0x000d381401007387 */ /* 0x0003e80000100a00 */
[----:B------:R1:W-:Y:S01]  /*1a5a0*/  LDGSTS.E [R5+0x2800c], desc[UR8][R20.64], !P5 ;  /* 0x2800c00014057fae */ /* 0x0003e2000e921848 */
[C---:B--2---:R-:W-:Y:S01]  /*1a5b0*/  IMAD.WIDE R2, R16.reuse, 0x4, R38 ;  /* 0x0000000410027825 */ /* 0x044fe200078e0226 */
[----:B------:R-:W2:Y:S02]  /*1a5c0*/  LDC R60, c[0x0][0x230] ;  /* 0x00008c00ff3c7b82 */ /* 0x000ea40000000800 */
[----:B------:R1:W-:Y:S04]  /*1a5d0*/  STL.64 [R1+0xd28], R18 ;  /* 0x000d281201007387 */ /* 0x0003e80000100a00 */
[----:B------:R1:W-:Y:S02]  /*1a5e0*/  LDGSTS.E [R5+0x2c00c], desc[UR8][R18.64], !P5 ;  /* 0x2c00c00012057fae */ /* 0x0003e4000e921848 */
[----:B-1----:R-:W-:-:S02]  /*1a5f0*/  IMAD.WIDE R20, R16, 0x4, R46 ;  /* 0x0000000410147825 */ /* 0x002fc400078e022e */
[----:B------:R1:W-:Y:S04]  /*1a600*/  STL.64 [R1+0xd18], R6 ;  /* 0x000d180601007387 */ /* 0x0003e80000100a00 */
[----:B------:R1:W-:Y:S01]  /*1a610*/  LDGSTS.E [R5+0x30000], desc[UR8][R6.64], !P6 ;  /* 0x3000000006057fae */ /* 0x0003e2000f121848 */
[----:B------:R-:W-:-:S03]  /*1a620*/  IMAD.WIDE R18, R16, 0x4, R42 ;  /* 0x0000000410127825 */ /* 0x000fc600078e022a */
[----:B------:R3:W-:Y:S04]  /*1a630*/  STL.64 [R1+0xcf0], R2 ;  /* 0x000cf00201007387 */ /* 0x0007e80000100a00 */
[----:B------:R3:W-:Y:S01]  /*1a640*/  LDGSTS.E [R5+0x34000], desc[UR8][R2.64], !P6 ;  /* 0x3400000002057fae */ /* 0x0007e2000f121848 */
[----:B-1----:R-:W-:-:S03]  /*1a650*/  IMAD.WIDE R6, R16, 0x4, R70 ;  /* 0x0000000410067825 */ /* 0x002fc600078e0246 */
[----:B------:R1:W-:Y:S04]  /*1a660*/  STL.64 [R1+0xcd8], R20 ;  /* 0x000cd81401007387 */ /* 0x0003e80000100a00 */
[----:B------:R1:W-:Y:S01]  /*1a670*/  LDGSTS.E [R5+0x30004], desc[UR8][R20.64], !P1 ;  /* 0x3000400014057fae */ /* 0x0003e2000c921848 */
[----:B---3--:R-:W-:-:S03]  /*1a680*/  IMAD.WIDE R2, R16, 0x4, R44 ;  /* 0x0000000410027825 */ /* 0x008fc600078e022c */
[----:B------:R-:W-:Y:S01]  /*1a690*/  STL.64 [R1+0xcc8], R18 ;  /* 0x000cc81201007387 */ /* 0x000fe20000100a00 */
[----:B------:R-:W-:Y:S01]  /*1a6a0*/  ISETP.GE.U32.AND P4, PT, R4, 0x7ffffea0, PT ;  /* 0x7ffffea00400780c */ /* 0x000fe20003f86070 */
[----:B------:R-:W3:Y:S02]  /*1a6b0*/  LDC R44, c[0x0][0x230] ;  /* 0x00008c00ff2c7b82 */ /* 0x000ee40000000800 */
[----:B------:R4:W-:Y:S04]  /*1a6c0*/  LDGSTS.E [R5+0x34004], desc[UR8][R18.64], !P1 ;  /* 0x3400400012057fae */ /* 0x0009e8000c921848 */
[----:B------:R2:W-:Y:S04]  /*1a6d0*/  STL.64 [R1+0xcb8], R6 ;  /* 0x000cb80601007387 */ /* 0x0005e80000100a00 */
[----:B------:R-:W-:Y:S04]  /*1a6e0*/  LDGSTS.E [R5+0x30008], desc[UR8][R6.64], !P2 ;  /* 0x3000800006057fae */ /* 0x000fe8000d121848 */
[----:B------:R4:W-:Y:S04]  /*1a6f0*/  STL.64 [R1+0xca8], R2 ;  /* 0x000ca80201007387 */ /* 0x0009e80000100a00 */
[----:B------:R4:W-:Y:S01]  /*1a700*/  LDGSTS.E [R5+0x34008], desc[UR8][R2.64], !P2 ;  /* 0x3400800002057fae */ /* 0x0009e2000d121848 */
[----:B-1----:R-:W-:-:S04]  /*1a710*/  IMAD.WIDE R20, R16, 0x4, R72 ;  /* 0x0000000410147825 */ /* 0x002fc800078e0248 */
[----:B------:R-:W-:Y:S01]  /*1a720*/  VIADD R24, R26, 0xffffff1e ;  /* 0xffffff1e1a187836 */ /* 0x000fe20000000000 */
[----:B--2---:R-:W2:Y:S01]  /*1a730*/  LDL.LU.64 R6, [R1+0x20] ;  /* 0x0000200001067983 */ /* 0x004ea20000300a00 */
[C---:B----4-:R-:W-:Y:S01]  /*1a740*/  IMAD.WIDE R18, R16.reuse, 0x4, R52 ;  /* 0x0000000410127825 */ /* 0x050fe200078e0234 */
[----:B------:R-:W1:Y:S03]  /*1a750*/  LDC R26, c[0x0][0x230] ;  /* 0x00008c00ff1a7b82 */ /* 0x000e660000000800 */
[----:B------:R-:W-:-:S04]  /*1a760*/  IMAD.WIDE R2, R16, 0x4, R54 ;  /* 0x0000000410027825 */ /* 0x000fc800078e0236 */
[----:B------:R-:W-:Y:S01]  /*1a770*/  VIADD R4, R252, 0xffffff1d ;  /* 0xffffff1dfc047836 */ /* 0x000fe20000000000 */
[----:B------:R4:W-:Y:S01]  /*1a780*/  STL.64 [R1+0xc88], R2 ;  /* 0x000c880201007387 */ /* 0x0009e20000100a00 */
[----:B------:R-:W-:Y:S01]  /*1a790*/  ISETP.GE.U32.AND P5, PT, R24, 0x7ffffe9f, PT ;  /* 0x7ffffe9f1800780c */ /* 0x000fe20003fa6070 */
[----:B------:R-:W-:-:S04]  /*1a7a0*/  IMAD.WIDE R38, R16, 0x4, R56 ;  /* 0x0000000410267825 */ /* 0x000fc800078e0238 */
[----:B------:R-:W-:Y:S01]  /*1a7b0*/  IMAD.WIDE R36, R16, 0x4, R78 ;  /* 0x0000000410247825 */ /* 0x000fe200078e024e */
[----:B------:R-:W-:Y:S01]  /*1a7c0*/  STL.64 [R1+0xc60], R22 ;  /* 0x000c601601007387 */ /* 0x000fe20000100a00 */
[----:B---3--:R-:W-:Y:S01]  /*1a7d0*/  IADD3 R44, R44, -0xd4, RZ ;  /* 0xffffff2c2c2c7810 */ /* 0x008fe20007ffe0ff */
[----:B------:R-:W3:Y:S02]  /*1a7e0*/  LDC R52, c[0x0][0x230] ;  /* 0x00008c00ff347b82 */ /* 0x000ee40000000800 */
[----:B------:R-:W-:Y:S04]  /*1a7f0*/  LDGSTS.E [R5+0x3000c], desc[UR8][R2.64], !P0 ;  /* 0x3000c00002057fae */ /* 0x000fe8000c121848 */
[----:B------:R-:W-:Y:S01]  /*1a800*/  LDGSTS.E [R5+0x3400c], desc[UR8][R22.64], !P0 ;  /* 0x3400c00016057fae */ /* 0x000fe2000c121848 */
[----:B------:R-:W-:Y:S01]  /*1a810*/  ISETP.GE.U32.AND P6, PT, R4, 0x7ffffe9e, PT ;  /* 0x7ffffe9e0400780c */ /* 0x000fe20003fc6070 */
[----:B------:R-:W3:Y:S02]  /*1a820*/  LDC R56, c[0x0][0x230] ;  /* 0x00008c00ff387b82 */ /* 0x000ee40000000800 */
[----:B------:R-:W-:Y:S04]  /*1a830*/  LDGSTS.E [R5+0x38000], desc[UR8][R20.64], !P4 ;  /* 0x3800000014057fae */ /* 0x000fe8000e121848 */
[----:B----4-:R-:W4:Y:S01]  /*1a840*/  LDL.LU.64 R2, [R1+0x18] ;  /* 0x0000180001027983 */ /* 0x010f220000300a00 */
[----:B------:R-:W-:Y:S01]  /*1a850*/  IADD3 R60, R60, -0xf4, RZ ;  /* 0xffffff0c3c3c7810 */ /* 0x000fe20007ffe0ff */
[----:B------:R-:W4:Y:S02]  /*1a860*/  LDC R72, c[0x0][0x230] ;  /* 0x00008c00ff487b82 */ /* 0x000f240000000800 */
[----:B------:R1:W-:Y:S04]  /*1a870*/  STL.64 [R1+0xc38], R20 ;  /* 0x000c381401007387 */ /* 0x0003e80000100a00 */
[----:B------:R1:W-:Y:S04]  /*1a880*/  STL.64 [R1+0xc10], R18 ;  /* 0x000c101201007387 */ /* 0x0003e80000100a00 */
[----:B------:R-:W-:Y:S04]  /*1a890*/  LDGSTS.E [R5+0x3c000], desc[UR8][R18.64], !P4 ;  /* 0x3c00000012057fae */ /* 0x000fe8000e121848 */
[----:B-1----:R-:W4:Y:S01]  /*1a8a0*/  LDL.LU.64 R20, [R1+0x10] ;  /* 0x0000100001147983 */ /* 0x002f220000300a00 */
[----:B------:R-:W-:Y:S01]  /*1a8b0*/  IADD3 R24, R25, -0xe4, RZ ;  /* 0xffffff1c19187810 */ /* 0x000fe20007ffe0ff */
[----:B------:R-:W-:Y:S01]  /*1a8c0*/  VIADD R4, R50, 0xffffff7b ;  /* 0xffffff7b32047836 */ /* 0x000fe20000000000 */
[----:B------:R-:W1:Y:S01]  /*1a8d0*/  LDC R25, c[0x0][0x230] ;  /* 0x00008c00ff197b82 */ /* 0x000e620000000800 */
[----:B------:R3:W-:Y:S04]  /*1a8e0*/  LDGSTS.E [R5+0x38004], desc[UR8][R40.64], !P5 ;  /* 0x3800400028057fae */ /* 0x0007e8000e921848 */
[----:B------:R-:W4:Y:S04]  /*1a8f0*/  LDL.LU.64 R18, [R1+0x8] ;  /* 0x0000080001127983 */ /* 0x000f280000300a00 */
[----:B------:R-:W4:Y:S01]  /*1a900*/  LDL.LU.64 R22, [R1] ;  /* 0x0000000001167983 */ /* 0x000f220000300a00 */
[----:B------:R-:W-:Y:S01]  /*1a910*/  ISETP.GE.U32.AND P2, PT, R4, 0x7ffffefc, PT ;  /* 0x7ffffefc0400780c */ /* 0x000fe20003f46070 */
[----:B------:R-:W-:-:S02]  /*1a920*/  VIADD R4, R28, 0xffffff79 ;  /* 0xffffff791c047836 */ /* 0x000fc40000000000 */
[----:B------:R-:W1:Y:S01]  /*1a930*/  LDC R28, c[0x0][0x230] ;  /* 0x00008c00ff1c7b82 */ /* 0x000e620000000800 */
[----:B------:R-:W-:Y:S01]  /*1a940*/  ISETP.GE.U32.AND P1, PT, R24, 0x7ffffe9d, PT ;  /* 0x7ffffe9d1800780c */ /* 0x000fe20003f26070 */
[----:B------:R-:W-:Y:S01]  /*1a950*/  VIADD R24, R27, 0xffffff7a ;  /* 0xffffff7a1b187836 */ /* 0x000fe20000000000 */
[----:B------:R-:W-:Y:S01]  /*1a960*/  ISETP.GE.U32.AND P4, PT, R4, 0x7ffffefa, PT ;  /* 0x7ffffefa0400780c */ /* 0x000fe20003f86070 */
[----:B------:R3:W-:Y:S04]  /*1a970*/  STL.64 [R1+0xbe8], R40 ;  /* 0x000be82801007387 */ /* 0x0007e80000100a00 */
[----:B------:R-:W4:Y:S01]  /*1a980*/  LDC R27, c[0x0][0x230] ;  /* 0x00008c00ff1b7b82 */ /* 0x000f220000000800 */
[----:B------:R-:W-:Y:S01]  /*1a990*/  VIADD R4, R29, 0xffffff5b ;  /* 0xffffff5b1d047836 */ /* 0x000fe20000000000 */
[----:B------:R-:W-:Y:S01]  /*1a9a0*/  STL.64 [R1+0xbc0], R38 ;  /* 0x000bc02601007387 */ /* 0x000fe20000100a00 */
[----:B------:R-:W-:-:S03]  /*1a9b0*/  ISETP.GE.U32.AND P0, PT, R24, 0x7ffffefb, PT ;  /* 0x7ffffefb1800780c */ /* 0x000fc60003f06070 */
[----:B------:R-:W-:Y:S01]  /*1a9c0*/  LDGSTS.E [R5+0x3c004], desc[UR8][R38.64], !P5 ;  /* 0x3c00400026057fae */ /* 0x000fe2000e921848 */
[----:B------:R-:W-:Y:S01]  /*1a9d0*/  IADD3 R24, R26, -0x88, RZ ;  /* 0xffffff781a187810 */ /* 0x000fe20007ffe0ff */
[----:B------:R-:W4:Y:S02]  /*1a9e0*/  LDC R29, c[0x0][0x230] ;  /* 0x00008c00ff1d7b82 */ /* 0x000f240000000800 */
[----:B------:R3:W-:Y:S04]  /*1a9f0*/  STL.64 [R1+0xb98], R36 ;  /* 0x000b982401007387 */ /* 0x0007e80000100a00 */
[----:B------:R3:W-:Y:S02]  /*1aa00*/  LDGSTS.E [R5+0x38008], desc[UR8][R36.64], !P6 ;  /* 0x3800800024057fae */ /* 0x0007e4000f121848 */
[----:B------:R-:W4:Y:S02]  /*1aa10*/  LDC R26, c[0x0][0x230] ;  /* 0x00008c00ff1a7b82 */ /* 0x000f240000000800 */
[----:B------:R1:W-:Y:S04]  /*1aa20*/  STL.64 [R1+0xb70], R34 ;  /* 0x000b702201007387 */ /* 0x0003e80000100a00 */
[----:B------:R1:W-:Y:S01]  /*1aa30*/  LDGSTS.E [R5+0x3c008], desc[UR8][R34.64], !P6 ;  /* 0x3c00800022057fae */ /* 0x0003e2000f121848 */
[----:B------:R-:W-:Y:S01]  /*1aa40*/  ISETP.GE.U32.AND P6, PT, R4, 0x7ffffedc, PT ;  /* 0x7ffffedc0400780c */ /* 0x000fe20003fc6070 */
[----:B---3--:R-:W3:Y:S01]  /*1aa50*/  LDC R40, c[0x0][0x230] ;  /* 0x00008c00ff287b82 */ /* 0x008ee20000000800 */
[----:B------:R-:W-:Y:S01]  /*1aa60*/  IMAD.WIDE R36, R16, 0x4, R68 ;  /* 0x0000000410247825 */ /* 0x000fe200078e0244 */
[----:B------:R-:W-:-:S03]  /*1aa70*/  ISETP.GE.U32.AND P5, PT, R24, 0x7ffffef9, PT ;  /* 0x7ffffef91800780c */ /* 0x000fc60003fa6070 */
[----:B------:R-:W-:Y:S01]  /*1aa80*/  VIADD R4, R32, 0xffffff59 ;  /* 0xffffff5920047836 */ /* 0x000fe20000000000 */
[----:B------:R1:W-:Y:S02]  /*1aa90*/  LDGSTS.E [R5+0x3800c], desc[UR8][R36.64], !P1 ;  /* 0x3800c00024057fae */ /* 0x0003e4000c921848 */
[----:B-1----:R-:W-:Y:S02]  /*1aaa0*/  IMAD.WIDE R34, R16, 0x4, R64 ;  /* 0x0000000410227825 */ /* 0x002fe400078e0240 */
[----:B------:R1:W-:Y:S01]  /*1aab0*/  STL.64 [R1+0xb48], R36 ;  /* 0x000b482401007387 */ /* 0x0003e20000100a00 */
[----:B------:R-:W3:Y:S01]  /*1aac0*/  LDC R32, c[0x0][0x230] ;  /* 0x00008c00ff207b82 */ /* 0x000ee20000000800 */
[----:B------:R-:W-:Y:S02]  /*1aad0*/  VIADD R24, R25, 0xffffff5a ;  /* 0xffffff5a19187836 */ /* 0x000fe40000000000 */
[----:B------:R1:W-:Y:S03]  /*1aae0*/  LDGSTS.E [R5+0x3c00c], desc[UR8][R34.64], !P1 ;  /* 0x3c00c00022057fae */ /* 0x0003e6000c921848 */
[----:B------:R-:W-:Y:S01]  /*1aaf0*/  ISETP.GE.U32.AND P1, PT, R24, 0x7ffffedb, PT ;  /* 0x7ffffedb1800780c */ /* 0x000fe20003f26070 */
[----:B------:R1:W-:Y:S01]  /*1ab00*/  STL.64 [R1+0xb20], R34 ;  /* 0x000b202201007387 */ /* 0x0003e20000100a00 */
[----:B------:R-:W-:Y:S01]  /*1ab10*/  IADD3 R24, R28, -0xa8, RZ ;  /* 0xffffff581c187810 */ /* 0x000fe20007ffe0ff */
[----:B------:R-:W3:Y:S08]  /*1ab20*/  LDC R25, c[0x0][0x230] ;  /* 0x00008c00ff197b82 */ /* 0x000ef00000000800 */
[----:B------:R-:W3:Y:S08]  /*1ab30*/  LDC R28, c[0x0][0x230] ;  /* 0x00008c00ff1c7b82 */ /* 0x000ef00000000800 */
[----:B-1----:R-:W1:Y:S08]  /*1ab40*/  LDC R37, c[0x0][0x230] ;  /* 0x00008c00ff257b82 */ /* 0x002e700000000800 */
[----:B------:R-:W1:Y:S08]  /*1ab50*/  LDC R35, c[0x0][0x230] ;  /* 0x00008c00ff237b82 */ /* 0x000e700000000800 */
[----:B------:R-:W1:Y:S08]  /*1ab60*/  LDC R34, c[0x0][0x230] ;  /* 0x00008c00ff227b82 */ /* 0x000e700000000800 */
[----:B------:R-:W3:Y:S01]  /*1ab70*/  LDC R36, c[0x0][0x230] ;  /* 0x00008c00ff247b82 */ /* 0x000ee20000000800 */
[----:B--2---:R-:W-:-:S07]  /*1ab80*/  IMAD.WIDE R6, R16, 0x4, R6 ;  /* 0x0000000410067825 */ /* 0x004fce00078e0206 */
[----:B------:R-:W2:Y:S01]  /*1ab90*/  LDC R64, c[0x0][0x230] ;  /* 0x00008c00ff407b82 */ /* 0x000ea20000000800 */
[----:B------:R1:W-:Y:S04]  /*1aba0*/  LDGSTS.E [R9+0x20000], desc[UR8][R6.64], !P2 ;  /* 0x2000000006097fae */ /* 0x0003e8000d121848 */
[----:B------:R1:W-:Y:S01]  /*1abb0*/  STL.64 [R1+0xaf8], R6 ;  /* 0x000af80601007387 */ /* 0x0003e20000100a00 */
[----:B------:R-:W-:Y:S02]  /*1abc0*/  VIADD R52, R52, 0xffffff0e ;  /* 0xffffff0e34347836 */ /* 0x000fe40000000000 */
[----:B------:R-:W2:Y:S01]  /*1abd0*/  LDC R68, c[0x0][0x230] ;  /* 0x00008c00ff447b82 */ /* 0x000ea20000000800 */
[----:B----4-:R-:W-:-:S05]  /*1abe0*/  IMAD.WIDE R2, R16, 0x4, R2 ;  /* 0x0000000410027825 */ /* 0x010fca00078e0202 */
[----:B------:R4:W-:Y:S01]  /*1abf0*/  LDGSTS.E [R9+0x24000], desc[UR8][R2.64], !P2 ;  /* 0x2400000002097fae */ /* 0x0009e2000d121848 */
[----:B------:R-:W-:Y:S01]  /*1ac00*/  ISETP.GE.U32.AND P2, PT, R4, 0x7ffffeda, PT ;  /* 0x7ffffeda0400780c */ /* 0x000fe20003f46070 */
[----:B------:R-:W-:Y:S02]  /*1ac10*/  VIADD R4, R31, 0xffffff3b ;  /* 0xffffff3b1f047836 */ /* 0x000fe40000000000 */
[----:B------:R-:W2:Y:S01]  /*1ac20*/  LDC R31, c[0x0][0x230] ;  /* 0x00008c00ff1f7b82 */ /* 0x000ea20000000800 */
[----:B------:R4:W-:Y:S01]  /*1ac30*/  STL.64 [R1+0xad0], R2 ;  /* 0x000ad00201007387 */ /* 0x0009e20000100a00 */
[----:B------:R-:W-:-:S05]  /*1ac40*/  IMAD.WIDE R20, R16, 0x4, R20 ;  /* 0x0000000410147825 */ /* 0x000fca00078e0214 */
[----:B------:R3:W-:Y:S01]  /*1ac50*/  LDGSTS.E [R9+0x20004], desc[UR8][R20.64], !P0 ;  /* 0x2000400014097fae */ /* 0x0007e2000c121848 */
[----:B------:R-:W-:-:S03]  /*1ac60*/  IMAD.WIDE R18, R16, 0x4, R18 ;  /* 0x0000000410127825 */ /* 0x000fc600078e0212 */
[----:B------:R3:W-:Y:S01]  /*1ac70*/  STL.64 [R1+0xaa8], R20 ;  /* 0x000aa81401007387 */ /* 0x0007e20000100a00 */
[----:B-1----:R-:W-:-:S03]  /*1ac80*/  IMAD.WIDE R6, R16, 0x4, R22 ;  /* 0x0000000410067825 */ /* 0x002fc600078e0216 */
[----:B------:R1:W-:Y:S01]  /*1ac90*/  LDGSTS.E [R9+0x24004], desc[UR8][R18.64], !P0 ;  /* 0x2400400012097fae */ /* 0x0003e2000c121848 */
[----:B------:R-:W-:Y:S01]  /*1aca0*/  ISETP.GE.U32.AND P0, PT, R24, 0x7ffffed9, PT ;  /* 0x7ffffed91800780c */ /* 0x000fe20003f06070 */
[C---:B----4-:R-:W-:Y:S02]  /*1acb0*/  IMAD.WIDE R2, R16.reuse, 0x4, R250 ;  /* 0x0000000410027825 */ /* 0x050fe400078e02fa */
[----:B------:R1:W-:Y:S02]  /*1acc0*/  STL.64 [R1+0xa80], R18 ;  /* 0x000a801201007387 */ /* 0x0003e40000100a00 */
[----:B------:R-:W-:Y:S02]  /*1acd0*/  VIADD R24, R27, 0xffffff3a ;  /* 0xffffff3a1b187836 */ /* 0x000fe40000000000 */
[----:B------:R4:W-:Y:S01]  /*1ace0*/  STL.64 [R1+0xa58], R6 ;  /* 0x000a580601007387 */ /* 0x0009e20000100a00 */
[C---:B---3--:R-:W-:Y:S01]  /*1acf0*/  IMAD.WIDE R20, R16.reuse, 0x4, R248 ;  /* 0x0000000410147825 */ /* 0x048fe200078e02f8 */
[----:B------:R-:W3:Y:S02]  /*1ad00*/  LDC R27, c[0x0][0x230] ;  /* 0x00008c00ff1b7b82 */ /* 0x000ee40000000800 */
[----:B------:R4:W-:Y:S01]  /*1ad10*/  LDGSTS.E [R9+0x20008], desc[UR8][R6.64], !P4 ;  /* 0x2000800006097fae */ /* 0x0009e2000e121848 */
[----:B-1----:R-:W-:-:S03]  /*1ad20*/  IMAD.WIDE R18, R16, 0x4, R246 ;  /* 0x0000000410127825 */ /* 0x002fc600078e02f6 */
[----:B------:R1:W-:Y:S04]  /*1ad30*/  STL.64 [R1+0xa30], R2 ;  /* 0x000a300201007387 */ /* 0x0003e80000100a00 */
[----:B------:R1:W-:Y:S01]  /*1ad40*/  LDGSTS.E [R9+0x24008], desc[UR8][R2.64], !P4 ;  /* 0x2400800002097fae */ /* 0x0003e2000e121848 */
[----:B------:R-:W-:Y:S01]  /*1ad50*/  ISETP.GE.U32.AND P4, PT, R4, 0x7ffffebc, PT ;  /* 0x7ffffebc0400780c */ /* 0x000fe20003f86070 */
[----:B----4-:R-:W-:Y:S02]  /*1ad60*/  IMAD.WIDE R6, R16, 0x4, R98 ;  /* 0x0000000410067825 */ /* 0x010fe400078e0262 */
[----:B------:R4:W-:Y:S02]  /*1ad70*/  STL.64 [R1+0xa08], R20 ;  /* 0x000a081401007387 */ /* 0x0009e40000100a00 */
[----:B------:R-:W-:-:S02]  /*1ad80*/  VIADD R4, R30, 0xffffff39 ;  /* 0xffffff391e047836 */ /* 0x000fc40000000000 */
[----:B------:R4:W-:Y:S01]  /*1ad90*/  LDGSTS.E [R9+0x2000c], desc[UR8][R20.64], !P5 ;  /* 0x2000c00014097fae */ /* 0x0009e2000e921848 */
[----:B------:R-:W3:Y:S01]  /*1ada0*/  LDC R30, c[0x0][0x230] ;  /* 0x00008c00ff1e7b82 */ /* 0x000ee20000000800 */
[C---:B-1----:R-:W-:Y:S02]  /*1adb0*/  IMAD.WIDE R2, R16.reuse, 0x4, R74 ;  /* 0x0000000410027825 */ /* 0x042fe400078e024a */
[----:B------:R1:W-:Y:S04]  /*1adc0*/  STL.64 [R1+0x9e0], R18 ;  /* 0x0009e01201007387 */ /* 0x0003e80000100a00 */
[----:B------:R1:W-:Y:S01]  /*1add0*/  LDGSTS.E [R9+0x2400c], desc[UR8][R18.64], !P5 ;  /* 0x2400c00012097fae */ /* 0x0003e2000e921848 */
[----:B----4-:R-:W-:-:S03]  /*1ade0*/  IMAD.WIDE R20, R16, 0x4, R82 ;  /* 0x0000000410147825 */ /* 0x010fc600078e0252 */
[----:B------:R4:W-:Y:S01]  /*1adf0*/  STL.64 [R1+0x9b8], R6 ;  /* 0x0009b80601007387 */ /* 0x0009e20000100a00 */
[----:B------:R-:W-:Y:S01]  /*1ae00*/  ISETP.GE.U32.AND P5, PT, R24, 0x7ffffebb, PT ;  /* 0x7ffffebb1800780c */ /* 0x000fe20003fa6070 */
[----:B------:R-:W3:Y:S02]  /*1ae10*/  LDC R83, c[0x0][0x230] ;  /* 0x00008c00ff537b82 */ /* 0x000ee40000000800 */
[----:B------:R4:W-:Y:S01]  /*1ae20*/  LDGSTS.E [R9+0x28000], desc[UR8][R6.64], !P6 ;  /* 0x2800000006097fae */ /* 0x0009e2000f121848 */
[----:B-1----:R-:W-:-:S03]  /*1ae30*/  IMAD.WIDE R18, R16, 0x4, R76 ;  /* 0x0000000410127825 */ /* 0x002fc600078e024c */
[----:B------:R1:W-:Y:S01]  /*1ae40*/  STL.64 [R1+0x990], R2 ;  /* 0x0009900201007387 */ /* 0x0003e20000100a00 */
[----:B------:R-:W-:Y:S01]  /*1ae50*/  IADD3 R24, R26, -0xc8, RZ ;  /* 0xffffff381a187810 */ /* 0x000fe20007ffe0ff */
[----:B------:R-:W3:Y:S02]  /*1ae60*/  LDC R76, c[0x0][0x230] ;  /* 0x00008c00ff4c7b82 */ /* 0x000ee40000000800 */
[----:B------:R1:W-:Y:S01]  /*1ae70*/  LDGSTS.E [R9+0x2c000], desc[UR8][R2.64], !P6 ;  /* 0x2c00000002097fae */ /* 0x0003e2000f121848 */
[----:B------:R-:W-:Y:S01]  /*1ae80*/  ISETP.GE.U32.AND P6, PT, R4, 0x7ffffeba, PT ;  /* 0x7ffffeba0400780c */ /* 0x000fe20003fc6070 */
[C---:B----4-:R-:W-:Y:S02]  /*1ae90*/  IMAD.WIDE R6, R16.reuse, 0x4, R106 ;  /* 0x0000000410067825 */ /* 0x050fe400078e026a */
[----:B------:R4:W-:Y:S02]  /*1aea0*/  STL.64 [R1+0x968], R20 ;  /* 0x0009681401007387 */ /* 0x0009e40000100a00 */
[----:B------:R-:W3:Y:S01]  /*1aeb0*/  LDC R26, c[0x0][0x230] ;  /* 0x00008c00ff1a7b82 */ /* 0x000ee20000000800 */
[----:B------:R-:W-:Y:S01]  /*1aec0*/  VIADD R4, R29, 0xffffff1b ;  /* 0xffffff1b1d047836 */ /* 0x000fe20000000000 */
[----:B------:R4:W-:Y:S01]  /*1aed0*/  LDGSTS.E [R9+0x28004], desc[UR8][R20.64], !P1 ;  /* 0x2800400014097fae */ /* 0x0009e2000c921848 */
[----:B-1----:R-:W-:-:S03]  /*1aee0*/  IMAD.WIDE R2, R16, 0x4, R80 ;  /* 0x0000000410027825 */ /* 0x002fc600078e0250 */
[----:B------:R1:W-:Y:S02]  /*1aef0*/  STL.64 [R1+0x940], R18 ;  /* 0x0009401201007387 */ /* 0x0003e40000100a00 */
[----:B------:R-:W3:Y:S02]  /*1af00*/  LDC R29, c[0x0][0x230] ;  /* 0x00008c00ff1d7b82 */ /* 0x000ee40000000800 */
[----:B------:R1:W-:Y:S01]  /*1af10*/  LDGSTS.E [R9+0x2c004], desc[UR8][R18.64], !P1 ;  /* 0x2c00400012097fae */ /* 0x0003e2000c921848 */
[----:B----4-:R-:W-:-:S03]  /*1af20*/  IMAD.WIDE R20, R16, 0x4, R88 ;  /* 0x0000000410147825 */ /* 0x010fc600078e0258 */
[----:B------:R4:W-:Y:S01]  /*1af30*/  STL.64 [R1+0x918], R6 ;  /* 0x0009180601007387 */ /* 0x0009e20000100a00 */
[----:B------:R-:W-:Y:S01]  /*1af40*/  ISETP.GE.U32.AND P1, PT, R24, 0x7ffffeb9, PT ;  /* 0x7ffffeb91800780c */ /* 0x000fe20003f26070 */
[----:B------:R-:W4:Y:S02]  /*1af50*/  LDC R80, c[0x0][0x230] ;  /* 0x00008c00ff507b82 */ /* 0x000f240000000800 */
[----:B------:R4:W-:Y:S01]  /*1af60*/  LDGSTS.E [R9+0x28008], desc[UR8][R6.64], !P2 ;  /* 0x2800800006097fae */ /* 0x0009e2000d121848 */
[----:B-1----:R-:W-:-:S03]  /*1af70*/  IMAD.WIDE R18, R16, 0x4, R84 ;  /* 0x0000000410127825 */ /* 0x002fc600078e0254 */
[----:B------:R1:W-:Y:S01]  /*1af80*/  STL.64 [R1+0x8f8], R2 ;  /* 0x0008f80201007387 */ /* 0x0003e20000100a00 */
[----:B------:R-:W-:-:S03]  /*1af90*/  VIADD R36, R36, 0xffffff2e ;  /* 0xffffff2e24247836 */ /* 0x000fc60000000000 */
[----:B------:R1:W-:Y:S01]  /*1afa0*/  LDGSTS.E [R9+0x2c008], desc[UR8][R2.64], !P2 ;  /* 0x2c00800002097fae */ /* 0x0003e2000d121848 */
[----:B------:R-:W-:Y:S01]  /*1afb0*/  ISETP.GE.U32.AND P2, PT, R4, 0x7ffffe9c, PT ;  /* 0x7ffffe9c0400780c */ /* 0x000fe20003f46070 */
[----:B--2---:R-:W-:Y:S01]  /*1afc0*/  VIADD R68, R68, 0xffffff6a ;  /* 0xffffff6a44447836 */ /* 0x004fe20000000000 */
[----:B---3--:R-:W-:Y:S01]  /*1afd0*/  IADD3 R76, R76, -0x98, RZ ;  /* 0xffffff684c4c7810 */ /* 0x008fe20007ffe0ff */
[C---:B----4-:R-:W-:Y:S01]  /*1afe0*/  IMAD.WIDE R6, R16.reuse, 0x4, R114 ;  /* 0x0000000410067825 */ /* 0x050fe200078e0272 */
[----:B------:R2:W-:Y:S01]  /*1aff0*/  LDGSTS.E [R9+0x2800c], desc[UR8][R20.64], !P0 ;  /* 0x2800c00014097fae */ /* 0x0005e2000c121848 */
[----:B------:R-:W3:Y:S02]  /*1b000*/  LDC R85, c[0x0][0x230] ;  /* 0x00008c00ff557b82 */ /* 0x000ee40000000800 */
[----:B------:R-:W-:Y:S01]  /*1b010*/  VIADD R4, R31, 0xffffff19 ;  /* 0xffffff191f047836 */ /* 0x000fe20000000000 */
[----:B------:R4:W-:Y:S01]  /*1b020*/  LDGSTS.E [R9+0x2c00c], desc[UR8][R18.64], !P0 ;  /* 0x2c00c00012097fae */ /* 0x0009e2000c121848 */
[----:B-1----:R-:W-:-:S03]  /*1b030*/  IMAD.WIDE R2, R16, 0x4, R86 ;  /* 0x0000000410027825 */ /* 0x002fc600078e0256 */
[----:B------:R1:W-:Y:S01]  /*1b040*/  LDGSTS.E [R9+0x30000], desc[UR8][R6.64], !P4 ;  /* 0x3000000006097fae */ /* 0x0003e2000e121848 */
[----:B------:R-:W3:Y:S01]  /*1b050*/  LDC R31, c[0x0][0x230] ;  /* 0x00008c00ff1f7b82 */ /* 0x000ee20000000800 */
[----:B------:R-:W-:Y:S02]  /*1b060*/  VIADD R24, R25, 0xffffff1a ;  /* 0xffffff1a19187836 */ /* 0x000fe40000000000 */
[----:B------:R2:W-:Y:S04]  /*1b070*/  STL.64 [R1+0x8d8], R20 ;  /* 0x0008d81401007387 */ /* 0x0005e80000100a00 */
[----:B------:R1:W-:Y:S01]  /*1b080*/  LDGSTS.E [R9+0x34000], desc[UR8][R2.64], !P4 ;  /* 0x3400000002097fae */ /* 0x0003e2000e121848 */
[----:B------:R-:W-:Y:S01]  /*1b090*/  ISETP.GE.U32.AND P4, PT, R4, 0x7ffffe9a, PT ;  /* 0x7ffffe9a0400780c */ /* 0x000fe20003f86070 */
[----:B------:R-:W-:Y:S01]  /*1b0a0*/  VIADD R4, R32, 0xffffff77 ;  /* 0xffffff7720047836 */ /* 0x000fe20000000000 */
[----:B------:R-:W3:Y:S01]  /*1b0b0*/  LDC R25, c[0x0][0x230] ;  /* 0x00008c00ff197b82 */ /* 0x000ee20000000800 */
[----:B------:R4:W-:Y:S01]  /*1b0c0*/  STL.64 [R1+0x8b0], R18 ;  /* 0x0008b01201007387 */ /* 0x0009e20000100a00 */
[----:B------:R-:W-:Y:S01]  /*1b0d0*/  ISETP.GE.U32.AND P0, PT, R24, 0x7ffffe9b, PT ;  /* 0x7ffffe9b1800780c */ /* 0x000fe20003f06070 */
[----:B--2---:R-:W-:Y:S01]  /*1b0e0*/  IMAD.WIDE R20, R16, 0x4, R94 ;  /* 0x0000000410147825 */ /* 0x004fe200078e025e */
[----:B------:R-:W-:-:S04]  /*1b0f0*/  IADD3 R24, R27, -0xe8, RZ ;  /* 0xffffff181b187810 */ /* 0x000fc80007ffe0ff */
[----:B------:R-:W2:Y:S01]  /*1b100*/  LDC R32, c[0x0][0x230] ;  /* 0x00008c00ff207b82 */ /* 0x000ea20000000800 */
[----:B------:R1:W-:Y:S01]  /*1b110*/  STL.64 [R1+0x888], R6 ;  /* 0x0008880601007387 */ /* 0x0003e20000100a00 */
[----:B----4-:R-:W-:-:S03]  /*1b120*/  IMAD.WIDE R18, R16, 0x4, R90 ;  /* 0x0000000410127825 */ /* 0x010fc600078e025a */
[----:B------:R4:W-:Y:S03]  /*1b130*/  LDGSTS.E [R9+0x30004], desc[UR8][R20.64], !P5 ;  /* 0x3000400014097fae */ /* 0x0009e6000e921848 */
[----:B------:R-:W3:Y:S01]  /*1b140*/  LDC R27, c[0x0][0x230] ;  /* 0x00008c00ff1b7b82 */ /* 0x000ee20000000800 */
[----:B------:R4:W-:Y:S01]  /*1b150*/  STL.64 [R1+0x860], R2 ;  /* 0x0008600201007387 */ /* 0x0009e20000100a00 */
[----:B-1----:R-:W-:-:S03]  /*1b160*/  IMAD.WIDE R6, R16, 0x4, R118 ;  /* 0x0000000410067825 */ /* 0x002fc600078e0276 */
[----:B------:R1:W-:Y:S01]  /*1b170*/  LDGSTS.E [R9+0x34004], desc[UR8][R18.64], !P5 ;  /* 0x3400400012097fae */ /* 0x0003e2000e921848 */
[----:B------:R-:W-:Y:S02]  /*1b180*/  ISETP.GE.U32.AND P5, PT, R24, 0x7ffffe99, PT ;  /* 0x7ffffe991800780c */ /* 0x000fe40003fa6070 */
[----:B------:R-:W3:Y:S01]  /*1b190*/  LDC R81, c[0x0][0x230] ;  /* 0x00008c00ff517b82 */ /* 0x000ee20000000800 */
[----:B------:R-:W-:Y:S01]  /*1b1a0*/  VIADD R24, R28, 0xffffff76 ;  /* 0xffffff761c187836 */ /* 0x000fe20000000000 */
[----:B------:R1:W-:Y:S01]  /*1b1b0*/  STL.64 [R1+0x838], R20 ;  /* 0x0008381401007387 */ /* 0x0003e20000100a00 */
[----:B----4-:R-:W-:-:S03]  /*1b1c0*/  IMAD.WIDE R2, R16, 0x4, R92 ;  /* 0x0000000410027825 */ /* 0x010fc600078e025c */
[----:B------:R4:W-:Y:S02]  /*1b1d0*/  STL.64 [R1+0x810], R18 ;  /* 0x0008101201007387 */ /* 0x0009e40000100a00 */
[----:B------:R-:W3:Y:S02]  /*1b1e0*/  LDC R28, c[0x0][0x230] ;  /* 0x00008c00ff1c7b82 */ /* 0x000ee40000000800 */
[----:B------:R2:W-:Y:S01]  /*1b1f0*/  STL.64 [R1+0x7e8], R6 ;  /* 0x0007e80601007387 */ /* 0x0005e20000100a00 */
[----:B-1----:R-:W-:-:S03]  /*1b200*/  IMAD.WIDE R20, R16, 0x4, R102 ;  /* 0x0000000410147825 */ /* 0x002fc600078e0266 */
[----:B------:R2:W-:Y:S02]  /*1b210*/  LDGSTS.E [R9+0x30008], desc[UR8][R6.64], !P6 ;  /* 0x3000800006097fae */ /* 0x0005e4000f121848 */
[----:B------:R-:W1:Y:S01]  /*1b220*/  LDC R82, c[0x0][0x230] ;  /* 0x00008c00ff527b82 */ /* 0x000e620000000800 */
[----:B----4-:R-:W-:Y:S01]  /*1b230*/  IMAD.WIDE R18, R16, 0x4, R96 ;  /* 0x0000000410127825 */ /* 0x010fe200078e0260 */
[----:B------:R4:W-:Y:S04]  /*1b240*/  STL.64 [R1+0x7c0], R2 ;  /* 0x0007c00201007387 */ /* 0x0009e80000100a00 */
[----:B------:R4:W-:Y:S01]  /*1b250*/  LDGSTS.E [R9+0x34008], desc[UR8][R2.64], !P6 ;  /* 0x3400800002097fae */ /* 0x0009e2000f121848 */
[----:B------:R-:W-:Y:S01]  /*1b260*/  ISETP.GE.U32.AND P6, PT, R4, 0x7ffffef8, PT ;  /* 0x7ffffef80400780c */ /* 0x000fe20003fc6070 */
[----:B------:R-:W-:Y:S01]  /*1b270*/  VIADD R80, R80, 0xffffff4a ;  /* 0xffffff4a50507836 */ /* 0x000fe20000000000 */
[----:B------:R-:W3:Y:S01]  /*1b280*/  LDC R84, c[0x0][0x230] ;  /* 0x00008c00ff547b82 */ /* 0x000ee20000000800 */
[----:B--2---:R-:W-:Y:S01]  /*1b290*/  IMAD.WIDE R6, R16, 0x4, R120 ;  /* 0x0000000410067825 */ /* 0x004fe200078e0278 */
[----:B------:R2:W-:Y:S03]  /*1b2a0*/  STL.64 [R1+0x798], R20 ;  /* 0x0007981401007387 */ /* 0x0005e60000100a00 */
[----:B------:R-:W-:Y:S01]  /*1b2b0*/  VIADD R4, R30, 0xffffff75 ;  /* 0xffffff751e047836 */ /* 0x000fe20000000000 */
[----:B------:R2:W-:Y:S02]  /*1b2c0*/  LDGSTS.E [R9+0x3000c], desc[UR8][R20.64], !P1 ;  /* 0x3000c00014097fae */ /* 0x0005e4000c921848 */
[----:B------:R-:W1:Y:S01]  /*1b2d0*/  LDC R30, c[0x0][0x230] ;  /* 0x00008c00ff1e7b82 */ /* 0x000e620000000800 */
[C---:B----4-:R-:W-:Y:S01]  /*1b2e0*/  IMAD.WIDE R2, R16.reuse, 0x4, R100 ;  /* 0x0000000410027825 */ /* 0x050fe200078e0264 */
[----:B------:R4:W-:Y:S04]  /*1b2f0*/  STL.64 [R1+0x770], R18 ;  /* 0x0007701201007387 */ /* 0x0009e80000100a00 */
[----:B------:R4:W-:Y:S02]  /*1b300*/  LDGSTS.E [R9+0x3400c], desc[UR8][R18.64], !P1 ;  /* 0x3400c00012097fae */ /* 0x0009e4000c921848 */
[----:B------:R-:W1:Y:S01]  /*1b310*/  LDC R88, c[0x0][0x230] ;  /* 0x00008c00ff587b82 */ /* 0x000e620000000800 */
[C---:B--2---:R-:W-:Y:S01]  /*1b320*/  IMAD.WIDE R20, R16.reuse, 0x4, R110 ;  /* 0x0000000410147825 */ /* 0x044fe200078e026e */
[----:B------:R2:W-:Y:S04]  /*1b330*/  STL.64 [R1+0x748], R6 ;  /* 0x0007480601007387 */ /* 0x0005e80000100a00 */
[----:B------:R2:W-:Y:S02]  /*1b340*/  LDGSTS.E [R9+0x38000], desc[UR8][R6.64], !P2 ;  /* 0x3800000006097fae */ /* 0x0005e4000d121848 */
[----:B------:R-:W1:Y:S01]  /*1b350*/  LDC R92, c[0x0][0x230] ;  /* 0x00008c00ff5c7b82 */ /* 0x000e620000000800 */
[----:B----4-:R-:W-:Y:S01]  /*1b360*/  IMAD.WIDE R18, R16, 0x4, R104 ;  /* 0x0000000410127825 */ /* 0x010fe200078e0268 */
[----:B------:R4:W-:Y:S01]  /*1b370*/  STL.64 [R1+0x720], R2 ;  /* 0x0007200201007387 */ /* 0x0009e20000100a00 */
[----:B------:R-:W-:-:S03]  /*1b380*/  ISETP.GE.U32.AND P1, PT, R24, 0x7ffffef7, PT ;  /* 0x7ffffef71800780c */ /* 0x000fc60003f26070 */
[----:B------:R4:W-:Y:S01]  /*1b390*/  LDGSTS.E [R9+0x3c000], desc[UR8][R2.64], !P2 ;  /* 0x3c00000002097fae */ /* 0x0009e2000d121848 */
[----:B------:R-:W-:Y:S01]  /*1b3a0*/  ISETP.GE.U32.AND P2, PT, R4, 0x7ffffef6, PT ;  /* 0x7ffffef60400780c */ /* 0x000fe20003f46070 */
[----:B------:R-:W-:Y:S01]  /*1b3b0*/  VIADD R4, R29, 0xffffff57 ;  /* 0xffffff571d047836 */ /* 0x000fe20000000000 */
[----:B------:R-:W1:Y:S01]  /*1b3c0*/  LDC R96, c[0x0][0x230] ;  /* 0x00008c00ff607b82 */ /* 0x000e620000000800 */
[----:B--2---:R-:W-:Y:S01]  /*1b3d0*/  IMAD.WIDE R6, R16, 0x4, R122 ;  /* 0x0000000410067825 */ /* 0x004fe200078e027a */
[----:B------:R2:W-:Y:S01]  /*1b3e0*/  STL.64 [R1+0x6f8], R20 ;  /* 0x0006f81401007387 */ /* 0x0005e20000100a00 */
[----:B------:R-:W-:-:S03]  /*1b3f0*/  IADD3 R24, R26, -0x8c, RZ ;  /* 0xffffff741a187810 */ /* 0x000fc60007ffe0ff */
[----:B------:R2:W-:Y:S02]  /*1b400*/  LDGSTS.E [R9+0x38004], desc[UR8][R20.64], !P0 ;  /* 0x3800400014097fae */ /* 0x0005e4000c121848 */
[----:B------:R-:W1:Y:S01]  /*1b410*/  LDC R29, c[0x0][0x230] ;  /* 0x00008c00ff1d7b82 */ /* 0x000e620000000800 */
[C---:B----4-:R-:W-:Y:S01]  /*1b420*/  IMAD.WIDE R2, R16.reuse, 0x4, R108 ;  /* 0x0000000410027825 */ /* 0x050fe200078e026c */
[----:B------:R4:W-:Y:S04]  /*1b430*/  STL.64 [R1+0x6d0], R18 ;  /* 0x0006d01201007387 */ /* 0x0009e80000100a00 */
[----:B------:R4:W-:Y:S02]  /*1b440*/  LDGSTS.E [R9+0x3c004], desc[UR8][R18.64], !P0 ;  /* 0x3c00400012097fae */ /* 0x0009e4000c121848 */
[----:B------:R-:W4:Y:S01]  /*1b450*/  LDC R26, c[0x0][0x230] ;  /* 0x00008c00ff1a7b82 */ /* 0x000f220000000800 */
[----:B--2---:R-:W-:Y:S01]  /*1b460*/  IMAD.WIDE R20, R16, 0x4, R116 ;  /* 0x0000000410147825 */ /* 0x004fe200078e0274 */
[----:B------:R2:W-:Y:S01]  /*1b470*/  STL.64 [R1+0x6a8], R6 ;  /* 0x0006a80601007387 */ /* 0x0005e20000100a00 */
[----:B------:R-:W-:-:S03]  /*1b480*/  ISETP.GE.U32.AND P0, PT, R24, 0x7ffffef5, PT ;  /* 0x7ffffef51800780c */ /* 0x000fc60003f06070 */
[----:B------:R2:W-:Y:S01]  /*1b490*/  LDGSTS.E [R9+0x38008], desc[UR8][R6.64], !P4 ;  /* 0x3800800006097fae */ /* 0x0005e2000e121848 */
[----:B---3--:R-:W-:Y:S01]  /*1b4a0*/  VIADD R84, R84, 0xffffff2a ;  /* 0xffffff2a54547836 */ /* 0x008fe20000000000 */
[----:B-1----:R-:W-:Y:S01]  /*1b4b0*/  IADD3 R92, R92, -0xd8, RZ ;  /* 0xffffff285c5c7810 */ /* 0x002fe20007ffe0ff */
[----:B----4-:R-:W-:Y:S01]  /*1b4c0*/  IMAD.WIDE R18, R16, 0x4, R112 ;  /* 0x0000000410127825 */ /* 0x010fe200078e0270 */
[----:B------:R1:W-:Y:S01]  /*1b4d0*/  STL.64 [R1+0x680], R2 ;  /* 0x0006800201007387 */ /* 0x0003e20000100a00 */
[----:B------:R-:W3:Y:S03]  /*1b4e0*/  LDC R100, c[0x0][0x230] ;  /* 0x00008c00ff647b82 */ /* 0x000ee60000000800 */
[----:B------:R1:W-:Y:S01]  /*1b4f0*/  LDGSTS.E [R9+0x3c008], desc[UR8][R2.64], !P4 ;  /* 0x3c00800002097fae */ /* 0x0003e2000e121848 */
[----:B------:R-:W-:Y:S01]  /*1b500*/  ISETP.GE.U32.AND P4, PT, R4, 0x7ffffed8, PT ;  /* 0x7ffffed80400780c */ /* 0x000fe20003f86070 */
[----:B------:R-:W-:-:S02]  /*1b510*/  VIADD R4, R32, 0xffffff55 ;  /* 0xffffff5520047836 */ /* 0x000fc40000000000 */
[C---:B--2---:R-:W-:Y:S01]  /*1b520*/  IMAD.WIDE R6, R16.reuse, 0x4, R244 ;  /* 0x0000000410067825 */ /* 0x044fe200078e02f4 */
[----:B------:R-:W-:Y:S01]  /*1b530*/  STL.64 [R1+0x658], R20 ;  /* 0x0006581401007387 */ /* 0x000fe20000100a00 */
[----:B------:R-:W2:Y:S02]  /*1b540*/  LDC R32, c[0x0][0x230] ;  /* 0x00008c00ff207b82 */ /* 0x000ea40000000800 */
[----:B------:R-:W-:Y:S01]  /*1b550*/  VIADD R24, R25, 0xffffff56 ;  /* 0xffffff5619187836 */ /* 0x000fe20000000000 */
[----:B------:R-:W-:Y:S01]  /*1b560*/  LDGSTS.E [R9+0x3800c], desc[UR8][R20.64], !P5 ;  /* 0x3800c00014097fae */ /* 0x000fe2000e921848 */
[----:B-1----:R-:W-:-:S03]  /*1b570*/  IMAD.WIDE R2, R16, 0x4, R242 ;  /* 0x0000000410027825 */ /* 0x002fc600078e02f2 */
[----:B------:R1:W-:Y:S01]  /*1b580*/  STL.64 [R1+0x630], R18 ;  /* 0x0006301201007387 */ /* 0x0003e20000100a00 */
[----:B------:R-:W4:Y:S03]  /*1b590*/  LDC R25, c[0x0][0x230] ;  /* 0x00008c00ff197b82 */ /* 0x000f260000000800 */
[----:B------:R1:W-:Y:S01]  /*1b5a0*/  LDGSTS.E [R9+0x3c00c], desc[UR8][R18.64], !P5 ;  /* 0x3c00c00012097fae */ /* 0x0003e2000e921848 */
[----:B------:R-:W-:-:S03]  /*1b5b0*/  ISETP.GE.U32.AND P5, PT, R24, 0x7ffffed7, PT ;  /* 0x7ffffed71800780c */ /* 0x000fc60003fa6070 */
[----:B------:R-:W-:Y:S01]  /*1b5c0*/  STL.64 [R1+0x608], R6 ;  /* 0x0006080601007387 */ /* 0x000fe20000100a00 */
[----:B------:R-:W2:Y:S03]  /*1b5d0*/  LDC R104, c[0x0][0x230] ;  /* 0x00008c00ff687b82 */ /* 0x000ea60000000800 */
[----:B------:R3:W-:Y:S01]  /*1b5e0*/  LDGSTS.E [R10+0x20000], desc[UR8][R6.64], !P6 ;  /* 0x20000000060a7fae */ /* 0x0007e2000f121848 */
[----:B------:R-:W-:-:S03]  /*1b5f0*/  IADD3 R24, R28, -0xac, RZ ;  /* 0xffffff541c187810 */ /* 0x000fc60007ffe0ff */
[----:B------:R3:W-:Y:S01]  /*1b600*/  STL.64 [R1+0x1990], R8 ;  /* 0x0019900801007387 */ /* 0x0007e20000100a00 */
[----:B-1----:R-:W-:Y:S01]  /*1b610*/  IMAD.WIDE R18, R16, 0x4, R240 ;  /* 0x0000000410127825 */ /* 0x002fe200078e02f0 */
[----:B------:R-:W1:Y:S02]  /*1b620*/  LDC R28, c[0x0][0x230] ;  /* 0x00008c00ff1c7b82 */ /* 0x000e640000000800 */
[----:B------:R3:W-:Y:S01]  /*1b630*/  LDGSTS.E [R10+0x24000], desc[UR8][R2.64], !P6 ;  /* 0x24000000020a7fae */ /* 0x0007e2000f121848 */
[----:B------:R-:W-:Y:S01]  /*1b640*/  ISETP.GE.U32.AND P6, PT, R4, 0x7ffffed6, PT ;  /* 0x7ffffed60400780c */ /* 0x000fe20003fc6070 */
[----:B------:R-:W-:Y:S02]  /*1b650*/  VIADD R4, R31, 0xffffff37 ;  /* 0xffffff371f047836 */ /* 0x000fe40000000000 */
[----:B------:R4:W-:Y:S02]  /*1b660*/  LDGSTS.E [R10+0x20004], desc[UR8][R18.64], !P1 ;  /* 0x20004000120a7fae */ /* 0x0009e4000c921848 */
[----:B------:R-:W2:Y:S01]  /*1b670*/  LDC R31, c[0x0][0x230] ;  /* 0x00008c00ff1f7b82 */ /* 0x000ea20000000800 */
[C---:B---3--:R-:W-:Y:S01]  /*1b680*/  IMAD.WIDE R8, R16.reuse, 0x4, R238 ;  /* 0x0000000410087825 */ /* 0x048fe200078e02ee */
[----:B------:R3:W-:Y:S03]  /*1b690*/  STL.64 [R1+0x5e0], R2 ;  /* 0x0005e00201007387 */ /* 0x0007e60000100a00 */
[----:B------:R-:W-:Y:S01]  /*1b6a0*/  IMAD.WIDE R6, R16, 0x4, R236 ;  /* 0x0000000410067825 */ /* 0x000fe200078e02ec */
[----:B------:R4:W-:Y:S01]  /*1b6b0*/  LDGSTS.E [R10+0x24004], desc[UR8][R8.64], !P1 ;  /* 0x24004000080a7fae */ /* 0x0009e2000c921848 */
[----:B------:R-:W-:Y:S01]  /*1b6c0*/  ISETP.GE.U32.AND P1, PT, R24, 0x7ffffed5, PT ;  /* 0x7ffffed51800780c */ /* 0x000fe20003f26070 */
[----:B------:R-:W1:Y:S01]  /*1b6d0*/  LDC R108, c[0x0][0x230] ;  /* 0x00008c00ff6c7b82 */ /* 0x000e620000000800 */
[----:B------:R-:W-:Y:S01]  /*1b6e0*/  VIADD R24, R27, 0xffffff36 ;  /* 0xffffff361b187836 */ /* 0x000fe20000000000 */
[----:B------:R4:W-:Y:S01]  /*1b6f0*/  STL.64 [R1+0x5b8], R18 ;  /* 0x0005b81201007387 */ /* 0x0009e20000100a00 */
[----:B---3--:R-:W-:-:S03]  /*1b700*/  IMAD.WIDE R2, R16, 0x4, R234 ;  /* 0x0000000410027825 */ /* 0x008fc600078e02ea */
[----:B------:R3:W-:Y:S02]  /*1b710*/  LDGSTS.E [R10+0x20008], desc[UR8][R6.64], !P2 ;  /* 0x20008000060a7fae */ /* 0x0007e4000d121848 */
[----:B------:R-:W2:Y:S02]  /*1b720*/  LDC R27, c[0x0][0x230] ;  /* 0x00008c00ff1b7b82 */ /* 0x000ea40000000800 */
[----:B------:R3:W-:Y:S01]  /*1b730*/  STL.64 [R1+0x590], R8 ;  /* 0x0005900801007387 */ /* 0x0007e20000100a00 */
[----:B----4-:R-:W-:-:S03]  /*1b740*/  IMAD.WIDE R18, R16, 0x4, R232 ;  /* 0x0000000410127825 */ /* 0x010fc600078e02e8 */
[----:B------:R4:W-:Y:S02]  /*1b750*/  STL.64 [R1+0x568], R6 ;  /* 0x0005680601007387 */ /* 0x0009e40000100a00 */
[----:B------:R-:W2:Y:S02]  /*1b760*/  LDC R112, c[0x0][0x230] ;  /* 0x00008c00ff707b82 */ /* 0x000ea40000000800 */
[----:B------:R4:W-:Y:S01]  /*1b770*/  STL.64 [R1+0x460], R2 ;  /* 0x0004600201007387 */ /* 0x0009e20000100a00 */
[----:B---3--:R-:W-:-:S03]  /*1b780*/  IMAD.WIDE R8, R16, 0x4, R230 ;  /* 0x0000000410087825 */ /* 0x008fc600078e02e6 */
[----:B------:R3:W-:Y:S01]  /*1b790*/  LDGSTS.E [R10+0x24008], desc[UR8][R2.64], !P2 ;  /* 0x24008000020a7fae */ /* 0x0007e2000d121848 */
[----:B------:R-:W-:Y:S01]  /*1b7a0*/  ISETP.GE.U32.AND P2, PT, R4, 0x7ffffeb8, PT ;  /* 0x7ffffeb80400780c */ /* 0x000fe20003f46070 */
[----:B------:R-:W2:Y:S01]  /*1b7b0*/  LDC R116, c[0x0][0x230] ;  /* 0x00008c00ff747b82 */ /* 0x000ea20000000800 */
[----:B----4-:R-:W-:Y:S01]  /*1b7c0*/  IMAD.WIDE R6, R16, 0x4, R124 ;  /* 0x0000000410067825 */ /* 0x010fe200078e027c */
[----:B------:R4:W-:Y:S03]  /*1b7d0*/  STL.64 [R1+0x450], R18 ;  /* 0x0004501201007387 */ /* 0x0009e60000100a00 */
[----:B------:R-:W-:Y:S01]  /*1b7e0*/  VIADD R4, R30, 0xffffff35 ;  /* 0xffffff351e047836 */ /* 0x000fe20000000000 */
[----:B------:R4:W-:Y:S02]  /*1b7f0*/  LDGSTS.E [R10+0x2000c], desc[UR8][R18.64], !P0 ;  /* 0x2000c000120a7fae */ /* 0x0009e4000c121848 */
[----:B------:R-:W2:Y:S01]  /*1b800*/  LDC R30, c[0x0][0x230] ;  /* 0x00008c00ff1e7b82 */ /* 0x000ea20000000800 */
[----:B---3--:R-:W-:Y:S01]  /*1b810*/  IMAD.WIDE R2, R16, 0x4, R126 ;  /* 0x0000000410027825 */ /* 0x008fe200078e027e */
[----:B------:R3:W-:Y:S04]  /*1b820*/  STL.64 [R1+0x440], R8 ;  /* 0x0004400801007387 */ /* 0x0007e80000100a00 */
[----:B------:R3:W-:Y:S01]  /*1b830*/  LDGSTS.E [R10+0x2400c], desc[UR8][R8.64], !P0 ;  /* 0x2400c000080a7fae */ /* 0x0007e2000c121848 */
[----:B------:R-:W-:Y:S01]  /*1b840*/  VIADD R100, R100, 0xffffff0a ;  /* 0xffffff0a64647836 */ /* 0x000fe20000000000 */
[----:B-1----:R-:W-:Y:S01]  /*1b850*/  IADD3 R108, R108, -0xf8, RZ ;  /* 0xffffff086c6c7810 */ /* 0x002fe20007ffe0ff */
[----:B----4-:R-:W-:Y:S01]  /*1b860*/  IMAD.WIDE R18, R16, 0x4, R128 ;  /* 0x0000000410127825 */ /* 0x010fe200078e0280 */
[----:B------:R1:W-:Y:S01]  /*1b870*/  STL.64 [R1+0x430], R6 ;  /* 0x0004300601007387 */ /* 0x0003e20000100a00 */
[----:B------:R-:W-:Y:S01]  /*1b880*/  ISETP.GE.U32.AND P0, PT, R24, 0x7ffffeb7, PT ;  /* 0x7ffffeb71800780c */ /* 0x000fe20003f06070 */
[----:B------:R-:W4:Y:S02]  /*1b890*/  LDC R120, c[0x0][0x230] ;  /* 0x00008c00ff787b82 */ /* 0x000f240000000800 */
[----:B------:R1:W-:Y:S01]  /*1b8a0*/  LDGSTS.E [R10+0x28000], desc[UR8][R6.64], !P4 ;  /* 0x28000000060a7fae */ /* 0x0003e2000e121848 */
[----:B---3--:R-:W-:-:S03]  /*1b8b0*/  IMAD.WIDE R8, R16, 0x4, R130 ;  /* 0x0000000410087825 */ /* 0x008fc600078e0282 */
[----:B------:R3:W-:Y:S01]  /*1b8c0*/  STL.64 [R1+0x420], R2 ;  /* 0x0004200201007387 */ /* 0x0007e20000100a00 */
[----:B------:R-:W-:Y:S01]  /*1b8d0*/  IADD3 R24, R26, -0xcc, RZ ;  /* 0xffffff341a187810 */ /* 0x000fe20007ffe0ff */
[----:B------:R-:W4:Y:S02]  /*1b8e0*/  LDC R124, c[0x0][0x230] ;  /* 0x00008c00ff7c7b82 */ /* 0x000f240000000800 */
[----:B------:R3:W-:Y:S01]  /*1b8f0*/  LDGSTS.E [R10+0x2c000], desc[UR8][R2.64], !P4 ;  /* 0x2c000000020a7fae */ /* 0x0007e2000e121848 */
[----:B------:R-:W-:Y:S01]  /*1b900*/  ISETP.GE.U32.AND P4, PT, R4, 0x7ffffeb6, PT ;  /* 0x7ffffeb60400780c */ /* 0x000fe20003f86070 */
[C---:B-1----:R-:W-:Y:S02]  /*1b910*/  IMAD.WIDE R6, R16.reuse, 0x4, R132 ;  /* 0x0000000410067825 */ /* 0x042fe400078e0284 */
[----:B------:R1:W-:Y:S02]  /*1b920*/  STL.64 [R1+0x410], R18 ;  /* 0x0004101201007387 */ /* 0x0003e40000100a00 */
[----:B------:R-:W4:Y:S01]  /*1b930*/  LDC R26, c[0x0][0x230] ;  /* 0x00008c00ff1a7b82 */ /* 0x000f220000000800 */
[----:B------:R-:W-:Y:S01]  /*1b940*/  VIADD R4, R29, 0xffffff17 ;  /* 0xffffff171d047836 */ /* 0x000fe20000000000 */
[----:B------:R1:W-:Y:S01]  /*1b950*/  LDGSTS.E [R10+0x28004], desc[UR8][R18.64], !P5 ;  /* 0x28004000120a7fae */ /* 0x0003e2000e921848 */
[----:B---3--:R-:W-:-:S03]  /*1b960*/  IMAD.WIDE R2, R16, 0x4, R134 ;  /* 0x0000000410027825 */ /* 0x008fc600078e0286 */
[----:B------:R3:W-:Y:S02]  /*1b970*/  STL.64 [R1+0x400], R8 ;  /* 0x0004000801007387 */ /* 0x0007e40000100a00 */
[----:B------:R-:W4:Y:S02]  /*1b980*/  LDC R29, c[0x0][0x230] ;  /* 0x00008c00ff1d7b82 */ /* 0x000f240000000800 */
[----:B------:R3:W-:Y:S01]  /*1b990*/  LDGSTS.E [R10+0x2c004], desc[UR8][R8.64], !P5 ;  /* 0x2c004000080a7fae */ /* 0x0007e2000e921848 */
[----:B-1----:R-:W-:-:S03]  /*1b9a0*/  IMAD.WIDE R18, R16, 0x4, R136 ;  /* 0x0000000410127825 */ /* 0x002fc600078e0288 */
[----:B------:R1:W-:Y:S01]  /*1b9b0*/  STL.64 [R1+0x3f0], R6 ;  /* 0x0003f00601007387 */ /* 0x0003e20000100a00 */
[----:B------:R-:W-:Y:S01]  /*1b9c0*/  ISETP.GE.U32.AND P5, PT, R24, 0x7ffffeb5, PT ;  /* 0x7ffffeb51800780c */ /* 0x000fe20003fa6070 */
[----:B------:R-:W4:Y:S02]  /*1b9d0*/  LDC R128, c[0x0][0x230] ;  /* 0x00008c00ff807b82 */ /* 0x000f240000000800 */
[----:B------:R1:W-:Y:S01]  /*1b9e0*/  LDGSTS.E [R10+0x28008], desc[UR8][R6.64], !P6 ;  /* 0x28008000060a7fae */ /* 0x0003e2000f121848 */
[----:B------:R-:W-:Y:S02]  /*1b9f0*/  VIADD R24, R25, 0xffffff16 ;  /* 0xffffff1619187836 */ /* 0x000fe40000000000 */
[----:B---3--:R-:W-:Y:S01]  /*1ba00*/  IMAD.WIDE R8, R16, 0x4, R138 ;  /* 0x0000000410087825 */ /* 0x008fe200078e028a */
[----:B------:R3:W-:Y:S02]  /*1ba10*/  STL.64 [R1+0x3e0], R2 ;  /* 0x0003e00201007387 */ /* 0x0007e40000100a00 */
[----:B------:R-:W3:Y:S02]  /*1ba20*/  LDC R25, c[0x0][0x230] ;  /* 0x00008c00ff197b82 */ /* 0x000ee40000000800 */
[----:B------:R3:W-:Y:S01]  /*1ba30*/  LDGSTS.E [R10+0x2c008], desc[UR8][R2.64], !P6 ;  /* 0x2c008000020a7fae */ /* 0x0007e2000f121848 */
[----:B------:R-:W-:Y:S01]  /*1ba40*/  ISETP.GE.U32.AND P6, PT, R4, 0x7ffffe98, PT ;  /* 0x7ffffe980400780c */ /* 0x000fe20003fc6070 */
[----:B-1----:R-:W-:-:S02]  /*1ba50*/  IMAD.WIDE R6, R16, 0x4, R140 ;  /* 0x0000000410067825 */ /* 0x002fc400078e028c */
[----:B------:R1:W-:Y:S02]  /*1ba60*/  LDGSTS.E [R10+0x2800c], desc[UR8][R18.64], !P1 ;  /* 0x2800c000120a7fae */ /* 0x0003e4000c921848 */
[----:B--2---:R-:W-:Y:S02]  /*1ba70*/  VIADD R116, R116, 0xffffff66 ;  /* 0xffffff6674747836 */ /* 0x004fe40000000000 */
[----:B------:R1:W-:Y:S01]  /*1ba80*/  STL.64 [R1+0x3d0], R18 ;  /* 0x0003d01201007387 */ /* 0x0003e20000100a00 */
[----:B------:R-:W-:Y:S01]  /*1ba90*/  VIADD R4, R31, 0xffffff15 ;  /* 0xffffff151f047836 */ /* 0x000fe20000000000 */
[----:B----4-:R-:W-:Y:S01]  /*1baa0*/  IADD3 R124, R124, -0x9c, RZ ;  /* 0xffffff647c7c7810 */ /* 0x010fe20007ffe0ff */
[----:B------:R-:W2:Y:S01]  /*1bab0*/  LDC R31, c[0x0][0x230] ;  /* 0x00008c00ff1f7b82 */ /* 0x000ea20000000800 */
[----:B---3--:R-:W-:Y:S01]  /*1bac0*/  IMAD.WIDE R2, R16, 0x4, R142 ;  /* 0x0000000410027825 */ /* 0x008fe200078e028e */
[----:B------:R3:W-:Y:S01]  /*1bad0*/  LDGSTS.E [R10+0x2c00c], desc[UR8][R8.64], !P1 ;  /* 0x2c00c000080a7fae */ /* 0x0007e2000c921848 */
[----:B------:R-:W-:-:S03]  /*1bae0*/  ISETP.GE.U32.AND P1, PT, R24, 0x7ffffe97, PT ;  /* 0x7ffffe971800780c */ /* 0x000fc60003f26070 */
[----:B------:R3:W-:Y:S02]  /*1baf0*/  STL.64 [R1+0x3b0], R8 ;  /* 0x0003b00801007387 */ /* 0x0007e40000100a00 */
[----:B------:R-:W4:Y:S01]  /*1bb00*/  LDC R133, c[0x0][0x230] ;  /* 0x00008c00ff857b82 */ /* 0x000f220000000800 */
[----:B-1----:R-:W-:Y:S01]  /*1bb10*/  IMAD.WIDE R18, R16, 0x4, R144 ;  /* 0x0000000410127825 */ /* 0x002fe200078e0290 */
[----:B------:R1:W-:Y:S01]  /*1bb20*/  LDGSTS.E [R10+0x30000], desc[UR8][R6.64], !P2 ;  /* 0x30000000060a7fae */ /* 0x0003e2000d121848 */
[----:B------:R-:W-:-:S03]  /*1bb30*/  IADD3 R24, R27, -0xec, RZ ;  /* 0xffffff141b187810 */ /* 0x000fc60007ffe0ff */
[----:B------:R1:W-:Y:S01]  /*1bb40*/  LDGSTS.E [R10+0x34000], desc[UR8][R2.64], !P2 ;  /* 0x34000000020a7fae */ /* 0x0003e2000d121848 */
[----:B------:R-:W-:Y:S01]  /*1bb50*/  ISETP.GE.U32.AND P2, PT, R4, 0x7ffffe96, PT ;  /* 0x7ffffe960400780c */ /* 0x000fe20003f46070 */
[----:B------:R-:W-:Y:S01]  /*1bb60*/  VIADD R4, R32, 0xffffff73 ;  /* 0xffffff7320047836 */ /* 0x000fe20000000000 */
[----:B------:R-:W4:Y:S01]  /*1bb70*/  LDC R27, c[0x0][0x230] ;  /* 0x00008c00ff1b7b82 */ /* 0x000f220000000800 */
[----:B---3--:R-:W-:Y:S01]  /*1bb80*/  IMAD.WIDE R8, R16, 0x4, R146 ;  /* 0x0000000410087825 */ /* 0x008fe200078e0292 */
[----:B------:R1:W-:Y:S04]  /*1bb90*/  STL.64 [R1+0x388], R6 ;  /* 0x0003880601007387 */ /* 0x0003e80000100a00 */
[----:B------:R3:W-:Y:S02]  /*1bba0*/  LDGSTS.E [R10+0x30004], desc[UR8][R18.64], !P0 ;  /* 0x30004000120a7fae */ /* 0x0007e4000c121848 */
[----:B------:R-:W2:Y:S02]  /*1bbb0*/  LDC R32, c[0x0][0x230] ;  /* 0x00008c00ff207b82 */ /* 0x000ea40000000800 */
[----:B------:R3:W-:Y:S01]  /*1bbc0*/  LDGSTS.E [R10+0x34004], desc[UR8][R8.64], !P0 ;  /* 0x34004000080a7fae */ /* 0x0007e2000c121848 */
[----:B------:R-:W-:Y:S01]  /*1bbd0*/  ISETP.GE.U32.AND P0, PT, R24, 0x7ffffe95, PT ;  /* 0x7ffffe951800780c */ /* 0x000fe20003f06070 */
[----:B-1----:R-:W-:-:S02]  /*1bbe0*/  IMAD.WIDE R6, R16, 0x4, R148 ;  /* 0x0000000410067825 */ /* 0x002fc400078e0294 */
[----:B------:R1:W-:Y:S02]  /*1bbf0*/  STL.64 [R1+0x368], R2 ;  /* 0x0003680201007387 */ /* 0x0003e40000100a00 */
[----:B------:R-:W4:Y:S01]  /*1bc00*/  LDC R129, c[0x0][0x230] ;  /* 0x00008c00ff817b82 */ /* 0x000f220000000800 */
[----:B------:R-:W-:Y:S01]  /*1bc10*/  VIADD R24, R28, 0xffffff72 ;  /* 0xffffff721c187836 */ /* 0x000fe20000000000 */
[----:B------:R3:W-:Y:S04]  /*1bc20*/  STL.64 [R1+0x350], R18 ;  /* 0x0003501201007387 */ /* 0x0007e80000100a00 */
[----:B------:R3:W-:Y:S02]  /*1bc30*/  STL.64 [R1+0x338], R8 ;  /* 0x0003380801007387 */ /* 0x0007e40000100a00 */
[----:B------:R-:W4:Y:S01]  /*1bc40*/  LDC R28, c[0x0][0x230] ;  /* 0x00008c00ff1c7b82 */ /* 0x000f220000000800 */
[C---:B-1----:R-:W-:Y:S01]  /*1bc50*/  IMAD.WIDE R2, R16.reuse, 0x4, R150 ;  /* 0x0000000410027825 */ /* 0x042fe200078e0296 */
[----:B------:R1:W-:Y:S03]  /*1bc60*/  STL.64 [R1+0x328], R6 ;  /* 0x0003280601007387 */ /* 0x0003e60000100a00 */
[C---:B---3--:R-:W-:Y:S01]  /*1bc70*/  IMAD.WIDE R18, R16.reuse, 0x4, R152 ;  /* 0x0000000410127825 */ /* 0x048fe200078e0298 */
[----:B------:R1:W-:Y:S02]  /*1bc80*/  LDGSTS.E [R10+0x30008], desc[UR8][R6.64], !P4 ;  /* 0x30008000060a7fae */ /* 0x0003e4000e121848 */
[----:B------:R-:W3:Y:S01]  /*1bc90*/  LDC R131, c[0x0][0x230] ;  /* 0x00008c00ff837b82 */ /* 0x000ee20000000800 */
[C---:B------:R-:W-:Y:S01]  /*1bca0*/  IMAD.WIDE R8, R16.reuse, 0x4, R154 ;  /* 0x0000000410087825 */ /* 0x040fe200078e029a */
[----:B------:R2:W-:Y:S04]  /*1bcb0*/  STL.64 [R1+0x318], R2 ;  /* 0x0003180201007387 */ /* 0x0005e80000100a00 */
[----:B------:R2:W-:Y:S02]  /*1bcc0*/  LDGSTS.E [R10+0x34008], desc[UR8][R2.64], !P4 ;  /* 0x34008000020a7fae */ /* 0x0005e4000e121848 */
[----:B------:R-:W3:Y:S01]  /*1bcd0*/  LDC R130, c[0x0][0x230] ;  /* 0x00008c00ff827b82 */ /* 0x000ee20000000800 */
[----:B-1----:R-:W-:Y:S01]  /*1bce0*/  IMAD.WIDE R6, R16, 0x4, R156 ;  /* 0x0000000410067825 */ /* 0x002fe200078e029c */
[----:B------:R1:W-:Y:S01]  /*1bcf0*/  STL.64 [R1+0x2f8], R18 ;  /* 0x0002f81201007387 */ /* 0x0003e20000100a00 */
[----:B------:R-:W-:-:S03]  /*1bd00*/  ISETP.GE.U32.AND P4, PT, R4, 0x7ffffef4, PT ;  /* 0x7ffffef40400780c */ /* 0x000fc60003f86070 */
[----:B------:R1:W-:Y:S01]  /*1bd10*/  LDGSTS.E [R10+0x3000c], desc[UR8][R18.64], !P5 ;  /* 0x3000c000120a7fae */ /* 0x0003e2000e921848 */
[----:B------:R-:W-:Y:S01]  /*1bd20*/  VIADD R4, R30, 0xffffff71 ;  /* 0xffffff711e047836 */ /* 0x000fe20000000000 */
[----:B------:R-:W3:Y:S01]  /*1bd30*/  LDC R136, c[0x0][0x230] ;  /* 0x00008c00ff887b82 */ /* 0x000ee20000000800 */
[C---:B--2---:R-:W-:Y:S01]  /*1bd40*/  IMAD.WIDE R2, R16.reuse, 0x4, R158 ;  /* 0x0000000410027825 */ /* 0x044fe200078e029e */
        /* <DEDUP_REMOVED lines=8> */
[----:B------:R-:W4:Y:S01]  /*1bdd0*/  LDC R132, c[0x0][0x230] ;  /* 0x00008c00ff847b82 */ /* 0x000f220000000800 */
[----:B--2---:R-:W-:Y:S01]  /*1bde0*/  IMAD.WIDE R8, R16, 0x4, R162 ;  /* 0x0000000410087825 */ /* 0x004fe200078e02a2 */
[----:B------:R2:W-:Y:S01]  /*1bdf0*/  STL.64 [R1+0x278], R2 ;  /* 0x0002780201007387 */ /* 0x0005e20000100a00 */
[----:B------:R-:W-:-:S03]  /*1be00*/  IADD3 R24, R26, -0x90, RZ ;  /* 0xffffff701a187810 */ /* 0x000fc60007ffe0ff */
        /* <DEDUP_REMOVED lines=15> */
[----:B------:R1:W-:Y:S02]  /*1bf00*/  LDGSTS.E [R10+0x38008], desc[UR8][R6.64], !P2 ;  /* 0x38008000060a7fae */ /* 0x0003e4000d121848 */
[----:B------:R-:W1:Y:S01]  /*1bf10*/  LDC R29, c[0x0][0x230] ;  /* 0x00008c00ff1d7b82 */ /* 0x000e620000000800 */
[----:B--2---:R-:W-:Y:S01]  /*1bf20*/  IMAD.WIDE R8, R16, 0x4, R170 ;  /* 0x0000000410087825 */ /* 0x004fe200078e02aa */
[----:B------:R2:W-:Y:S03]  /*1bf30*/  STL.64 [R1+0x238], R2 ;  /* 0x0002380201007387 */ /* 0x0005e60000100a00 */
[----:B------:R-:W-:Y:S01]  /*1bf40*/  VIADD R24, R25, 0xffffff52 ;  /* 0xffffff5219187836 */ /* 0x000fe20000000000 */
[----:B------:R2:W-:Y:S01]  /*1bf50*/  LDGSTS.E [R10+0x3c008], desc[UR8][R2.64], !P2 ;  /* 0x3c008000020a7fae */ /* 0x0005e2000d121848 */
[----:B----4-:R-:W-:Y:S01]  /*1bf60*/  VIADD R132, R132, 0xffffff26 ;  /* 0xffffff2684847836 */ /* 0x010fe20000000000 */
[----:B---3--:R-:W-:Y:S01]  /*1bf70*/  IADD3 R140, R140, -0xdc, RZ ;  /* 0xffffff248c8c7810 */ /* 0x008fe20007ffe0ff */
[----:B------:R-:W3:Y:S01]  /*1bf80*/  LDC R25, c[0x0][0x230] ;  /* 0x00008c00ff197b82 */ /* 0x000ee20000000800 */
[----:B-1----:R-:W-:Y:S01]  /*1bf90*/  IMAD.WIDE R6, R16, 0x4, R172 ;  /* 0x0000000410067825 */ /* 0x002fe200078e02ac */
[----:B------:R1:W-:Y:S01]  /*1bfa0*/  STL.64 [R1+0x228], R18 ;  /* 0x0002281201007387 */ /* 0x0003e20000100a00 */
[----:B------:R-:W-:-:S03]  /*1bfb0*/  ISETP.GE.U32.AND P2, PT, R4, 0x7ffffed4, PT ;  /* 0x7ffffed40400780c */ /* 0x000fc60003f46070 */
[----:B------:R1:W-:Y:S01]  /*1bfc0*/  LDGSTS.E [R10+0x3800c], desc[UR8][R18.64], !P0 ;  /* 0x3800c000120a7fae */ /* 0x0003e2000c121848 */
[----:B------:R-:W-:Y:S01]  /*1bfd0*/  VIADD R4, R32, 0xffffff51 ;  /* 0xffffff5120047836 */ /* 0x000fe20000000000 */
[----:B------:R-:W4:Y:S01]  /*1bfe0*/  LDC R152, c[0x0][0x230] ;  /* 0x00008c00ff987b82 */ /* 0x000f220000000800 */
        /* <DEDUP_REMOVED lines=20> */
[----:B--2---:R-:W-:Y:S01]  /*1c130*/  IMAD.WIDE R2, R16, 0x4, R182 ;  /* 0x0000000410027825 */ /* 0x004fe200078e02b6 */
[----:B------:R2:W-:Y:S04]  /*1c140*/  STL.64 [R1+0x1d8], R8 ;  /* 0x0001d80801007387 */ /* 0x0005e80000100a00 */
[----:B------:R2:W-:Y:S01]  /*1c150*/  LDGSTS.E [R11+0x24004], desc[UR8][R8.64], !P5 ;  /* 0x24004000080b7fae */ /* 0x0005e2000e921848 */
[----:B----4-:R-:W-:Y:S01]  /*1c160*/  VIADD R32, R32, 0xffffff4e ;  /* 0xffffff4e20207836 */ /* 0x010fe20000000000 */
[----:B------:R-:W4:Y:S01]  /*1c170*/  LDC R160, c[0x0][0x230] ;  /* 0x00008c00ffa07b82 */ /* 0x000f220000000800 */
[----:B-1----:R-:W-:Y:S01]  /*1c180*/  IMAD.WIDE R18, R16, 0x4, R184 ;  /* 0x0000000410127825 */ /* 0x002fe200078e02b8 */
[----:B------:R1:W-:Y:S01]  /*1c190*/  STL.64 [R1+0x1c8], R6 ;  /* 0x0001c80601007387 */ /* 0x0003e20000100a00 */
[----:B------:R-:W-:-:S03]  /*1c1a0*/  ISETP.GE.U32.AND P5, PT, R24, 0x7ffffed1, PT ;  /* 0x7ffffed11800780c */ /* 0x000fc60003fa6070 */
[----:B------:R1:W-:Y:S01]  /*1c1b0*/  LDGSTS.E [R11+0x20008], desc[UR8][R6.64], !P6 ;  /* 0x20008000060b7fae */ /* 0x0003e2000f121848 */
[----:B---3--:R-:W-:Y:S01]  /*1c1c0*/  VIADD R148, R148, 0xffffff06 ;  /* 0xffffff0694947836 */ /* 0x008fe20000000000 */
[----:B------:R-:W-:Y:S01]  /*1c1d0*/  IADD3 R156, R156, -0xfc, RZ ;  /* 0xffffff049c9c7810 */ /* 0x000fe20007ffe0ff */
[C---:B--2---:R-:W-:Y:S01]  /*1c1e0*/  IMAD.WIDE R8, R16.reuse, 0x4, R186 ;  /* 0x0000000410087825 */ /* 0x044fe200078e02ba */
[----:B------:R2:W-:Y:S01]  /*1c1f0*/  STL.64 [R1+0x1b8], R2 ;  /* 0x0001b80201007387 */ /* 0x0005e20000100a00 */
[----:B------:R-:W3:Y:S03]  /*1c200*/  LDC R168, c[0x0][0x230] ;  /* 0x00008c00ffa87b82 */ /* 0x000ee60000000800 */
[----:B------:R2:W-:Y:S01]  /*1c210*/  LDGSTS.E [R11+0x24008], desc[UR8][R2.64], !P6 ;  /* 0x24008000020b7fae */ /* 0x0005e2000f121848 */
[----:B-1----:R-:W-:-:S03]  /*1c220*/  IMAD.WIDE R6, R16, 0x4, R188 ;  /* 0x0000000410067825 */ /* 0x002fc600078e02bc */
[----:B------:R1:W-:Y:S01]  /*1c230*/  STL.64 [R1+0x1a8], R18 ;  /* 0x0001a81201007387 */ /* 0x0003e20000100a00 */
[----:B------:R-:W-:Y:S01]  /*1c240*/  ISETP.GE.U32.AND P6, PT, R4, 0x7ffffeb4, PT ;  /* 0x7ffffeb40400780c */ /* 0x000fe20003fc6070 */
[----:B------:R-:W4:Y:S01]  /*1c250*/  LDC R164, c[0x0][0x230] ;  /* 0x00008c00ffa47b82 */ /* 0x000f220000000800 */
[----:B------:R-:W-:Y:S01]  /*1c260*/  VIADD R24, R27, 0xffffff32 ;  /* 0xffffff321b187836 */ /* 0x000fe20000000000 */
[----:B------:R1:W-:Y:S01]  /*1c270*/  LDGSTS.E [R11+0x2000c], desc[UR8][R18.64], !P1 ;  /* 0x2000c000120b7fae */ /* 0x0003e2000c921848 */
[----:B--2---:R-:W-:-:S03]  /*1c280*/  IMAD.WIDE R2, R16, 0x4, R190 ;  /* 0x0000000410027825 */ /* 0x004fc600078e02be */
[----:B------:R2:W-:Y:S02]  /*1c290*/  STL.64 [R1+0x198], R8 ;  /* 0x0001980801007387 */ /* 0x0005e40000100a00 */
[----:B------:R-:W3:Y:S02]  /*1c2a0*/  LDC R27, c[0x0][0x230] ;  /* 0x00008c00ff1b7b82 */ /* 0x000ee40000000800 */
[----:B------:R2:W-:Y:S01]  /*1c2b0*/  LDGSTS.E [R11+0x2400c], desc[UR8][R8.64], !P1 ;  /* 0x2400c000080b7fae */ /* 0x0005e2000c921848 */
[----:B------:R-:W-:Y:S02]  /*1c2c0*/  VIADD R4, R30, 0xffffff31 ;  /* 0xffffff311e047836 */ /* 0x000fe40000000000 */
[----:B-1----:R-:W-:Y:S01]  /*1c2d0*/  IMAD.WIDE R18, R16, 0x4, R192 ;  /* 0x0000000410127825 */ /* 0x002fe200078e02c0 */
[----:B------:R1:W-:Y:S01]  /*1c2e0*/  STL.64 [R1+0x188], R6 ;  /* 0x0001880601007387 */ /* 0x0003e20000100a00 */
[----:B------:R-:W-:Y:S01]  /*1c2f0*/  ISETP.GE.U32.AND P1, PT, R24, 0x7ffffeb3, PT ;  /* 0x7ffffeb31800780c */ /* 0x000fe20003f26070 */
[----:B------:R-:W3:Y:S02]  /*1c300*/  LDC R30, c[0x0][0x230] ;  /* 0x00008c00ff1e7b82 */ /* 0x000ee40000000800 */
[----:B------:R1:W-:Y:S01]  /*1c310*/  LDGSTS.E [R11+0x28000], desc[UR8][R6.64], !P2 ;  /* 0x28000000060b7fae */ /* 0x0003e2000d121848 */
[----:B--2---:R-:W-:-:S03]  /*1c320*/  IMAD.WIDE R8, R16, 0x4, R194 ;  /* 0x0000000410087825 */ /* 0x004fc600078e02c2 */
[----:B------:R2:W-:Y:S02]  /*1c330*/  STL.64 [R1+0x178], R2 ;  /* 0x0001780201007387 */ /* 0x0005e40000100a00 */
[----:B------:R-:W3:Y:S02]  /*1c340*/  LDC R172, c[0x0][0x230] ;  /* 0x00008c00ffac7b82 */ /* 0x000ee40000000800 */
[----:B------:R2:W-:Y:S01]  /*1c350*/  LDGSTS.E [R11+0x2c000], desc[UR8][R2.64], !P2 ;  /* 0x2c000000020b7fae */ /* 0x0005e2000d121848 */
[----:B-1----:R-:W-:-:S03]  /*1c360*/  IMAD.WIDE R6, R16, 0x4, R196 ;  /* 0x0000000410067825 */ /* 0x002fc600078e02c4 */
[----:B------:R1:W-:Y:S01]  /*1c370*/  STL.64 [R1+0x168], R18 ;  /* 0x0001681201007387 */ /* 0x0003e20000100a00 */
[----:B------:R-:W-:Y:S01]  /*1c380*/  ISETP.GE.U32.AND P2, PT, R4, 0x7ffffeb2, PT ;  /* 0x7ffffeb20400780c */ /* 0x000fe20003f46070 */
[----:B------:R-:W3:Y:S02]  /*1c390*/  LDC R176, c[0x0][0x230] ;  /* 0x00008c00ffb07b82 */ /* 0x000ee40000000800 */
[----:B------:R1:W-:Y:S01]  /*1c3a0*/  LDGSTS.E [R11+0x28004], desc[UR8][R18.64], !P0 ;  /* 0x28004000120b7fae */ /* 0x0003e2000c121848 */
[----:B--2---:R-:W-:-:S03]  /*1c3b0*/  IMAD.WIDE R2, R16, 0x4, R198 ;  /* 0x0000000410027825 */ /* 0x004fc600078e02c6 */
[----:B------:R2:W-:Y:S01]  /*1c3c0*/  STL.64 [R1+0x158], R8 ;  /* 0x0001580801007387 */ /* 0x0005e20000100a00 */
[----:B------:R-:W-:Y:S01]  /*1c3d0*/  IADD3 R24, R26, -0xd0, RZ ;  /* 0xffffff301a187810 */ /* 0x000fe20007ffe0ff */
        /* <DEDUP_REMOVED lines=12> */
[----:B------:R1:W-:Y:S02]  /*1c4a0*/  STL.64 [R1+0x128], R18 ;  /* 0x0001281201007387 */ /* 0x0003e40000100a00 */
[----:B------:R-:W1:Y:S02]  /*1c4b0*/  LDC R188, c[0x0][0x230] ;  /* 0x00008c00ffbc7b82 */ /* 0x000e640000000800 */
[----:B------:R1:W-:Y:S01]  /*1c4c0*/  LDGSTS.E [R11+0x2800c], desc[UR8][R18.64], !P5 ;  /* 0x2800c000120b7fae */ /* 0x0003e2000e921848 */
[----:B--2---:R-:W-:-:S03]  /*1c4d0*/  IMAD.WIDE R2, R16, 0x4, R206 ;  /* 0x0000000410027825 */ /* 0x004fc600078e02ce */
[----:B------:R2:W-:Y:S01]  /*1c4e0*/  STL.64 [R1+0x118], R8 ;  /* 0x0001180801007387 */ /* 0x0005e20000100a00 */
[----:B----4-:R-:W-:-:S03]  /*1c4f0*/  VIADD R164, R164, 0xffffff62 ;  /* 0xffffff62a4a47836 */ /* 0x010fc60000000000 */
[----:B------:R2:W-:Y:S01]  /*1c500*/  LDGSTS.E [R11+0x2c00c], desc[UR8][R8.64], !P5 ;  /* 0x2c00c000080b7fae */ /* 0x0005e2000e921848 */
[----:B------:R-:W-:Y:S01]  /*1c510*/  VIADD R4, R29, 0xffffff13 ;  /* 0xffffff131d047836 */ /* 0x000fe20000000000 */
[----:B---3--:R-:W-:Y:S01]  /*1c520*/  IADD3 R172, R172, -0xa0, RZ ;  /* 0xffffff60acac7810 */ /* 0x008fe20007ffe0ff */
[----:B------:R-:W3:Y:S01]  /*1c530*/  LDC R29, c[0x0][0x230] ;  /* 0x00008c00ff1d7b82 */ /* 0x000ee20000000800 */
[C---:B-1----:R-:W-:Y:S01]  /*1c540*/  IMAD.WIDE R18, R16.reuse, 0x4, R208 ;  /* 0x0000000410127825 */ /* 0x042fe200078e02d0 */
[----:B------:R1:W-:Y:S04]  /*1c550*/  STL.64 [R1+0x108], R6 ;  /* 0x0001080601007387 */ /* 0x0003e80000100a00 */
[----:B------:R1:W-:Y:S01]  /*1c560*/  LDGSTS.E [R11+0x30000], desc[UR8][R6.64], !P6 ;  /* 0x30000000060b7fae */ /* 0x0003e2000f121848 */
[----:B------:R-:W-:Y:S01]  /*1c570*/  VIADD R24, R25, 0xffffff12 ;  /* 0xffffff1219187836 */ /* 0x000fe20000000000 */
[----:B------:R-:W4:Y:S01]  /*1c580*/  LDC R192, c[0x0][0x230] ;  /* 0x00008c00ffc07b82 */ /* 0x000f220000000800 */
[----:B--2---:R-:W-:Y:S01]  /*1c590*/  IMAD.WIDE R8, R16, 0x4, R210 ;  /* 0x0000000410087825 */ /* 0x004fe200078e02d2 */
[----:B------:R2:W-:Y:S04]  /*1c5a0*/  STL.64 [R1+0xf8], R2 ;  /* 0x0000f80201007387 */ /* 0x0005e80000100a00 */
[----:B------:R2:W-:Y:S01]  /*1c5b0*/  LDGSTS.E [R11+0x34000], desc[UR8][R2.64], !P6 ;  /* 0x34000000020b7fae */ /* 0x0005e2000f121848 */
[----:B------:R-:W-:Y:S01]  /*1c5c0*/  ISETP.GE.U32.AND P4, PT, R4, 0x7ffffe94, PT ;  /* 0x7ffffe940400780c */ /* 0x000fe20003f86070 */
[----:B------:R-:W4:Y:S01]  /*1c5d0*/  LDC R25, c[0x0][0x230] ;  /* 0x00008c00ff197b82 */ /* 0x000f220000000800 */
[----:B-1----:R-:W-:Y:S01]  /*1c5e0*/  IMAD.WIDE R6, R16, 0x4, R212 ;  /* 0x0000000410067825 */ /* 0x002fe200078e02d4 */
[----:B------:R1:W-:Y:S04]  /*1c5f0*/  STL.64 [R1+0xe8], R18 ;  /* 0x0000e81201007387 */ /* 0x0003e80000100a00 */
[----:B------:R1:W-:Y:S01]  /*1c600*/  STL.64 [R1+0xd8], R8 ;  /* 0x0000d80801007387 */ /* 0x0003e20000100a00 */
[----:B------:R-:W-:Y:S01]  /*1c610*/  VIADD R180, R180, 0xffffff42 ;  /* 0xffffff42b4b47836 */ /* 0x000fe20000000000 */
[----:B------:R-:W-:Y:S01]  /*1c620*/  ISETP.GE.U32.AND P5, PT, R24, 0x7ffffe93, PT ;  /* 0x7ffffe931800780c */ /* 0x000fe20003fa6070 */
[----:B--2---:R-:W-:Y:S01]  /*1c630*/  IMAD.WIDE R2, R16, 0x4, R214 ;  /* 0x0000000410027825 */ /* 0x004fe200078e02d6 */
[----:B------:R1:W-:Y:S01]  /*1c640*/  LDGSTS.E [R11+0x30004], desc[UR8][R18.64], !P1 ;  /* 0x30004000120b7fae */ /* 0x0003e2000c921848 */
[----:B------:R-:W-:Y:S01]  /*1c650*/  IADD3 R188, R188, -0xc0, RZ ;  /* 0xffffff40bcbc7810 */ /* 0x000fe20007ffe0ff */
[----:B------:R-:W2:Y:S02]  /*1c660*/  LDC R196, c[0x0][0x230] ;  /* 0x00008c00ffc47b82 */ /* 0x000ea40000000800 */
[----:B------:R3:W-:Y:S04]  /*1c670*/  LDGSTS.E [R11+0x34004], desc[UR8][R8.64], !P1 ;  /* 0x34004000080b7fae */ /* 0x0007e8000c921848 */
[----:B------:R3:W-:Y:S01]  /*1c680*/  STL.64 [R1+0xc8], R6 ;  /* 0x0000c80601007387 */ /* 0x0007e20000100a00 */
[----:B------:R-:W-:Y:S01]  /*1c690*/  VIADD R4, R28, 0xffffff11 ;  /* 0xffffff111c047836 */ /* 0x000fe20000000000 */
[----:B------:R-:W4:Y:S02]  /*1c6a0*/  LDC R204, c[0x0][0x230] ;  /* 0x00008c00ffcc7b82 */ /* 0x000f240000000800 */
[----:B------:R-:W4:Y:S01]  /*1c6b0*/  LDL.LU.64 R58, [R1+0x58] ;  /* 0x00005800013a7983 */ /* 0x000f220000300a00 */
[----:B-1----:R-:W-:-:S03]  /*1c6c0*/  IMAD.WIDE R18, R16, 0x4, R216 ;  /* 0x0000000410127825 */ /* 0x002fc600078e02d8 */
[----:B------:R1:W-:Y:S01]  /*1c6d0*/  LDGSTS.E [R11+0x30008], desc[UR8][R6.64], !P2 ;  /* 0x30008000060b7fae */ /* 0x0003e2000d121848 */
[----:B---3--:R-:W-:Y:S01]  /*1c6e0*/  IMAD.WIDE R8, R16, 0x4, R220 ;  /* 0x0000000410087825 */ /* 0x008fe200078e02dc */
[----:B------:R-:W3:Y:S02]  /*1c6f0*/  LDC R28, c[0x0][0x230] ;  /* 0x00008c00ff1c7b82 */ /* 0x000ee40000000800 */
[----:B------:R1:W-:Y:S04]  /*1c700*/  STL.64 [R1+0xb8], R2 ;  /* 0x0000b80201007387 */ /* 0x0003e80000100a00 */
[----:B------:R1:W-:Y:S01]  /*1c710*/  LDGSTS.E [R11+0x34008], desc[UR8][R2.64], !P2 ;  /* 0x34008000020b7fae */ /* 0x0003e2000d121848 */
[----:B------:R-:W-:Y:S01]  /*1c720*/  ISETP.GE.U32.AND P6, PT, R4, 0x7ffffe92, PT ;  /* 0x7ffffe920400780c */ /* 0x000fe20003fc6070 */
[----:B------:R-:W3:Y:S01]  /*1c730*/  LDC R200, c[0x0][0x230] ;  /* 0x00008c00ffc87b82 */ /* 0x000ee20000000800 */
[C---:B-1----:R-:W-:Y:S01]  /*1c740*/  IMAD.WIDE R6, R16.reuse, 0x4, R218 ;  /* 0x0000000410067825 */ /* 0x042fe200078e02da */
[----:B------:R-:W-:Y:S04]  /*1c750*/  STL.64 [R1+0xa8], R18 ;  /* 0x0000a81201007387 */ /* 0x000fe80000100a00 */
[----:B------:R1:W-:Y:S01]  /*1c760*/  STL.64 [R1+0x98], R6 ;  /* 0x0000980601007387 */ /* 0x0003e20000100a00 */
[----:B------:R-:W-:Y:S01]  /*1c770*/  IADD3 R24, R27, -0xf0, RZ ;  /* 0xffffff101b187810 */ /* 0x000fe20007ffe0ff */
[----:B------:R-:W3:Y:S01]  /*1c780*/  LDC R212, c[0x0][0x230] ;  /* 0x00008c00ffd47b82 */ /* 0x000ee20000000800 */
[----:B------:R-:W-:Y:S01]  /*1c790*/  IMAD.WIDE R2, R16, 0x4, R222 ;  /* 0x0000000410027825 */ /* 0x000fe200078e02de */
[----:B------:R-:W-:Y:S04]  /*1c7a0*/  LDGSTS.E [R11+0x3000c], desc[UR8][R18.64], !P0 ;  /* 0x3000c000120b7fae */ /* 0x000fe8000c121848 */
[----:B------:R-:W-:Y:S02]  /*1c7b0*/  LDGSTS.E [R11+0x3400c], desc[UR8][R6.64], !P0 ;  /* 0x3400c000060b7fae */ /* 0x000fe4000c121848 */
[----:B------:R-:W3:Y:S02]  /*1c7c0*/  LDC R208, c[0x0][0x230] ;  /* 0x00008c00ffd07b82 */ /* 0x000ee40000000800 */
[----:B------:R1:W-:Y:S01]  /*1c7d0*/  STL.64 [R1+0x88], R8 ;  /* 0x0000880801007387 */ /* 0x0003e20000100a00 */
[----:B------:R-:W-:-:S03]  /*1c7e0*/  VIADD R4, R30, 0xffffff6f ;  /* 0xffffff6f1e047836 */ /* 0x000fc60000000000 */
[----:B------:R1:W-:Y:S01]  /*1c7f0*/  LDGSTS.E [R11+0x38000], desc[UR8][R8.64], !P4 ;  /* 0x38000000080b7fae */ /* 0x0003e2000e121848 */
[----:B--2---:R-:W-:Y:S01]  /*1c800*/  VIADD R196, R196, 0xffffff22 ;  /* 0xffffff22c4c47836 */ /* 0x004fe20000000000 */
[----:B------:R-:W2:Y:S02]  /*1c810*/  LDC R216, c[0x0][0x230] ;  /* 0x00008c00ffd87b82 */ /* 0x000ea40000000800 */
[----:B-1----:R-:W2:Y:S04]  /*1c820*/  LDL.LU.64 R6, [R1+0x70] ;  /* 0x0000700001067983 */ /* 0x002ea80000300a00 */
[----:B------:R1:W-:Y:S04]  /*1c830*/  STL.64 [R1+0x78], R2 ;  /* 0x0000780201007387 */ /* 0x0003e80000100a00 */
[----:B------:R-:W2:Y:S04]  /*1c840*/  LDL.LU.64 R20, [R1+0x80] ;  /* 0x0000800001147983 */ /* 0x000ea80000300a00 */
[----:B------:R-:W2:Y:S04]  /*1c850*/  LDL.LU.64 R22, [R1+0x90] ;  /* 0x0000900001167983 */ /* 0x000ea80000300a00 */
[----:B------:R-:W2:Y:S01]  /*1c860*/  LDL.LU.64 R18, [R1+0xa0] ;  /* 0x0000a00001127983 */ /* 0x000ea20000300a00 */
[----:B------:R-:W-:-:S03]  /*1c870*/  IMAD.WIDE R8, R16, 0x4, R224 ;  /* 0x0000000410087825 */ /* 0x000fc600078e02e0 */
[----:B------:R1:W-:Y:S01]  /*1c880*/  LDGSTS.E [R11+0x3c000], desc[UR8][R2.64], !P4 ;  /* 0x3c000000020b7fae */ /* 0x0003e2000e121848 */
[----:B------:R-:W-:Y:S01]  /*1c890*/  ISETP.GE.U32.AND P2, PT, R4, 0x7ffffef0, PT ;  /* 0x7ffffef00400780c */ /* 0x000fe20003f46070 */
[----:B------:R-:W-:Y:S01]  /*1c8a0*/  VIADD R4, R29, 0xffffff6d ;  /* 0xffffff6d1d047836 */ /* 0x000fe20000000000 */
[----:B------:R-:W-:Y:S01]  /*1c8b0*/  ISETP.GE.U32.AND P1, PT, R24, 0x7ffffe91, PT ;  /* 0x7ffffe911800780c */ /* 0x000fe20003f26070 */
[----:B------:R-:W-:Y:S01]  /*1c8c0*/  STL.64 [R1+0x68], R8 ;  /* 0x0000680801007387 */ /* 0x000fe20000100a00 */
[----:B------:R-:W-:-:S03]  /*1c8d0*/  VIADD R24, R26, 0xffffff6e ;  /* 0xffffff6e1a187836 */ /* 0x000fc60000000000 */
[----:B------:R-:W-:Y:S01]  /*1c8e0*/  LDGSTS.E [R11+0x38004], desc[UR8][R8.64], !P5 ;  /* 0x38004000080b7fae */ /* 0x000fe2000e921848 */
[----:B-1----:R-:W-:-:S05]  /*1c8f0*/  IMAD.WIDE R2, R16, 0x4, R226 ;  /* 0x0000000410027825 */ /* 0x002fca00078e02e2 */
[----:B------:R1:W-:Y:S04]  /*1c900*/  STL.64 [R1+0x60], R2 ;  /* 0x0000600201007387 */ /* 0x0003e80000100a00 */
[----:B------:R-:W2:Y:S01]  /*1c910*/  LDL.LU.64 R38, [R1+0xb0] ;  /* 0x0000b00001267983 */ /* 0x000ea20000300a00 */
[----:B------:R-:W-:-:S03]  /*1c920*/  ISETP.GE.U32.AND P4, PT, R4, 0x7ffffeee, PT ;  /* 0x7ffffeee0400780c */ /* 0x000fc60003f86070 */
[----:B------:R-:W2:Y:S01]  /*1c930*/  LDL.LU.64 R66, [R1+0xc0] ;  /* 0x0000c00001427983 */ /* 0x000ea20000300a00 */
[----:B------:R-:W-:-:S03]  /*1c940*/  ISETP.GE.U32.AND P0, PT, R24, 0x7ffffeef, PT ;  /* 0x7ffffeef1800780c */ /* 0x000fc60003f06070 */
[----:B------:R-:W-:Y:S01]  /*1c950*/  LDGSTS.E [R11+0x3c004], desc[UR8][R2.64], !P5 ;  /* 0x3c004000020b7fae */ /* 0x000fe2000e921848 */
[----:B----4-:R-:W-:Y:S02]  /*1c960*/  VIADD R4, R25, 0xffffff4f ;  /* 0xffffff4f19047836 */ /* 0x010fe40000000000 */
[----:B------:R-:W-:Y:S01]  /*1c970*/  IMAD.WIDE R24, R16, 0x4, R228 ;  /* 0x0000000410187825 */ /* 0x000fe200078e02e4 */
[----:B---3--:R-:W-:-:S04]  /*1c980*/  IADD3 R28, R28, -0x94, RZ ;  /* 0xffffff6c1c1c7810 */ /* 0x008fc80007ffe0ff */
[----:B------:R3:W-:Y:S01]  /*1c990*/  LDGSTS.E [R11+0x38008], desc[UR8][R24.64], !P6 ;  /* 0x38008000180b7fae */ /* 0x0007e2000f121848 */
[----:B------:R-:W-:Y:S01]  /*1c9a0*/  ISETP.GE.U32.AND P5, PT, R28, 0x7ffffeed, PT ;  /* 0x7ffffeed1c00780c */ /* 0x000fe20003fa6070 */
[C---:B------:R-:W-:Y:S02]  /*1c9b0*/  IMAD.WIDE R26, R16.reuse, 0x4, R58 ;  /* 0x00000004101a7825 */ /* 0x040fe400078e023a */
[----:B------:R-:W4:Y:S04]  /*1c9c0*/  LDL.LU.64 R58, [R1+0xd0] ;  /* 0x0000d000013a7983 */ /* 0x000f280000300a00 */
[----:B-1----:R-:W4:Y:S04]  /*1c9d0*/  LDL.LU.64 R2, [R1+0xe0] ;  /* 0x0000e00001027983 */ /* 0x002f280000300a00 */
[----:B------:R3:W-:Y:S04]  /*1c9e0*/  STL.64 [R1+0x1ad8], R24 ;  /* 0x001ad81801007387 */ /* 0x0007e80000100a00 */
[----:B------:R-:W-:Y:S04]  /*1c9f0*/  STL.64 [R1+0x1ae0], R26 ;  /* 0x001ae01a01007387 */ /* 0x000fe80000100a00 */
[----:B------:R-:W-:Y:S01]  /*1ca00*/  LDGSTS.E [R11+0x3c008], desc[UR8][R26.64], !P6 ;  /* 0x3c0080001a0b7fae */ /* 0x000fe2000f121848 */
[----:B--2---:R-:W-:-:S03]  /*1ca10*/  IMAD.WIDE R28, R16, 0x4, R6 ;  /* 0x00000004101c7825 */ /* 0x004fc600078e0206 */
[----:B------:R-:W2:Y:S04]  /*1ca20*/  LDL.LU.64 R6, [R1+0xf0] ;  /* 0x0000f00001067983 */ /* 0x000ea80000300a00 */
[----:B------:R-:W-:Y:S01]  /*1ca30*/  LDGSTS.E [R11+0x3800c], desc[UR8][R28.64], !P1 ;  /* 0x3800c0001c0b7fae */ /* 0x000fe2000c921848 */
[----:B------:R-:W-:-:S03]  /*1ca40*/  IMAD.WIDE R30, R16, 0x4, R20 ;  /* 0x00000004101e7825 */ /* 0x000fc600078e0214 */
[----:B------:R-:W2:Y:S01]  /*1ca50*/  LDL.LU.64 R20, [R1+0x100] ;  /* 0x0001000001147983 */ /* 0x000ea20000300a00 */
[----:B---3--:R-:W-:-:S03]  /*1ca60*/  IMAD.WIDE R24, R16, 0x4, R22 ;  /* 0x0000000410187825 */ /* 0x008fc600078e0216 */
[----:B------:R-:W-:Y:S01]  /*1ca70*/  LDGSTS.E [R11+0x3c00c], desc[UR8][R30.64], !P1 ;  /* 0x3c00c0001e0b7fae */ /* 0x000fe2000c921848 */
[----:B------:R-:W-:-:S03]  /*1ca80*/  IMAD.WIDE R8, R16, 0x4, R18 ;  /* 0x0000000410087825 */ /* 0x000fc600078e0212 */
[----:B------:R1:W-:Y:S04]  /*1ca90*/  STL.64 [R1+0x58], R24 ;  /* 0x0000581801007387 */ /* 0x0003e80000100a00 */
[----:B------:R-:W3:Y:S04]  /*1caa0*/  LDL.LU.64 R22, [R1+0x110] ;  /* 0x0001100001167983 */ /* 0x000ee80000300a00 */
[----:B------:R-:W-:Y:S04]  /*1cab0*/  STL.64 [R1+0x50], R8 ;  /* 0x0000500801007387 */ /* 0x000fe80000100a00 */
[----:B------:R-:W2:Y:S04]  /*1cac0*/  LDL.LU.64 R18, [R1+0x120] ;  /* 0x0001200001127983 */ /* 0x000ea80000300a00 */
[----:B------:R-:W-:Y:S04]  /*1cad0*/  STL.64 [R1+0x1ae8], R28 ;  /* 0x001ae81c01007387 */ /* 0x000fe80000100a00 */
[----:B------:R-:W-:Y:S04]  /*1cae0*/  STL.64 [R1+0x1af0], R30 ;  /* 0x001af01e01007387 */ /* 0x000fe80000100a00 */
[----:B------:R1:W-:Y:S04]  /*1caf0*/  LDGSTS.E [R12+0x20000], desc[UR8][R24.64], !P2 ;  /* 0x20000000180c7fae */ /* 0x0003e8000d121848 */
[----:B------:R1:W-:Y:S04]  /*1cb00*/  STL.64 [R1+0x1998], R10 ;  /* 0x0019980a01007387 */ /* 0x0003e80000100a00 */
[----:B------:R4:W-:Y:S01]  /*1cb10*/  LDGSTS.E [R12+0x24000], desc[UR8][R8.64], !P2 ;  /* 0x24000000080c7fae */ /* 0x0009e2000d121848 */
[----:B-1----:R-:W-:-:S04]  /*1cb20*/  IMAD.WIDE R24, R16, 0x4, R38 ;  /* 0x0000000410187825 */ /* 0x002fc800078e0226 */
[----:B------:R-:W-:Y:S01]  /*1cb30*/  IMAD.WIDE R10, R16, 0x4, R66 ;  /* 0x00000004100a7825 */ /* 0x000fe200078e0242 */
[----:B------:R-:W-:Y:S01]  /*1cb40*/  STL.64 [R1+0x48], R24 ;  /* 0x0000481801007387 */ /* 0x000fe20000100a00 */
[----:B------:R-:W-:Y:S02]  /*1cb50*/  ISETP.GE.U32.AND P6, PT, R4, 0x7ffffed0, PT ;  /* 0x7ffffed00400780c */ /* 0x000fe40003fc6070 */
[----:B------:R-:W-:Y:S01]  /*1cb60*/  VIADD R4, R37, 0xffffff4d ;  /* 0xffffff4d25047836 */ /* 0x000fe20000000000 */
[----:B------:R-:W-:Y:S04]  /*1cb70*/  STL.64 [R1+0x40], R10 ;  /* 0x0000400a01007387 */ /* 0x000fe80000100a00 */
[----:B------:R-:W-:Y:S01]  /*1cb80*/  LDGSTS.E [R12+0x20004], desc[UR8][R24.64], !P0 ;  /* 0x20004000180c7fae */ /* 0x000fe2000c121848 */
[----:B------:R-:W-:-:S03]  /*1cb90*/  ISETP.GE.U32.AND P2, PT, R4, 0x7ffffece, PT ;  /* 0x7ffffece0400780c */ /* 0x000fc60003f46070 */
[----:B------:R1:W-:Y:S01]  /*1cba0*/  LDGSTS.E [R12+0x24004], desc[UR8][R10.64], !P0 ;  /* 0x240040000a0c7fae */ /* 0x0003e2000c121848 */
[----:B------:R-:W-:Y:S01]  /*1cbb0*/  ISETP.GE.U32.AND P1, PT, R32, 0x7ffffecf, PT ;  /* 0x7ffffecf2000780c */ /* 0x000fe20003f26070 */
[----:B------:R-:W-:Y:S01]  /*1cbc0*/  VIADD R4, R35, 0xffffff2f ;  /* 0xffffff2f23047836 */ /* 0x000fe20000000000 */
[----:B------:R-:W-:-:S04]  /*1cbd0*/  IADD3 R32, R33, -0xb4, RZ ;  /* 0xffffff4c21207810 */ /* 0x000fc80007ffe0ff */
[----:B------:R-:W-:Y:S01]  /*1cbe0*/  ISETP.GE.U32.AND P0, PT, R32, 0x7ffffecd, PT ;  /* 0x7ffffecd2000780c */ /* 0x000fe20003f06070 */
[----:B----4-:R-:W-:-:S04]  /*1cbf0*/  IMAD.WIDE R8, R16, 0x4, R58 ;  /* 0x0000000410087825 */ /* 0x010fc800078e023a */
[----:B------:R-:W-:Y:S01]  /*1cc00*/  IMAD.WIDE R2, R16, 0x4, R2 ;  /* 0x0000000410027825 */ /* 0x000fe200078e0202 */
[----:B------:R-:W-:Y:S04]  /*1cc10*/  STL.64 [R1+0x38], R8 ;  /* 0x0000380801007387 */ /* 0x000fe80000100a00 */
[----:B------:R4:W-:Y:S04]  /*1cc20*/  STL.64 [R1+0x30], R2 ;  /* 0x0000300201007387 */ /* 0x0009e80000100a00 */
[----:B------:R-:W2:Y:S04]  /*1cc30*/  LDL.LU.64 R42, [R1+0x130] ;  /* 0x00013000012a7983 */ /* 0x000ea80000300a00 */
[----:B------:R1:W-:Y:S04]  /*1cc40*/  LDGSTS.E [R12+0x20008], desc[UR8][R8.64], !P4 ;  /* 0x20008000080c7fae */ /* 0x0003e8000e121848 */
[----:B------:R-:W2:Y:S04]  /*1cc50*/  LDL.LU.64 R38, [R1+0x140] ;  /* 0x0001400001267983 */ /* 0x000ea80000300a00 */
[----:B------:R1:W-:Y:S04]  /*1cc60*/  LDGSTS.E [R12+0x24008], desc[UR8][R2.64], !P4 ;  /* 0x24008000020c7fae */ /* 0x0003e8000e121848 */
[----:B------:R-:W2:Y:S01]  /*1cc70*/  LDL.LU.64 R58, [R1+0x150] ;  /* 0x00015000013a7983 */ /* 0x000ea20000300a00 */
[----:B------:R-:W-:-:S03]  /*1cc80*/  ISETP.GE.U32.AND P4, PT, R4, 0x7ffffeb0, PT ;  /* 0x7ffffeb00400780c */ /* 0x000fc60003f86070 */
[----:B----4-:R-:W4:Y:S01]  /*1cc90*/  LDL.LU.64 R2, [R1+0x160] ;  /* 0x0001600001027983 */ /* 0x010f220000300a00 */
[----:B------:R-:W-:-:S03]  /*1cca0*/  VIADD R4, R34, 0xffffff2d ;  /* 0xffffff2d22047836 */ /* 0x000fc60000000000 */
[----:B------:R-:W4:Y:S04]  /*1ccb0*/  LDL.LU.64 R46, [R1+0x170] ;  /* 0x00017000012e7983 */ /* 0x000f280000300a00 */
[----:B------:R-:W4:Y:S01]  /*1ccc0*/  LDL.LU.64 R66, [R1+0x180] ;  /* 0x0001800001427983 */ /* 0x000f220000300a00 */
[----:B---3--:R-:W-:-:S03]  /*1ccd0*/  IMAD.WIDE R32, R16, 0x4, R22 ;  /* 0x0000000410207825 */ /* 0x008fc600078e0216 */
[----:B------:R-:W3:Y:S01]  /*1cce0*/  LDL.LU.64 R22, [R1+0x190] ;  /* 0x0001900001167983 */ /* 0x000ee20000300a00 */
[----:B--2---:R-:W-:-:S03]  /*1ccf0*/  IMAD.WIDE R34, R16, 0x4, R18 ;  /* 0x0000000410227825 */ /* 0x004fc600078e0212 */
[----:B------:R-:W2:Y:S01]  /*1cd00*/  LDL.LU.64 R18, [R1+0x1a0] ;  /* 0x0001a00001127983 */ /* 0x000ea20000300a00 */
[----:B------:R-:W-:-:S04]  /*1cd10*/  IMAD.WIDE R6, R16, 0x4, R6 ;  /* 0x0000000410067825 */ /* 0x000fc800078e0206 */
[----:B------:R-:W-:Y:S01]  /*1cd20*/  IMAD.WIDE R20, R16, 0x4, R20 ;  /* 0x0000000410147825 */ /* 0x000fe200078e0214 */
[----:B------:R-:W-:Y:S04]  /*1cd30*/  LDGSTS.E [R12+0x2000c], desc[UR8][R6.64], !P5 ;  /* 0x2000c000060c7fae */ /* 0x000fe8000e921848 */
[----:B------:R-:W-:Y:S04]  /*1cd40*/  STL.64 [R1+0x1af8], R6 ;  /* 0x001af80601007387 */ /* 0x000fe80000100a00 */
[----:B------:R-:W-:Y:S01]  /*1cd50*/  LDGSTS.E [R12+0x2400c], desc[UR8][R20.64], !P5 ;  /* 0x2400c000140c7fae */ /* 0x000fe2000e921848 */
[----:B------:R-:W-:-:S03]  /*1cd60*/  ISETP.GE.U32.AND P5, PT, R36, 0x7ffffeaf, PT ;  /* 0x7ffffeaf2400780c */ /* 0x000fc60003fa6070 */
[----:B------:R-:W-:Y:S04]  /*1cd70*/  STL.64 [R1+0x1b00], R20 ;  /* 0x001b001401007387 */ /* 0x000fe80000100a00 */
[----:B------:R-:W-:Y:S04]  /*1cd80*/  LDGSTS.E [R12+0x28000], desc[UR8][R32.64], !P6 ;  /* 0x28000000200c7fae */ /* 0x000fe8000f121848 */
[----:B------:R-:W-:Y:S04]  /*1cd90*/  STL.64 [R1+0x1b08], R32 ;  /* 0x001b082001007387 */ /* 0x000fe80000100a00 */
[----:B------:R-:W-:Y:S01]  /*1cda0*/  LDGSTS.E [R12+0x2c000], desc[UR8][R34.64], !P6 ;  /* 0x2c000000220c7fae */ /* 0x000fe2000f121848 */
[----:B------:R-:W-:Y:S01]  /*1cdb0*/  ISETP.GE.U32.AND P6, PT, R4, 0x7ffffeae, PT ;  /* 0x7ffffeae0400780c */ /* 0x000fe20003fc6070 */
[----:B------:R-:W-:-:S02]  /*1cdc0*/  VIADD R4, R40, 0xffffff0f ;  /* 0xffffff0f28047836 */ /* 0x000fc40000000000 */
[----:B------:R-:W-:Y:S04]  /*1cdd0*/  STL.64 [R1+0x1b10], R34 ;  /* 0x001b102201007387 */ /* 0x000fe80000100a00 */
[----:B------:R-:W2:Y:S04]  /*1cde0*/  LDL.LU.64 R54, [R1+0x1b0] ;  /* 0x0001b00001367983 */ /* 0x000ea80000300a00 */
[----:B------:R-:W2:Y:S01]  /*1cdf0*/  LDL.LU.64 R70, [R1+0x1c0] ;  /* 0x0001c00001467983 */ /* 0x000ea20000300a00 */
[----:B------:R-:W-:-:S05]  /*1ce00*/  IMAD.WIDE R36, R16, 0x4, R42 ;  /* 0x0000000410247825 */ /* 0x000fca00078e022a */
[----:B------:R-:W-:Y:S01]  /*1ce10*/  LDGSTS.E [R12+0x28004], desc[UR8][R36.64], !P1 ;  /* 0x28004000240c7fae */ /* 0x000fe2000c921848 */
[----:B------:R-:W-:-:S05]  /*1ce20*/  IMAD.WIDE R38, R16, 0x4, R38 ;  /* 0x0000000410267825 */ /* 0x000fca00078e0226 */
[----:B------:R-:W-:Y:S01]  /*1ce30*/  LDGSTS.E [R12+0x2c004], desc[UR8][R38.64], !P1 ;  /* 0x2c004000260c7fae */ /* 0x000fe2000c921848 */
[----:B------:R-:W-:-:S03]  /*1ce40*/  IMAD.WIDE R40, R16, 0x4, R58 ;  /* 0x0000000410287825 */ /* 0x000fc600078e023a */
[----:B------:R-:W2:Y:S01]  /*1ce50*/  LDL.LU.64 R58, [R1+0x1d0] ;  /* 0x0001d000013a7983 */ /* 0x000ea20000300a00 */
[----:B------:R-:W-:-:S03]  /*1ce60*/  ISETP.GE.U32.AND P1, PT, R44, 0x7ffffead, PT ;  /* 0x7ffffead2c00780c */ /* 0x000fc60003f26070 */
[----:B------:R-:W-:Y:S01]  /*1ce70*/  LDGSTS.E [R12+0x28008], desc[UR8][R40.64], !P2 ;  /* 0x28008000280c7fae */ /* 0x000fe2000d121848 */
[----:B----4-:R-:W-:-:S03]  /*1ce80*/  IMAD.WIDE R42, R16, 0x4, R2 ;  /* 0x00000004102a7825 */ /* 0x010fc600078e0202 */
[----:B------:R-:W4:Y:S04]  /*1ce90*/  LDL.LU.64 R2, [R1+0x1e0] ;  /* 0x0001e00001027983 */ /* 0x000f280000300a00 */
[----:B------:R1:W-:Y:S01]  /*1cea0*/  STL.64 [R1+0x1b18], R36 ;  /* 0x001b182401007387 */ /* 0x0003e20000100a00 */
[----:B------:R-:W-:-:S03]  /*1ceb0*/  IMAD.WIDE R44, R16, 0x4, R46 ;  /* 0x00000004102c7825 */ /* 0x000fc600078e022e */
[----:B------:R-:W-:Y:S01]  /*1cec0*/  STL.64 [R1+0x1b20], R38 ;  /* 0x001b202601007387 */ /* 0x000fe20000100a00 */
[----:B------:R-:W-:-:S03]  /*1ced0*/  IMAD.WIDE R46, R16, 0x4, R66 ;  /* 0x00000004102e7825 */ /* 0x000fc600078e0242 */
[----:B------:R-:W-:Y:S04]  /*1cee0*/  STL.64 [R1+0x1b28], R40 ;  /* 0x001b282801007387 */ /* 0x000fe80000100a00 */
[----:B------:R-:W-:Y:S01]  /*1cef0*/  LDGSTS.E [R12+0x2c008], desc[UR8][R42.64], !P2 ;  /* 0x2c0080002a0c7fae */ /* 0x000fe2000d121848 */
[----:B------:R-:W-:Y:S01]  /*1cf00*/  ISETP.GE.U32.AND P2, PT, R4, 0x7ffffe90, PT ;  /* 0x7ffffe900400780c */ /* 0x000fe20003f46070 */
[----:B------:R-:W-:Y:S02]  /*1cf10*/  VIADD R4, R48, 0xffffff0d ;  /* 0xffffff0d30047836 */ /* 0x000fe40000000000 */
[----:B------:R-:W-:Y:S04]  /*1cf20*/  STL.64 [R1+0x1b30], R42 ;  /* 0x001b302a01007387 */ /* 0x000fe80000100a00 */
[----:B------:R-:W4:Y:S01]  /*1cf30*/  LDL.LU.64 R62, [R1+0x1f0] ;  /* 0x0001f000013e7983 */ /* 0x000f220000300a00 */
[----:B---3--:R-:W-:-:S03]  /*1cf40*/  IMAD.WIDE R48, R16, 0x4, R22 ;  /* 0x0000000410307825 */ /* 0x008fc600078e0216 */
[----:B------:R-:W3:Y:S01]  /*1cf50*/  LDL.LU.64 R66, [R1+0x200] ;  /* 0x0002000001427983 */ /* 0x000ee20000300a00 */
[----:B--2---:R-:W-:-:S03]  /*1cf60*/  IMAD.WIDE R50, R16, 0x4, R18 ;  /* 0x0000000410327825 */ /* 0x004fc600078e0212 */
[----:B------:R-:W2:Y:S04]  /*1cf70*/  LDL.LU.64 R22, [R1+0x210] ;  /* 0x0002100001167983 */ /* 0x000ea80000300a00 */
[----:B------:R-:W2:Y:S04]  /*1cf80*/  LDL.LU.64 R18, [R1+0x220] ;  /* 0x0002200001127983 */ /* 0x000ea80000300a00 */
        /* <DEDUP_REMOVED lines=10> */
[----:B------:R-:W-:Y:S01]  /*1d030*/  STL.64 [R1+0x1b50], R50 ;  /* 0x001b503201007387 */ /* 0x000fe20000100a00 */
[----:B------:R-:W-:-:S03]  /*1d040*/  IMAD.WIDE R52, R16, 0x4, R54 ;  /* 0x0000000410347825 */ /* 0x000fc600078e0236 */
[----:B------:R-:W2:Y:S01]  /*1d050*/  LDL.LU.64 R248, [R1+0x230] ;  /* 0x0002300001f87983 */ /* 0x000ea20000300a00 */
[----:B------:R-:W-:-:S03]  /*1d060*/  IMAD.WIDE R54, R16, 0x4, R70 ;  /* 0x0000000410367825 */ /* 0x000fc600078e0246 */
[----:B------:R-:W2:Y:S04]  /*1d070*/  LDL.LU.64 R70, [R1+0x240] ;  /* 0x0002400001467983 */ /* 0x000ea80000300a00 */
[----:B------:R-:W2:Y:S04]  /*1d080*/  LDL.LU.64 R250, [R1+0x250] ;  /* 0x0002500001fa7983 */ /* 0x000ea80000300a00 */
[----:B------:R-:W-:Y:S04]  /*1d090*/  LDGSTS.E [R12+0x30004], desc[UR8][R52.64], !P5 ;  /* 0x30004000340c7fae */ /* 0x000fe8000e921848 */
[----:B------:R-:W-:Y:S01]  /*1d0a0*/  LDGSTS.E [R12+0x34004], desc[UR8][R54.64], !P5 ;  /* 0x34004000360c7fae */ /* 0x000fe2000e921848 */
[----:B------:R-:W-:Y:S01]  /*1d0b0*/  ISETP.GE.U32.AND P5, PT, R60, 0x7ffffe8d, PT ;  /* 0x7ffffe8d3c00780c */ /* 0x000fe20003fa6070 */
[----:B------:R-:W-:-:S05]  /*1d0c0*/  IMAD.WIDE R56, R16, 0x4, R58 ;  /* 0x0000000410387825 */ /* 0x000fca00078e023a */
[----:B------:R-:W-:Y:S01]  /*1d0d0*/  LDGSTS.E [R12+0x30008], desc[UR8][R56.64], !P6 ;  /* 0x30008000380c7fae */ /* 0x000fe2000f121848 */
[----:B----4-:R-:W-:-:S03]  /*1d0e0*/  IMAD.WIDE R58, R16, 0x4, R2 ;  /* 0x00000004103a7825 */ /* 0x010fc600078e0202 */
[----:B------:R-:W4:Y:S04]  /*1d0f0*/  LDL.LU.64 R2, [R1+0x260] ;  /* 0x0002600001027983 */ /* 0x000f280000300a00 */
[----:B------:R-:W-:Y:S04]  /*1d100*/  STL.64 [R1+0x1b58], R52 ;  /* 0x001b583401007387 */ /* 0x000fe80000100a00 */
[----:B------:R-:W-:Y:S04]  /*1d110*/  STL.64 [R1+0x1b60], R54 ;  /* 0x001b603601007387 */ /* 0x000fe80000100a00 */
[----:B------:R-:W-:Y:S04]  /*1d120*/  STL.64 [R1+0x1b68], R56 ;  /* 0x001b683801007387 */ /* 0x000fe80000100a00 */
[----:B------:R-:W-:Y:S01]  /*1d130*/  LDGSTS.E [R12+0x34008], desc[UR8][R58.64], !P6 ;  /* 0x340080003a0c7fae */ /* 0x000fe2000f121848 */
[----:B------:R-:W-:Y:S01]  /*1d140*/  ISETP.GE.U32.AND P6, PT, R4, 0x7ffffeec, PT ;  /* 0x7ffffeec0400780c */ /* 0x000fe20003fc6070 */
[----:B------:R-:W-:-:S02]  /*1d150*/  VIADD R4, R64, 0xffffff69 ;  /* 0xffffff6940047836 */ /* 0x000fc40000000000 */
[----:B------:R-:W-:Y:S01]  /*1d160*/  STL.64 [R1+0x1b70], R58 ;  /* 0x001b703a01007387 */ /* 0x000fe20000100a00 */
[----:B------:R-:W-:-:S03]  /*1d170*/  IMAD.WIDE R60, R16, 0x4, R62 ;  /* 0x00000004103c7825 */ /* 0x000fc600078e023e */
[----:B------:R-:W4:Y:S01]  /*1d180*/  LDL.LU.64 R246, [R1+0x270] ;  /* 0x0002700001f67983 */ /* 0x000f220000300a00 */
[----:B---3--:R-:W-:-:S03]  /*1d190*/  IMAD.WIDE R62, R16, 0x4, R66 ;  /* 0x00000004103e7825 */ /* 0x008fc600078e0242 */
[----:B------:R-:W3:Y:S01]  /*1d1a0*/  LDL.LU.64 R78, [R1+0x280] ;  /* 0x00028000014e7983 */ /* 0x000ee20000300a00 */
[----:B--2---:R-:W-:-:S03]  /*1d1b0*/  IMAD.WIDE R64, R16, 0x4, R22 ;  /* 0x0000000410407825 */ /* 0x004fc600078e0216 */
[----:B------:R-:W-:Y:S01]  /*1d1c0*/  LDGSTS.E [R12+0x3000c], desc[UR8][R60.64], !P1 ;  /* 0x3000c0003c0c7fae */ /* 0x000fe2000c921848 */
[----:B------:R-:W-:-:S03]  /*1d1d0*/  IMAD.WIDE R66, R16, 0x4, R18 ;  /* 0x0000000410427825 */ /* 0x000fc600078e0212 */
[----:B------:R-:W-:Y:S04]  /*1d1e0*/  LDGSTS.E [R12+0x3400c], desc[UR8][R62.64], !P1 ;  /* 0x3400c0003e0c7fae */ /* 0x000fe8000c921848 */
[----:B------:R-:W2:Y:S04]  /*1d1f0*/  LDL.LU.64 R18, [R1+0x290] ;  /* 0x0002900001127983 */ /* 0x000ea80000300a00 */
[----:B------:R-:W1:Y:S01]  /*1d200*/  LDL.LU.64 R22, [R1+0x2f0] ;  /* 0x0002f00001167983 */ /* 0x000e620000300a00 */
[----:B------:R-:W-:-:S03]  /*1d210*/  ISETP.GE.U32.AND P1, PT, R68, 0x7ffffeeb, PT ;  /* 0x7ffffeeb4400780c */ /* 0x000fc60003f26070 */
[----:B------:R-:W-:Y:S04]  /*1d220*/  STL.64 [R1+0x1b78], R60 ;  /* 0x001b783c01007387 */ /* 0x000fe80000100a00 */
        /* <DEDUP_REMOVED lines=10> */
[----:B------:R-:W-:Y:S01]  /*1d2d0*/  LDGSTS.E [R12+0x38004], desc[UR8][R68.64], !P0 ;  /* 0x38004000440c7fae */ /* 0x000fe2000c121848 */
[----:B------:R-:W-:-:S03]  /*1d2e0*/  IMAD.WIDE R72, R16, 0x4, R250 ;  /* 0x0000000410487825 */ /* 0x000fc600078e02fa */
[----:B------:R-:W-:Y:S01]  /*1d2f0*/  LDGSTS.E [R12+0x3c004], desc[UR8][R70.64], !P0 ;  /* 0x3c004000460c7fae */ /* 0x000fe2000c121848 */
[----:B------:R-:W-:-:S03]  /*1d300*/  ISETP.GE.U32.AND P0, PT, R76, 0x7ffffee9, PT ;  /* 0x7ffffee94c00780c */ /* 0x000fc60003f06070 */
[----:B------:R-:W-:Y:S01]  /*1d310*/  LDGSTS.E [R12+0x38008], desc[UR8][R72.64], !P4 ;  /* 0x38008000480c7fae */ /* 0x000fe2000e121848 */
[----:B----4-:R-:W-:-:S03]  /*1d320*/  IMAD.WIDE R74, R16, 0x4, R2 ;  /* 0x00000004104a7825 */ /* 0x010fc600078e0202 */
[----:B------:R-:W4:Y:S04]  /*1d330*/  LDL.LU.64 R2, [R1+0x320] ;  /* 0x0003200001027983 */ /* 0x000f280000300a00 */
[----:B------:R-:W4:Y:S04]  /*1d340*/  LDL.LU.64 R250, [R1+0x330] ;  /* 0x0003300001fa7983 */ /* 0x000f280000300a00 */
[----:B------:R-:W4:Y:S04]  /*1d350*/  LDL.LU.64 R248, [R1+0x340] ;  /* 0x0003400001f87983 */ /* 0x000f280000300a00 */
[----:B------:R-:W-:Y:S04]  /*1d360*/  STL.64 [R1+0x1b98], R68 ;  /* 0x001b984401007387 */ /* 0x000fe80000100a00 */
[----:B------:R-:W-:Y:S04]  /*1d370*/  STL.64 [R1+0x1ba0], R70 ;  /* 0x001ba04601007387 */ /* 0x000fe80000100a00 */
[----:B------:R-:W-:Y:S01]  /*1d380*/  STL.64 [R1+0x1ba8], R72 ;  /* 0x001ba84801007387 */ /* 0x000fe20000100a00 */
[----:B------:R-:W-:-:S03]  /*1d390*/  IMAD.WIDE R76, R16, 0x4, R246 ;  /* 0x00000004104c7825 */ /* 0x000fc600078e02f6 */
[----:B------:R-:W4:Y:S04]  /*1d3a0*/  LDL.LU.64 R246, [R1+0x360] ;  /* 0x0003600001f67983 */ /* 0x000f280000300a00 */
[----:B------:R-:W4:Y:S04]  /*1d3b0*/  LDL.LU.64 R114, [R1+0x370] ;  /* 0x0003700001727983 */ /* 0x000f280000300a00 */
[----:B------:R-:W4:Y:S01]  /*1d3c0*/  LDL.LU.64 R98, [R1+0x398] ;  /* 0x0003980001627983 */ /* 0x000f220000300a00 */
[----:B---3--:R-:W-:-:S03]  /*1d3d0*/  IMAD.WIDE R78, R16, 0x4, R78 ;  /* 0x00000004104e7825 */ /* 0x008fc600078e024e */
[----:B------:R-:W-:Y:S01]  /*1d3e0*/  LDGSTS.E [R12+0x3c008], desc[UR8][R74.64], !P4 ;  /* 0x3c0080004a0c7fae */ /* 0x000fe2000e121848 */
[----:B-1----:R-:W-:Y:S01]  /*1d3f0*/  IMAD.WIDE R10, R16, 0x4, R22 ;  /* 0x00000004100a7825 */ /* 0x002fe200078e0216 */
[----:B------:R-:W-:Y:S02]  /*1d400*/  ISETP.GE.U32.AND P4, PT, R4, 0x7ffffecc, PT ;  /* 0x7ffffecc0400780c */ /* 0x000fe40003f86070 */
[----:B------:R-:W3:Y:S01]  /*1d410*/  LDL.LU.64 R22, [R1+0x3c0] ;  /* 0x0003c00001167983 */ /* 0x000ee20000300a00 */
[----:B--2---:R-:W-:-:S03]  /*1d420*/  IMAD.WIDE R18, R16, 0x4, R18 ;  /* 0x0000000410127825 */ /* 0x004fc600078e0212 */
[----:B------:R-:W-:Y:S01]  /*1d430*/  LDGSTS.E [R12+0x3800c], desc[UR8][R76.64], !P5 ;  /* 0x3800c0004c0c7fae */ /* 0x000fe2000e921848 */
[----:B------:R-:W-:-:S03]  /*1d440*/  VIADD R4, R85, 0xffffff49 ;  /* 0xffffff4955047836 */ /* 0x000fc60000000000 */
[----:B------:R-:W-:Y:S04]  /*1d450*/  LDGSTS.E [R12+0x3c00c], desc[UR8][R78.64], !P5 ;  /* 0x3c00c0004e0c7fae */ /* 0x000fe8000e921848 */
[----:B------:R-:W2:Y:S01]  /*1d460*/  LDL.LU.64 R118, [R1+0x3d8] ;  /* 0x0003d80001767983 */ /* 0x000ea20000300a00 */
[----:B------:R-:W-:-:S03]  /*1d470*/  ISETP.GE.U32.AND P5, PT, R80, 0x7ffffecb, PT ;  /* 0x7ffffecb5000780c */ /* 0x000fc60003fa6070 */
[----:B------:R-:W-:Y:S04]  /*1d480*/  LDGSTS.E [R13+0x20000], desc[UR8][R18.64], !P6 ;  /* 0x20000000120d7fae */ /* 0x000fe8000f121848 */
[----:B------:R-:W2:Y:S01]  /*1d490*/  LDL.LU.64 R86, [R1+0x3e8] ;  /* 0x0003e80001567983 */ /* 0x000ea20000300a00 */
[----:B------:R-:W-:-:S03]  /*1d4a0*/  IADD3 R80, R81, -0xb8, RZ ;  /* 0xffffff4851507810 */ /* 0x000fc60007ffe0ff */
[----:B------:R-:W-:Y:S01]  /*1d4b0*/  LDGSTS.E [R13+0x24000], desc[UR8][R10.64], !P6 ;  /* 0x240000000a0d7fae */ /* 0x000fe2000f121848 */
[----:B------:R-:W-:Y:S01]  /*1d4c0*/  IMAD.WIDE R8, R16, 0x4, R106 ;  /* 0x0000000410087825 */ /* 0x000fe200078e026a */
[----:B------:R-:W-:Y:S02]  /*1d4d0*/  ISETP.GE.U32.AND P6, PT, R4, 0x7ffffeca, PT ;  /* 0x7ffffeca0400780c */ /* 0x000fe40003fc6070 */
[----:B------:R-:W2:Y:S01]  /*1d4e0*/  LDL.LU.64 R90, [R1+0x3f8] ;  /* 0x0003f800015a7983 */ /* 0x000ea20000300a00 */
[----:B------:R-:W-:-:S03]  /*1d4f0*/  VIADD R4, R83, 0xffffff2b ;  /* 0xffffff2b53047836 */ /* 0x000fc60000000000 */
[----:B------:R-:W2:Y:S04]  /*1d500*/  LDL.LU.64 R106, [R1+0x408] ;  /* 0x00040800016a7983 */ /* 0x000ea80000300a00 */
[----:B------:R-:W-:Y:S04]  /*1d510*/  LDGSTS.E [R13+0x20004], desc[UR8][R8.64], !P1 ;  /* 0x20004000080d7fae */ /* 0x000fe8000c921848 */
[----:B------:R-:W2:Y:S01]  /*1d520*/  LDL.LU.64 R94, [R1+0x418] ;  /* 0x00041800015e7983 */ /* 0x000ea20000300a00 */
[----:B----4-:R-:W-:-:S04]  /*1d530*/  IMAD.WIDE R2, R16, 0x4, R2 ;  /* 0x0000000410027825 */ /* 0x010fc800078e0202 */
[C---:B------:R-:W-:Y:S01]  /*1d540*/  IMAD.WIDE R250, R16.reuse, 0x4, R250 ;  /* 0x0000000410fa7825 */ /* 0x040fe200078e02fa */
[----:B------:R-:W-:Y:S03]  /*1d550*/  LDGSTS.E [R13+0x24004], desc[UR8][R2.64], !P1 ;  /* 0x24004000020d7fae */ /* 0x000fe6000c921848 */
[----:B------:R-:W-:Y:S01]  /*1d560*/  IMAD.WIDE R248, R16, 0x4, R248 ;  /* 0x0000000410f87825 */ /* 0x000fe200078e02f8 */
[----:B------:R-:W-:Y:S01]  /*1d570*/  LDGSTS.E [R13+0x20008], desc[UR8][R250.64], !P2 ;  /* 0x20008000fa0d7fae */ /* 0x000fe2000d121848 */
[----:B------:R-:W-:-:S03]  /*1d580*/  ISETP.GE.U32.AND P1, PT, R80, 0x7ffffec9, PT ;  /* 0x7ffffec95000780c */ /* 0x000fc60003f26070 */
[----:B------:R-:W-:Y:S01]  /*1d590*/  LDGSTS.E [R13+0x24008], desc[UR8][R248.64], !P2 ;  /* 0x24008000f80d7fae */ /* 0x000fe2000d121848 */
[----:B------:R-:W-:Y:S01]  /*1d5a0*/  ISETP.GE.U32.AND P2, PT, R4, 0x7ffffeac, PT ;  /* 0x7ffffeac0400780c */ /* 0x000fe20003f46070 */
[----:B------:R-:W-:Y:S02]  /*1d5b0*/  VIADD R4, R82, 0xffffff29 ;  /* 0xffffff2952047836 */ /* 0x000fe40000000000 */
[C---:B------:R-:W-:Y:S02]  /*1d5c0*/  IMAD.WIDE R244, R16.reuse, 0x4, R114 ;  /* 0x0000000410f47825 */ /* 0x040fe400078e0272 */
[----:B------:R-:W4:Y:S02]  /*1d5d0*/  LDL.LU.64 R114, [R1+0x428] ;  /* 0x0004280001727983 */ /* 0x000f240000300a00 */
[C---:B------:R-:W-:Y:S02]  /*1d5e0*/  IMAD.WIDE R80, R16.reuse, 0x4, R98 ;  /* 0x0000000410507825 */ /* 0x040fe400078e0262 */
[----:B------:R-:W4:Y:S02]  /*1d5f0*/  LDL.LU.64 R98, [R1+0x438] ;  /* 0x0004380001627983 */ /* 0x000f240000300a00 */
[----:B---3--:R-:W-:-:S02]  /*1d600*/  IMAD.WIDE R82, R16, 0x4, R22 ;  /* 0x0000000410527825 */ /* 0x008fc400078e0216 */
[----:B------:R-:W3:Y:S02]  /*1d610*/  LDL.LU.64 R22, [R1+0x448] ;  /* 0x0004480001167983 */ /* 0x000ee40000300a00 */
[----:B------:R-:W-:Y:S02]  /*1d620*/  IMAD.WIDE R246, R16, 0x4, R246 ;  /* 0x0000000410f67825 */ /* 0x000fe400078e02f6 */
[----:B------:R-:W3:Y:S04]  /*1d630*/  LDL.LU.64 R122, [R1+0x458] ;  /* 0x00045800017a7983 */ /* 0x000ee80000300a00 */
[----:B------:R-:W-:Y:S04]  /*1d640*/  LDGSTS.E [R13+0x2000c], desc[UR8][R246.64], !P0 ;  /* 0x2000c000f60d7fae */ /* 0x000fe8000c121848 */
[----:B------:R-:W-:Y:S01]  /*1d650*/  LDGSTS.E [R13+0x2400c], desc[UR8][R244.64], !P0 ;  /* 0x2400c000f40d7fae */ /* 0x000fe2000c121848 */
[----:B------:R-:W-:Y:S01]  /*1d660*/  ISETP.GE.U32.AND P0, PT, R84, 0x7ffffeab, PT ;  /* 0x7ffffeab5400780c */ /* 0x000fe20003f06070 */
[----:B--2---:R-:W-:-:S02]  /*1d670*/  IMAD.WIDE R84, R16, 0x4, R118 ;  /* 0x0000000410547825 */ /* 0x004fc400078e0276 */
[----:B------:R-:W-:Y:S02]  /*1d680*/  LDGSTS.E [R13+0x28000], desc[UR8][R80.64], !P4 ;  /* 0x28000000500d7fae */ /* 0x000fe4000e121848 */
[----:B------:R-:W-:Y:S02]  /*1d690*/  IMAD.WIDE R86, R16, 0x4, R86 ;  /* 0x0000000410567825 */ /* 0x000fe400078e0256 */
[----:B------:R-:W-:Y:S01]  /*1d6a0*/  LDGSTS.E [R13+0x2c000], desc[UR8][R82.64], !P4 ;  /* 0x2c000000520d7fae */ /* 0x000fe2000e121848 */
[----:B------:R-:W-:Y:S01]  /*1d6b0*/  ISETP.GE.U32.AND P4, PT, R4, 0x7ffffeaa, PT ;  /* 0x7ffffeaa0400780c */ /* 0x000fe20003f86070 */
[----:B------:R-:W-:Y:S02]  /*1d6c0*/  VIADD R4, R88, 0xffffff0b ;  /* 0xffffff0b58047836 */ /* 0x000fe40000000000 */
[----:B------:R-:W2:Y:S01]  /*1d6d0*/  LDL.LU.64 R102, [R1+0x468] ;  /* 0x0004680001667983 */ /* 0x000ea20000300a00 */
[----:B------:R-:W-:-:S03]  /*1d6e0*/  IMAD.WIDE R88, R16, 0x4, R90 ;  /* 0x0000000410587825 */ /* 0x000fc600078e025a */
[----:B------:R-:W2:Y:S01]  /*1d6f0*/  LDL.LU.64 R118, [R1+0x578] ;  /* 0x0005780001767983 */ /* 0x000ea20000300a00 */
[----:B------:R-:W-:-:S03]  /*1d700*/  IMAD.WIDE R90, R16, 0x4, R106 ;  /* 0x00000004105a7825 */ /* 0x000fc600078e026a */
[----:B------:R-:W2:Y:S04]  /*1d710*/  LDL.LU.64 R106, [R1+0x5a0] ;  /* 0x0005a000016a7983 */ /* 0x000ea80000300a00 */
[----:B------:R-:W-:Y:S04]  /*1d720*/  LDGSTS.E [R13+0x28004], desc[UR8][R84.64], !P5 ;  /* 0x28004000540d7fae */ /* 0x000fe8000e921848 */
[----:B------:R-:W-:Y:S01]  /*1d730*/  LDGSTS.E [R13+0x2c004], desc[UR8][R86.64], !P5 ;  /* 0x2c004000560d7fae */ /* 0x000fe2000e921848 */
[----:B------:R-:W-:-:S03]  /*1d740*/  ISETP.GE.U32.AND P5, PT, R92, 0x7ffffea9, PT ;  /* 0x7ffffea95c00780c */ /* 0x000fc60003fa6070 */
[----:B------:R-:W-:Y:S01]  /*1d750*/  LDGSTS.E [R13+0x28008], desc[UR8][R88.64], !P6 ;  /* 0x28008000580d7fae */ /* 0x000fe2000f121848 */
[----:B------:R-:W-:-:S03]  /*1d760*/  IMAD.WIDE R92, R16, 0x4, R94 ;  /* 0x00000004105c7825 */ /* 0x000fc600078e025e */
[----:B------:R-:W-:Y:S01]  /*1d770*/  LDGSTS.E [R13+0x2c008], desc[UR8][R90.64], !P6 ;  /* 0x2c0080005a0d7fae */ /* 0x000fe2000f121848 */
[----:B------:R-:W-:Y:S01]  /*1d780*/  ISETP.GE.U32.AND P6, PT, R4, 0x7ffffe8c, PT ;  /* 0x7ffffe8c0400780c */ /* 0x000fe20003fc6070 */
[----:B------:R-:W-:Y:S02]  /*1d790*/  VIADD R4, R96, 0xffffff09 ;  /* 0xffffff0960047836 */ /* 0x000fe40000000000 */
[----:B------:R-:W2:Y:S04]  /*1d7a0*/  LDL.LU.64 R242, [R1+0x5c8] ;  /* 0x0005c80001f27983 */ /* 0x000ea80000300a00 */
[----:B------:R-:W2:Y:S04]  /*1d7b0*/  LDL.LU.64 R110, [R1+0x5f0] ;  /* 0x0005f000016e7983 */ /* 0x000ea80000300a00 */
[----:B------:R-:W-:Y:S01]  /*1d7c0*/  LDGSTS.E [R13+0x2800c], desc[UR8][R92.64], !P1 ;  /* 0x2800c0005c0d7fae */ /* 0x000fe2000c921848 */
[----:B----4-:R-:W-:-:S03]  /*1d7d0*/  IMAD.WIDE R94, R16, 0x4, R114 ;  /* 0x00000004105e7825 */ /* 0x010fc600078e0272 */
[----:B------:R-:W4:Y:S01]  /*1d7e0*/  LDL.LU.64 R114, [R1+0x618] ;  /* 0x0006180001727983 */ /* 0x000f220000300a00 */
[----:B------:R-:W-:-:S03]  /*1d7f0*/  IMAD.WIDE R96, R16, 0x4, R98 ;  /* 0x0000000410607825 */ /* 0x000fc600078e0262 */
[----:B------:R-:W-:Y:S01]  /*1d800*/  LDGSTS.E [R13+0x2c00c], desc[UR8][R94.64], !P1 ;  /* 0x2c00c0005e0d7fae */ /* 0x000fe2000c921848 */
[----:B---3--:R-:W-:-:S03]  /*1d810*/  IMAD.WIDE R98, R16, 0x4, R22 ;  /* 0x0000000410627825 */ /* 0x008fc600078e0216 */
[----:B------:R-:W-:Y:S04]  /*1d820*/  LDGSTS.E [R13+0x30000], desc[UR8][R96.64], !P2 ;  /* 0x30000000600d7fae */ /* 0x000fe8000d121848 */
[----:B------:R-:W3:Y:S01]  /*1d830*/  LDL.LU.64 R22, [R1+0x640] ;  /* 0x0006400001167983 */ /* 0x000ee20000300a00 */
[----:B------:R-:W-:-:S03]  /*1d840*/  ISETP.GE.U32.AND P1, PT, R100, 0x7ffffe8b, PT ;  /* 0x7ffffe8b6400780c */ /* 0x000fc60003f26070 */
[----:B------:R-:W-:Y:S01]  /*1d850*/  LDGSTS.E [R13+0x34000], desc[UR8][R98.64], !P2 ;  /* 0x34000000620d7fae */ /* 0x000fe2000d121848 */
[----:B------:R-:W-:Y:S01]  /*1d860*/  ISETP.GE.U32.AND P2, PT, R4, 0x7ffffe8a, PT ;  /* 0x7ffffe8a0400780c */ /* 0x000fe20003f46070 */
[----:B------:R-:W-:Y:S02]  /*1d870*/  VIADD R4, R104, 0xffffff67 ;  /* 0xffffff6768047836 */ /* 0x000fe40000000000 */
[C---:B------:R-:W-:Y:S01]  /*1d880*/  IMAD.WIDE R100, R16.reuse, 0x4, R122 ;  /* 0x0000000410647825 */ /* 0x040fe200078e027a */
[----:B------:R-:W3:Y:S04]  /*1d890*/  LDL.LU.64 R236, [R1+0x668] ;  /* 0x0006680001ec7983 */ /* 0x000ee80000300a00 */
[----:B------:R-:W-:Y:S01]  /*1d8a0*/  LDGSTS.E [R13+0x30004], desc[UR8][R100.64], !P0 ;  /* 0x30004000640d7fae */ /* 0x000fe2000c121848 */
[----:B--2---:R-:W-:-:S04]  /*1d8b0*/  IMAD.WIDE R102, R16, 0x4, R102 ;  /* 0x0000000410667825 */ /* 0x004fc800078e0266 */
[C---:B------:R-:W-:Y:S01]  /*1d8c0*/  IMAD.WIDE R104, R16.reuse, 0x4, R118 ;  /* 0x0000000410687825 */ /* 0x040fe200078e0276 */
[----:B------:R-:W-:Y:S04]  /*1d8d0*/  LDGSTS.E [R13+0x34004], desc[UR8][R102.64], !P0 ;  /* 0x34004000660d7fae */ /* 0x000fe8000c121848 */
[----:B------:R-:W2:Y:S01]  /*1d8e0*/  LDL.LU.64 R118, [R1+0x690] ;  /* 0x0006900001767983 */ /* 0x000ea20000300a00 */
[----:B------:R-:W-:-:S03]  /*1d8f0*/  IMAD.WIDE R106, R16, 0x4, R106 ;  /* 0x00000004106a7825 */ /* 0x000fc600078e026a */
[----:B------:R-:W2:Y:S01]  /*1d900*/  LDL.LU.64 R238, [R1+0x6b8] ;  /* 0x0006b80001ee7983 */ /* 0x000ea20000300a00 */
[----:B------:R-:W-:-:S03]  /*1d910*/  ISETP.GE.U32.AND P0, PT, R108, 0x7ffffe89, PT ;  /* 0x7ffffe896c00780c */ /* 0x000fc60003f06070 */
[----:B------:R-:W-:Y:S04]  /*1d920*/  LDGSTS.E [R13+0x30008], desc[UR8][R104.64], !P4 ;  /* 0x30008000680d7fae */ /* 0x000fe8000e121848 */
[----:B------:R-:W2:Y:S04]  /*1d930*/  LDL.LU.64 R122, [R1+0x6e0] ;  /* 0x0006e000017a7983 */ /* 0x000ea80000300a00 */
[----:B------:R-:W-:Y:S01]  /*1d940*/  LDGSTS.E [R13+0x34008], desc[UR8][R106.64], !P4 ;  /* 0x340080006a0d7fae */ /* 0x000fe2000e121848 */
[----:B------:R-:W-:Y:S01]  /*1d950*/  ISETP.GE.U32.AND P4, PT, R4, 0x7ffffee8, PT ;  /* 0x7ffffee80400780c */ /* 0x000fe20003f86070 */
[----:B------:R-:W-:-:S02]  /*1d960*/  VIADD R4, R112, 0xffffff65 ;  /* 0xffffff6570047836 */ /* 0x000fc40000000000 */
[----:B------:R-:W2:Y:S01]  /*1d970*/  LDL.LU.64 R230, [R1+0x708] ;  /* 0x0007080001e67983 */ /* 0x000ea20000300a00 */
[----:B------:R-:W-:-:S03]  /*1d980*/  IMAD.WIDE R108, R16, 0x4, R242 ;  /* 0x00000004106c7825 */ /* 0x000fc600078e02f2 */
[----:B------:R-:W2:Y:S04]  /*1d990*/  LDL.LU.64 R240, [R1+0x730] ;  /* 0x0007300001f07983 */ /* 0x000ea80000300a00 */
[----:B------:R-:W2:Y:S01]  /*1d9a0*/  LDL.LU.64 R242, [R1+0x758] ;  /* 0x0007580001f27983 */ /* 0x000ea20000300a00 */
[----:B------:R-:W-:-:S03]  /*1d9b0*/  IMAD.WIDE R110, R16, 0x4, R110 ;  /* 0x00000004106e7825 */ /* 0x000fc600078e026e */
[----:B------:R-:W-:Y:S04]  /*1d9c0*/  LDGSTS.E [R13+0x3000c], desc[UR8][R108.64], !P5 ;  /* 0x3000c0006c0d7fae */ /* 0x000fe8000e921848 */
[----:B------:R-:W-:Y:S01]  /*1d9d0*/  LDGSTS.E [R13+0x3400c], desc[UR8][R110.64], !P5 ;  /* 0x3400c0006e0d7fae */ /* 0x000fe2000e921848 */
[----:B----4-:R-:W-:Y:S01]  /*1d9e0*/  IMAD.WIDE R112, R16, 0x4, R114 ;  /* 0x0000000410707825 */ /* 0x010fe200078e0272 */
[----:B------:R-:W-:-:S04]  /*1d9f0*/  ISETP.GE.U32.AND P5, PT, R116, 0x7ffffee7, PT ;  /* 0x7ffffee77400780c */ /* 0x000fc80003fa6070 */
[----:B------:R-:W-:Y:S01]  /*1da00*/  LDGSTS.E [R13+0x38000], desc[UR8][R112.64], !P6 ;  /* 0x38000000700d7fae */ /* 0x000fe2000f121848 */
[----:B---3--:R-:W-:-:S03]  /*1da10*/  IMAD.WIDE R114, R16, 0x4, R22 ;  /* 0x0000000410727825 */ /* 0x008fc600078e0216 */
[----:B------:R-:W3:Y:S04]  /*1da20*/  LDL.LU.64 R22, [R1+0x780] ;  /* 0x0007800001167983 */ /* 0x000ee80000300a00 */
[----:B------:R-:W-:Y:S01]  /*1da30*/  LDGSTS.E [R13+0x3c000], desc[UR8][R114.64], !P6 ;  /* 0x3c000000720d7fae */ /* 0x000fe2000f121848 */
[----:B------:R-:W-:Y:S01]  /*1da40*/  ISETP.GE.U32.AND P6, PT, R4, 0x7ffffee6, PT ;  /* 0x7ffffee60400780c */ /* 0x000fe20003fc6070 */
[----:B------:R-:W-:Y:S02]  /*1da50*/  VIADD R4, R120, 0xffffff47 ;  /* 0xffffff4778047836 */ /* 0x000fe40000000000 */
[----:B------:R-:W-:-:S05]  /*1da60*/  IMAD.WIDE R116, R16, 0x4, R236 ;  /* 0x0000000410747825 */ /* 0x000fca00078e02ec */
[----:B------:R-:W-:Y:S01]  /*1da70*/  LDGSTS.E [R13+0x38004], desc[UR8][R116.64], !P1 ;  /* 0x38004000740d7fae */ /* 0x000fe2000c921848 */
[----:B--2---:R-:W-:-:S04]  /*1da80*/  IMAD.WIDE R118, R16, 0x4, R118 ;  /* 0x0000000410767825 */ /* 0x004fc800078e0276 */
[----:B------:R-:W-:Y:S01]  /*1da90*/  IMAD.WIDE R120, R16, 0x4, R238 ;  /* 0x0000000410787825 */ /* 0x000fe200078e02ee */
[----:B------:R-:W-:Y:S04]  /*1daa0*/  LDGSTS.E [R13+0x3c004], desc[UR8][R118.64], !P1 ;  /* 0x3c004000760d7fae */ /* 0x000fe8000c921848 */
[----:B------:R-:W2:Y:S04]  /*1dab0*/  LDL.LU.64 R238, [R1+0x7a8] ;  /* 0x0007a80001ee7983 */ /* 0x000ea80000300a00 */
[----:B------:R-:W4:Y:S01]  /*1dac0*/  LDL.LU.64 R236, [R1+0x7d0] ;  /* 0x0007d00001ec7983 */ /* 0x000f220000300a00 */
[----:B------:R-:W-:-:S03]  /*1dad0*/  ISETP.GE.U32.AND P1, PT, R124, 0x7ffffee5, PT ;  /* 0x7ffffee57c00780c */ /* 0x000fc60003f26070 */
[----:B------:R-:W4:Y:S04]  /*1dae0*/  LDL.LU.64 R234, [R1+0x7f8] ;  /* 0x0007f80001ea7983 */ /* 0x000f280000300a00 */
[----:B------:R-:W4:Y:S01]  /*1daf0*/  LDL.LU.64 R232, [R1+0x820] ;  /* 0x0008200001e87983 */ /* 0x000f220000300a00 */
[----:B------:R-:W-:-:S03]  /*1db00*/  IMAD.WIDE R124, R16, 0x4, R230 ;  /* 0x00000004107c7825 */ /* 0x000fc600078e02e6 */
[----:B------:R-:W4:Y:S01]  /*1db10*/  LDL.LU.64 R230, [R1+0x848] ;  /* 0x0008480001e67983 */ /* 0x000f220000300a00 */
[----:B------:R-:W-:-:S03]  /*1db20*/  IMAD.WIDE R126, R16, 0x4, R240 ;  /* 0x00000004107e7825 */ /* 0x000fc600078e02f0 */
[----:B------:R-:W4:Y:S04]  /*1db30*/  LDL.LU.64 R146, [R1+0x870] ;  /* 0x0008700001927983 */ /* 0x000f280000300a00 */
[----:B------:R-:W4:Y:S01]  /*1db40*/  LDL.LU.64 R142, [R1+0x898] ;  /* 0x00089800018e7983 */ /* 0x000f220000300a00 */
[----:B------:R-:W-:-:S03]  /*1db50*/  IMAD.WIDE R122, R16, 0x4, R122 ;  /* 0x00000004107a7825 */ /* 0x000fc600078e027a */
[----:B------:R-:W-:Y:S01]  /*1db60*/  LDGSTS.E [R13+0x38008], desc[UR8][R120.64], !P2 ;  /* 0x38008000780d7fae */ /* 0x000fe2000d121848 */
[----:B------:R-:W-:-:S03]  /*1db70*/  IMAD.WIDE R242, R16, 0x4, R242 ;  /* 0x0000000410f27825 */ /* 0x000fc600078e02f2 */
[----:B------:R-:W-:Y:S01]  /*1db80*/  LDGSTS.E [R13+0x3c008], desc[UR8][R122.64], !P2 ;  /* 0x3c0080007a0d7fae */ /* 0x000fe2000d121848 */
[----:B---3--:R-:W-:Y:S01]  /*1db90*/  IMAD.WIDE R240, R16, 0x4, R22 ;  /* 0x0000000410f07825 */ /* 0x008fe200078e0216 */
[----:B------:R-:W-:Y:S02]  /*1dba0*/  ISETP.GE.U32.AND P2, PT, R4, 0x7ffffec8, PT ;  /* 0x7ffffec80400780c */ /* 0x000fe40003f46070 */
[----:B------:R-:W3:Y:S04]  /*1dbb0*/  LDL.LU.64 R22, [R1+0x8c0] ;  /* 0x0008c00001167983 */ /* 0x000ee80000300a00 */
[----:B------:R1:W-:Y:S04]  /*1dbc0*/  STL.64 [R1+0x19a0], R12 ;  /* 0x0019a00c01007387 */ /* 0x0003e80000100a00 */
[----:B------:R-:W3:Y:S04]  /*1dbd0*/  LDL.LU.64 R154, [R1+0x8e0] ;  /* 0x0008e000019a7983 */ /* 0x000ee80000300a00 */
[----:B------:R-:W3:Y:S04]  /*1dbe0*/  LDL.LU.64 R134, [R1+0x900] ;  /* 0x0009000001867983 */ /* 0x000ee80000300a00 */
[----:B------:R-:W3:Y:S01]  /*1dbf0*/  LDL.LU.64 R150, [R1+0x920] ;  /* 0x0009200001967983 */ /* 0x000ee20000300a00 */
[----:B------:R-:W-:-:S03]  /*1dc00*/  VIADD R4, R133, 0xffffff45 ;  /* 0xffffff4585047836 */ /* 0x000fc60000000000 */
[----:B------:R-:W-:Y:S04]  /*1dc10*/  LDGSTS.E [R13+0x3800c], desc[UR8][R124.64], !P0 ;  /* 0x3800c0007c0d7fae */ /* 0x000fe8000c121848 */
[----:B------:R1:W-:Y:S01]  /*1dc20*/  LDGSTS.E [R13+0x3c00c], desc[UR8][R126.64], !P0 ;  /* 0x3c00c0007e0d7fae */ /* 0x0003e2000c121848 */
[----:B------:R-:W-:-:S03]  /*1dc30*/  ISETP.GE.U32.AND P0, PT, R128, 0x7ffffec7, PT ;  /* 0x7ffffec78000780c */ /* 0x000fc60003f06070 */
[----:B------:R-:W-:Y:S01]  /*1dc40*/  LDGSTS.E [R14+0x20000], desc[UR8][R242.64], !P4 ;  /* 0x20000000f20e7fae */ /* 0x000fe2000e121848 */
[----:B------:R-:W-:-:S03]  /*1dc50*/  IADD3 R128, R129, -0xbc, RZ ;  /* 0xffffff4481807810 */ /* 0x000fc60007ffe0ff */
[----:B------:R1:W-:Y:S01]  /*1dc60*/  LDGSTS.E [R14+0x24000], desc[UR8][R240.64], !P4 ;  /* 0x24000000f00e7fae */ /* 0x0003e2000e121848 */
[----:B--2---:R-:W-:Y:S01]  /*1dc70*/  IMAD.WIDE R238, R16, 0x4, R238 ;  /* 0x0000000410ee7825 */ /* 0x004fe200078e02ee */
[----:B------:R-:W-:Y:S02]  /*1dc80*/  ISETP.GE.U32.AND P4, PT, R4, 0x7ffffec6, PT ;  /* 0x7ffffec60400780c */ /* 0x000fe40003f86070 */
[----:B------:R-:W2:Y:S01]  /*1dc90*/  LDL.LU.64 R138, [R1+0x948] ;  /* 0x00094800018a7983 */ /* 0x000ea20000300a00 */
[----:B----4-:R-:W-:-:S03]  /*1dca0*/  IMAD.WIDE R236, R16, 0x4, R236 ;  /* 0x0000000410ec7825 */ /* 0x010fc600078e02ec */
[----:B------:R4:W-:Y:S01]  /*1dcb0*/  LDGSTS.E [R14+0x20004], desc[UR8][R238.64], !P5 ;  /* 0x20004000ee0e7fae */ /* 0x0009e2000e921848 */
[----:B------:R-:W-:-:S03]  /*1dcc0*/  IMAD.WIDE R234, R16, 0x4, R234 ;  /* 0x0000000410ea7825 */ /* 0x000fc600078e02ea */
[----:B------:R-:W-:Y:S01]  /*1dcd0*/  LDGSTS.E [R14+0x24004], desc[UR8][R236.64], !P5 ;  /* 0x24004000ec0e7fae */ /* 0x000fe2000e921848 */
[----:B------:R-:W-:-:S04]  /*1dce0*/  IMAD.WIDE R232, R16, 0x4, R232 ;  /* 0x0000000410e87825 */ /* 0x000fc800078e02e8 */
[----:B------:R-:W-:Y:S01]  /*1dcf0*/  VIADD R4, R131, 0xffffff27 ;  /* 0xffffff2783047836 */ /* 0x000fe20000000000 */
[----:B------:R4:W-:Y:S01]  /*1dd00*/  LDGSTS.E [R14+0x20008], desc[UR8][R234.64], !P6 ;  /* 0x20008000ea0e7fae */ /* 0x0009e2000f121848 */
[----:B------:R-:W-:-:S03]  /*1dd10*/  ISETP.GE.U32.AND P5, PT, R128, 0x7ffffec5, PT ;  /* 0x7ffffec58000780c */ /* 0x000fc60003fa6070 */
[----:B------:R4:W-:Y:S01]  /*1dd20*/  LDGSTS.E [R14+0x24008], desc[UR8][R232.64], !P6 ;  /* 0x24008000e80e7fae */ /* 0x0009e2000f121848 */
[----:B------:R-:W-:Y:S01]  /*1dd30*/  ISETP.GE.U32.AND P6, PT, R4, 0x7ffffea8, PT ;  /* 0x7ffffea80400780c */ /* 0x000fe20003fc6070 */
[C---:B------:R-:W-:Y:S02]  /*1dd40*/  IMAD.WIDE R228, R16.reuse, 0x4, R146 ;  /* 0x0000000410e47825 */ /* 0x040fe400078e0292 */
[----:B------:R-:W4:Y:S02]  /*1dd50*/  LDL.LU.64 R158, [R1+0x970] ;  /* 0x00097000019e7983 */ /* 0x000f240000300a00 */
[----:B------:R-:W-:Y:S02]  /*1dd60*/  IMAD.WIDE R128, R16, 0x4, R142 ;  /* 0x0000000410807825 */ /* 0x000fe400078e028e */
[----:B------:R-:W4:Y:S02]  /*1dd70*/  LDL.LU.64 R142, [R1+0x998] ;  /* 0x00099800018e7983 */ /* 0x000f240000300a00 */
[----:B------:R-:W-:-:S02]  /*1dd80*/  VIADD R4, R130, 0xffffff25 ;  /* 0xffffff2582047836 */ /* 0x000fc40000000000 */
[----:B------:R-:W4:Y:S01]  /*1dd90*/  LDL.LU.64 R146, [R1+0x9c0] ;  /* 0x0009c00001927983 */ /* 0x000f220000300a00 */
[----:B---3--:R-:W-:-:S03]  /*1dda0*/  IMAD.WIDE R130, R16, 0x4, R22 ;  /* 0x0000000410827825 */ /* 0x008fc600078e0216 */
[----:B------:R-:W3:Y:S01]  /*1ddb0*/  LDL.LU.64 R22, [R1+0x9e8] ;  /* 0x0009e80001167983 */ /* 0x000ee20000300a00 */
[----:B------:R-:W-:-:S03]  /*1ddc0*/  IMAD.WIDE R230, R16, 0x4, R230 ;  /* 0x0000000410e67825 */ /* 0x000fc600078e02e6 */
[----:B------:R-:W3:Y:S04]  /*1ddd0*/  LDL.LU.64 R170, [R1+0xa10] ;  /* 0x000a100001aa7983 */ /* 0x000ee80000300a00 */
[----:B------:R1:W-:Y:S04]  /*1dde0*/  LDGSTS.E [R14+0x2000c], desc[UR8][R230.64], !P1 ;  /* 0x2000c000e60e7fae */ /* 0x0003e8000c921848 */
[----:B------:R-:W-:Y:S04]  /*1ddf0*/  LDGSTS.E [R14+0x2400c], desc[UR8][R228.64], !P1 ;  /* 0x2400c000e40e7fae */ /* 0x000fe8000c921848 */
[----:B------:R-:W-:Y:S04]  /*1de00*/  LDGSTS.E [R14+0x28000], desc[UR8][R128.64], !P2 ;  /* 0x28000000800e7fae */ /* 0x000fe8000d121848 */
[----:B------:R-:W-:Y:S01]  /*1de10*/  LDGSTS.E [R14+0x2c000], desc[UR8][R130.64], !P2 ;  /* 0x2c000000820e7fae */ /* 0x000fe2000d121848 */
[----:B------:R-:W-:Y:S01]  /*1de20*/  ISETP.GE.U32.AND P2, PT, R4, 0x7ffffea6, PT ;  /* 0x7ffffea60400780c */ /* 0x000fe20003f46070 */
[----:B------:R-:W-:-:S02]  /*1de30*/  VIADD R4, R136, 0xffffff07 ;  /* 0xffffff0788047836 */ /* 0x000fc40000000000 */
[----:B------:R-:W-:Y:S02]  /*1de40*/  IMAD.WIDE R136, R16, 0x4, R150 ;  /* 0x0000000410887825 */ /* 0x000fe400078e0296 */
[----:B------:R-:W3:Y:S04]  /*1de50*/  LDL.LU.64 R150, [R1+0xa38] ;  /* 0x000a380001967983 */ /* 0x000ee80000300a00 */
[----:B------:R-:W3:Y:S01]  /*1de60*/  LDL.LU.64 R166, [R1+0xa60] ;  /* 0x000a600001a67983 */ /* 0x000ee20000300a00 */
[----:B------:R-:W-:Y:S01]  /*1de70*/  ISETP.GE.U32.AND P1, PT, R132, 0x7ffffea7, PT ;  /* 0x7ffffea78400780c */ /* 0x000fe20003f26070 */
[C---:B------:R-:W-:Y:S02]  /*1de80*/  IMAD.WIDE R132, R16.reuse, 0x4, R154 ;  /* 0x0000000410847825 */ /* 0x040fe400078e029a */
[----:B------:R-:W3:Y:S02]  /*1de90*/  LDL.LU.64 R154, [R1+0xa88] ;  /* 0x000a8800019a7983 */ /* 0x000ee40000300a00 */
[----:B------:R-:W-:-:S02]  /*1dea0*/  IMAD.WIDE R134, R16, 0x4, R134 ;  /* 0x0000000410867825 */ /* 0x000fc400078e0286 */
[----:B------:R1:W-:Y:S02]  /*1deb0*/  LDGSTS.E [R14+0x28004], desc[UR8][R132.64], !P0 ;  /* 0x28004000840e7fae */ /* 0x0003e4000c121848 */
[----:B--2---:R-:W-:Y:S02]  /*1dec0*/  IMAD.WIDE R138, R16, 0x4, R138 ;  /* 0x00000004108a7825 */ /* 0x004fe400078e028a */
[----:B------:R-:W-:Y:S01]  /*1ded0*/  LDGSTS.E [R14+0x2c004], desc[UR8][R134.64], !P0 ;  /* 0x2c004000860e7fae */ /* 0x000fe2000c121848 */
[----:B------:R-:W-:-:S03]  /*1dee0*/  ISETP.GE.U32.AND P0, PT, R140, 0x7ffffea5, PT ;  /* 0x7ffffea58c00780c */ /* 0x000fc60003f06070 */
[----:B------:R-:W-:Y:S04]  /*1def0*/  LDGSTS.E [R14+0x28008], desc[UR8][R136.64], !P4 ;  /* 0x28008000880e7fae */ /* 0x000fe8000e121848 */
[----:B------:R-:W-:Y:S01]  /*1df00*/  LDGSTS.E [R14+0x2c008], desc[UR8][R138.64], !P4 ;  /* 0x2c0080008a0e7fae */ /* 0x000fe2000e121848 */
[----:B------:R-:W-:Y:S01]  /*1df10*/  ISETP.GE.U32.AND P4, PT, R4, 0x7ffffe88, PT ;  /* 0x7ffffe880400780c */ /* 0x000fe20003f86070 */
[----:B------:R-:W-:Y:S02]  /*1df20*/  VIADD R4, R144, 0xffffff05 ;  /* 0xffffff0590047836 */ /* 0x000fe40000000000 */
[----:B------:R-:W2:Y:S01]  /*1df30*/  LDL.LU.64 R174, [R1+0xab0] ;  /* 0x000ab00001ae7983 */ /* 0x000ea20000300a00 */
[----:B----4-:R-:W-:-:S03]  /*1df40*/  IMAD.WIDE R140, R16, 0x4, R158 ;  /* 0x00000004108c7825 */ /* 0x010fc600078e029e */
[----:B------:R-:W4:Y:S04]  /*1df50*/  LDL.LU.64 R158, [R1+0xad8] ;  /* 0x000ad800019e7983 */ /* 0x000f280000300a00 */
[----:B------:R-:W4:Y:S01]  /*1df60*/  LDL.LU.64 R162, [R1+0xb00] ;  /* 0x000b000001a27983 */ /* 0x000f220000300a00 */
[----:B------:R-:W-:-:S03]  /*1df70*/  IMAD.WIDE R144, R16, 0x4, R146 ;  /* 0x0000000410907825 */ /* 0x000fc600078e0292 */
[----:B------:R-:W-:Y:S01]  /*1df80*/  LDGSTS.E [R14+0x2800c], desc[UR8][R140.64], !P5 ;  /* 0x2800c0008c0e7fae */ /* 0x000fe2000e921848 */
[----:B---3--:R-:W-:-:S03]  /*1df90*/  IMAD.WIDE R146, R16, 0x4, R22 ;  /* 0x0000000410927825 */ /* 0x008fc600078e0216 */
[----:B------:R-:W3:Y:S01]  /*1dfa0*/  LDL.LU.64 R22, [R1+0xb28] ;  /* 0x000b280001167983 */ /* 0x000ee20000300a00 */
[----:B------:R-:W-:-:S03]  /*1dfb0*/  IMAD.WIDE R142, R16, 0x4, R142 ;  /* 0x00000004108e7825 */ /* 0x000fc600078e028e */
[----:B------:R-:W3:Y:S04]  /*1dfc0*/  LDL.LU.64 R186, [R1+0xb50] ;  /* 0x000b500001ba7983 */ /* 0x000ee80000300a00 */
        /* <DEDUP_REMOVED lines=13> */
[----:B------:R-:W-:Y:S02]  /*1e0a0*/  IMAD.WIDE R154, R16, 0x4, R154 ;  /* 0x00000004109a7825 */ /* 0x000fe400078e029a */
[----:B------:R1:W-:Y:S01]  /*1e0b0*/  LDGSTS.E [R14+0x34004], desc[UR8][R150.64], !P1 ;  /* 0x34004000960e7fae */ /* 0x0003e2000c921848 */
[----:B------:R-:W-:-:S03]  /*1e0c0*/  ISETP.GE.U32.AND P1, PT, R156, 0x7ffffe85, PT ;  /* 0x7ffffe859c00780c */ /* 0x000fc60003f26070 */
[----:B------:R-:W-:Y:S01]  /*1e0d0*/  LDGSTS.E [R14+0x30008], desc[UR8][R152.64], !P2 ;  /* 0x30008000980e7fae */ /* 0x000fe2000d121848 */
[----:B--2---:R-:W-:-:S03]  /*1e0e0*/  IMAD.WIDE R156, R16, 0x4, R174 ;  /* 0x00000004109c7825 */ /* 0x004fc600078e02ae */
        /* <DEDUP_REMOVED lines=8> */
[----:B------:R-:W-:Y:S04]  /*1e170*/  LDGSTS.E [R14+0x3000c], desc[UR8][R156.64], !P0 ;  /* 0x3000c0009c0e7fae */ /* 0x000fe8000c121848 */
[----:B------:R-:W-:Y:S04]  /*1e180*/  LDGSTS.E [R14+0x3400c], desc[UR8][R158.64], !P0 ;  /* 0x3400c0009e0e7fae */ /* 0x000fe8000c121848 */
[----:B------:R-:W-:Y:S01]  /*1e190*/  LDGSTS.E [R14+0x38000], desc[UR8][R160.64], !P4 ;  /* 0x38000000a00e7fae */ /* 0x000fe2000e121848 */
[----:B---3--:R-:W-:-:S03]  /*1e1a0*/  IMAD.WIDE R162, R16, 0x4, R22 ;  /* 0x0000000410a27825 */ /* 0x008fc600078e0216 */
[----:B------:R-:W3:Y:S04]  /*1e1b0*/  LDL.LU.64 R22, [R1+0xc68] ;  /* 0x000c680001167983 */ /* 0x000ee80000300a00 */
[----:B------:R-:W-:Y:S01]  /*1e1c0*/  LDGSTS.E [R14+0x3c000], desc[UR8][R162.64], !P4 ;  /* 0x3c000000a20e7fae */ /* 0x000fe2000e121848 */
[----:B------:R-:W-:Y:S01]  /*1e1d0*/  ISETP.GE.U32.AND P4, PT, R4, 0x7ffffee2, PT ;  /* 0x7ffffee20400780c */ /* 0x000fe20003f86070 */
[----:B------:R-:W-:Y:S02]  /*1e1e0*/  VIADD R4, R168, 0xffffff43 ;  /* 0xffffff43a8047836 */ /* 0x000fe40000000000 */
[----:B------:R-:W3:Y:S01]  /*1e1f0*/  LDL.LU.64 R202, [R1+0xc90] ;  /* 0x000c900001ca7983 */ /* 0x000ee20000300a00 */
[----:B------:R-:W-:Y:S01]  /*1e200*/  ISETP.GE.U32.AND P0, PT, R164, 0x7ffffee3, PT ;  /* 0x7ffffee3a400780c */ /* 0x000fe20003f06070 */
[----:B------:R-:W-:-:S05]  /*1e210*/  IMAD.WIDE R164, R16, 0x4, R186 ;  /* 0x0000000410a47825 */ /* 0x000fca00078e02ba */
[----:B------:R-:W-:Y:S01]  /*1e220*/  LDGSTS.E [R14+0x38004], desc[UR8][R164.64], !P5 ;  /* 0x38004000a40e7fae */ /* 0x000fe2000e921848 */
[----:B------:R-:W-:-:S03]  /*1e230*/  IMAD.WIDE R168, R16, 0x4, R182 ;  /* 0x0000000410a87825 */ /* 0x000fc600078e02b6 */
[----:B------:R-:W3:Y:S04]  /*1e240*/  LDL.LU.64 R182, [R1+0xcb0] ;  /* 0x000cb00001b67983 */ /* 0x000ee80000300a00 */
[----:B------:R-:W3:Y:S04]  /*1e250*/  LDL.LU.64 R198, [R1+0xcc0] ;  /* 0x000cc00001c67983 */ /* 0x000ee80000300a00 */
[----:B------:R-:W3:Y:S04]  /*1e260*/  LDL.LU.64 R186, [R1+0xcd0] ;  /* 0x000cd00001ba7983 */ /* 0x000ee80000300a00 */
[----:B------:R-:W3:Y:S01]  /*1e270*/  LDL.LU.64 R206, [R1+0xce0] ;  /* 0x000ce00001ce7983 */ /* 0x000ee20000300a00 */
[----:B------:R-:W-:-:S04]  /*1e280*/  IMAD.WIDE R166, R16, 0x4, R166 ;  /* 0x0000000410a67825 */ /* 0x000fc800078e02a6 */
[----:B------:R-:W-:Y:S01]  /*1e290*/  IMAD.WIDE R170, R16, 0x4, R170 ;  /* 0x0000000410aa7825 */ /* 0x000fe200078e02aa */
[----:B------:R-:W-:Y:S01]  /*1e2a0*/  LDGSTS.E [R14+0x3c004], desc[UR8][R166.64], !P5 ;  /* 0x3c004000a60e7fae */ /* 0x000fe2000e921848 */
[----:B------:R-:W-:-:S03]  /*1e2b0*/  ISETP.GE.U32.AND P5, PT, R172, 0x7ffffee1, PT ;  /* 0x7ffffee1ac00780c */ /* 0x000fc60003fa6070 */
[----:B------:R-:W-:Y:S01]  /*1e2c0*/  LDGSTS.E [R14+0x38008], desc[UR8][R168.64], !P6 ;  /* 0x38008000a80e7fae */ /* 0x000fe2000f121848 */
[----:B--2---:R-:W-:-:S03]  /*1e2d0*/  IMAD.WIDE R172, R16, 0x4, R190 ;  /* 0x0000000410ac7825 */ /* 0x004fc600078e02be */
[----:B------:R-:W-:Y:S01]  /*1e2e0*/  LDGSTS.E [R14+0x3c008], desc[UR8][R170.64], !P6 ;  /* 0x3c008000aa0e7fae */ /* 0x000fe2000f121848 */
[----:B------:R-:W-:Y:S01]  /*1e2f0*/  ISETP.GE.U32.AND P6, PT, R4, 0x7ffffec4, PT ;  /* 0x7ffffec40400780c */ /* 0x000fe20003fc6070 */
[----:B------:R-:W-:Y:S02]  /*1e300*/  VIADD R4, R176, 0xffffff41 ;  /* 0xffffff41b0047836 */ /* 0x000fe40000000000 */
[C---:B----4-:R-:W-:Y:S01]  /*1e310*/  IMAD.WIDE R176, R16.reuse, 0x4, R178 ;  /* 0x0000000410b07825 */ /* 0x050fe200078e02b2 */
[----:B------:R-:W2:Y:S04]  /*1e320*/  LDL.LU.64 R190, [R1+0xcf8] ;  /* 0x000cf80001be7983 */ /* 0x000ea80000300a00 */
[----:B------:R-:W4:Y:S01]  /*1e330*/  LDL.LU.64 R194, [R1+0xd20] ;  /* 0x000d200001c27983 */ /* 0x000f220000300a00 */
[----:B------:R-:W-:-:S03]  /*1e340*/  IMAD.WIDE R174, R16, 0x4, R174 ;  /* 0x0000000410ae7825 */ /* 0x000fc600078e02ae */
[----:B------:R-:W-:Y:S04]  /*1e350*/  LDGSTS.E [R14+0x3800c], desc[UR8][R172.64], !P1 ;  /* 0x3800c000ac0e7fae */ /* 0x000fe8000c921848 */
        /* <DEDUP_REMOVED lines=11> */
[----:B------:R-:W-:-:S04]  /*1e410*/  IMAD.WIDE R182, R16, 0x4, R182 ;  /* 0x0000000410b67825 */ /* 0x000fc800078e02b6 */
[----:B------:R-:W-:Y:S01]  /*1e420*/  IMAD.WIDE R184, R16, 0x4, R198 ;  /* 0x0000000410b87825 */ /* 0x000fe200078e02c6 */
[----:B------:R-:W-:Y:S04]  /*1e430*/  LDGSTS.E [R15+0x24004], desc[UR8][R182.64], !P0 ;  /* 0x24004000b60f7fae */ /* 0x000fe8000c121848 */
[----:B------:R-:W3:Y:S01]  /*1e440*/  LDL.LU.64 R198, [R1+0xd50] ;  /* 0x000d500001c67983 */ /* 0x000ee20000300a00 */
[----:B------:R-:W-:-:S03]  /*1e450*/  ISETP.GE.U32.AND P0, PT, R188, 0x7ffffec1, PT ;  /* 0x7ffffec1bc00780c */ /* 0x000fc60003f06070 */
[----:B------:R-:W3:Y:S01]  /*1e460*/  LDL.LU.64 R220, [R1+0xd60] ;  /* 0x000d600001dc7983 */ /* 0x000ee20000300a00 */
[----:B------:R-:W-:-:S03]  /*1e470*/  IMAD.WIDE R188, R16, 0x4, R206 ;  /* 0x0000000410bc7825 */ /* 0x000fc600078e02ce */
[----:B------:R-:W3:Y:S04]  /*1e480*/  LDL.LU.64 R202, [R1+0xd88] ;  /* 0x000d880001ca7983 */ /* 0x000ee80000300a00 */
[----:B------:R-:W3:Y:S04]  /*1e490*/  LDL.LU.64 R226, [R1+0xda8] ;  /* 0x000da80001e27983 */ /* 0x000ee80000300a00 */
[----:B------:R-:W3:Y:S04]  /*1e4a0*/  LDL.LU.64 R206, [R1+0xdb8] ;  /* 0x000db80001ce7983 */ /* 0x000ee80000300a00 */
[----:B------:R-:W3:Y:S04]  /*1e4b0*/  LDL.LU.64 R224, [R1+0xdc8] ;  /* 0x000dc80001e07983 */ /* 0x000ee80000300a00 */
[----:B------:R-:W3:Y:S01]  /*1e4c0*/  LDL.LU.64 R210, [R1+0xdd8] ;  /* 0x000dd80001d27983 */ /* 0x000ee20000300a00 */
[----:B------:R-:W-:-:S03]  /*1e4d0*/  IMAD.WIDE R186, R16, 0x4, R186 ;  /* 0x0000000410ba7825 */ /* 0x000fc600078e02ba */
[----:B------:R-:W3:Y:S04]  /*1e4e0*/  LDL.LU.64 R222, [R1+0xdf0] ;  /* 0x000df00001de7983 */ /* 0x000ee80000300a00 */
[----:B------:R-:W-:Y:S04]  /*1e4f0*/  LDGSTS.E [R15+0x20008], desc[UR8][R184.64], !P4 ;  /* 0x20008000b80f7fae */ /* 0x000fe8000e121848 */
[----:B------:R-:W-:Y:S01]  /*1e500*/  LDGSTS.E [R15+0x24008], desc[UR8][R186.64], !P4 ;  /* 0x24008000ba0f7fae */ /* 0x000fe2000e121848 */
[----:B------:R-:W-:Y:S01]  /*1e510*/  ISETP.GE.U32.AND P4, PT, R4, 0x7ffffea4, PT ;  /* 0x7ffffea40400780c */ /* 0x000fe20003f86070 */
[----:B------:R-:W-:-:S02]  /*1e520*/  VIADD R4, R192, 0xffffff21 ;  /* 0xffffff21c0047836 */ /* 0x000fc40000000000 */
[C---:B----4-:R-:W-:Y:S01]  /*1e530*/  IMAD.WIDE R192, R16.reuse, 0x4, R194 ;  /* 0x0000000410c07825 */ /* 0x050fe200078e02c2 */
[----:B------:R-:W4:Y:S04]  /*1e540*/  LDL.LU.64 R214, [R1+0xe18] ;  /* 0x000e180001d67983 */ /* 0x000f280000300a00 */
[----:B------:R-:W4:Y:S01]  /*1e550*/  LDL.LU.64 R218, [R1+0xe30] ;  /* 0x000e300001da7983 */ /* 0x000f220000300a00 */
[----:B--2---:R-:W-:-:S03]  /*1e560*/  IMAD.WIDE R190, R16, 0x4, R190 ;  /* 0x0000000410be7825 */ /* 0x004fc600078e02be */
[----:B------:R-:W-:Y:S04]  /*1e570*/  LDGSTS.E [R15+0x2000c], desc[UR8][R188.64], !P5 ;  /* 0x2000c000bc0f7fae */ /* 0x000fe8000e921848 */
[----:B------:R-:W-:Y:S01]  /*1e580*/  LDGSTS.E [R15+0x2400c], desc[UR8][R190.64], !P5 ;  /* 0x2400c000be0f7fae */ /* 0x000fe2000e921848 */
[----:B---3--:R-:W-:Y:S01]  /*1e590*/  IMAD.WIDE R194, R16, 0x4, R22 ;  /* 0x0000000410c27825 */ /* 0x008fe200078e0216 */
[----:B------:R-:W-:Y:S02]  /*1e5a0*/  ISETP.GE.U32.AND P5, PT, R196, 0x7ffffea3, PT ;  /* 0x7ffffea3c400780c */ /* 0x000fe40003fa6070 */
[----:B------:R-:W2:Y:S01]  /*1e5b0*/  LDL.LU.64 R22, [R1+0xe40] ;  /* 0x000e400001167983 */ /* 0x000ea20000300a00 */
[----:B------:R-:W-:-:S03]  /*1e5c0*/  IADD3 R204, R204, -0xe0, RZ ;  /* 0xffffff20cccc7810 */ /* 0x000fc60007ffe0ff */
[----:B------:R-:W-:Y:S01]  /*1e5d0*/  LDGSTS.E [R15+0x28000], desc[UR8][R192.64], !P6 ;  /* 0x28000000c00f7fae */ /* 0x000fe2000f121848 */
[----:B------:R-:W-:-:S03]  /*1e5e0*/  IMAD.WIDE R196, R16, 0x4, R24 ;  /* 0x0000000410c47825 */ /* 0x000fc600078e0218 */
[----:B------:R-:W-:Y:S01]  /*1e5f0*/  LDGSTS.E [R15+0x2c000], desc[UR8][R194.64], !P6 ;  /* 0x2c000000c20f7fae */ /* 0x000fe2000f121848 */
[----:B------:R-:W-:Y:S01]  /*1e600*/  ISETP.GE.U32.AND P6, PT, R4, 0x7ffffea2, PT ;  /* 0x7ffffea20400780c */ /* 0x000fe20003fc6070 */
[----:B------:R-:W-:Y:S02]  /*1e610*/  VIADD R4, R200, 0xffffff03 ;  /* 0xffffff03c8047836 */ /* 0x000fe40000000000 */
[----:B------:R-:W-:Y:S01]  /*1e620*/  LDGSTS.E [R15+0x28004], desc[UR8][R196.64], !P1 ;  /* 0x28004000c40f7fae */ /* 0x000fe2000c921848 */
[----:B------:R-:W-:-:S03]  /*1e630*/  VIADD R212, R212, 0xffffff02 ;  /* 0xffffff02d4d47836 */ /* 0x000fc60000000000 */
[----:B------:R-:W3:Y:S01]  /*1e640*/  LDL.LU.64 R36, [R1+0xe58] ;  /* 0x000e580001247983 */ /* 0x000ee20000300a00 */
[----:B------:R-:W-:-:S04]  /*1e650*/  IMAD.WIDE R198, R16, 0x4, R198 ;  /* 0x0000000410c67825 */ /* 0x000fc800078e02c6 */
[----:B------:R-:W-:Y:S01]  /*1e660*/  IMAD.WIDE R200, R16, 0x4, R220 ;  /* 0x0000000410c87825 */ /* 0x000fe200078e02dc */
[----:B------:R-:W-:Y:S01]  /*1e670*/  LDGSTS.E [R15+0x2c004], desc[UR8][R198.64], !P1 ;  /* 0x2c004000c60f7fae */ /* 0x000fe2000c921848 */
[----:B------:R-:W-:Y:S02]  /*1e680*/  ISETP.GE.U32.AND P1, PT, R204, 0x7ffffea1, PT ;  /* 0x7ffffea1cc00780c */ /* 0x000fe40003f26070 */
[C---:B------:R-:W-:Y:S01]  /*1e690*/  IMAD.WIDE R202, R16.reuse, 0x4, R202 ;  /* 0x0000000410ca7825 */ /* 0x040fe200078e02ca */
[----:B------:R-:W-:Y:S03]  /*1e6a0*/  LDGSTS.E [R15+0x28008], desc[UR8][R200.64], !P2 ;  /* 0x28008000c80f7fae */ /* 0x000fe6000d121848 */
[C---:B------:R-:W-:Y:S01]  /*1e6b0*/  IMAD.WIDE R204, R16.reuse, 0x4, R226 ;  /* 0x0000000410cc7825 */ /* 0x040fe200078e02e2 */
[----:B------:R-:W-:Y:S03]  /*1e6c0*/  LDGSTS.E [R15+0x2c008], desc[UR8][R202.64], !P2 ;  /* 0x2c008000ca0f7fae */ /* 0x000fe6000d121848 */
[----:B------:R-:W-:Y:S01]  /*1e6d0*/  IMAD.WIDE R206, R16, 0x4, R206 ;  /* 0x0000000410ce7825 */ /* 0x000fe200078e02ce */
[----:B------:R-:W-:Y:S01]  /*1e6e0*/  LDGSTS.E [R15+0x2800c], desc[UR8][R204.64], !P0 ;  /* 0x2800c000cc0f7fae */ /* 0x000fe2000c121848 */
[----:B------:R-:W-:-:S03]  /*1e6f0*/  ISETP.GE.U32.AND P2, PT, R4, 0x7ffffe84, PT ;  /* 0x7ffffe840400780c */ /* 0x000fc60003f46070 */
[----:B------:R3:W-:Y:S01]  /*1e700*/  LDGSTS.E [R15+0x2c00c], desc[UR8][R206.64], !P0 ;  /* 0x2c00c000ce0f7fae */ /* 0x0007e2000c121848 */
[----:B------:R-:W-:Y:S02]  /*1e710*/  ISETP.GE.U32.AND P0, PT, R212, 0x7ffffe83, PT ;  /* 0x7ffffe83d400780c */ /* 0x000fe40003f06070 */
[----:B------:R-:W-:Y:S01]  /*1e720*/  IADD3 R4, R208, -0xff, RZ ;  /* 0xffffff01d0047810 */ /* 0x000fe20007ffe0ff */
[----:B------:R-:W-:-:S04]  /*1e730*/  IMAD.WIDE R208, R16, 0x4, R224 ;  /* 0x0000000410d07825 */ /* 0x000fc800078e02e0 */
[C---:B------:R-:W-:Y:S01]  /*1e740*/  IMAD.WIDE R212, R16.reuse, 0x4, R222 ;  /* 0x0000000410d47825 */ /* 0x040fe200078e02de */
[----:B------:R3:W-:Y:S04]  /*1e750*/  LDGSTS.E [R15+0x30000], desc[UR8][R208.64], !P4 ;  /* 0x30000000d00f7fae */ /* 0x0007e8000e121848 */
[----:B------:R-:W3:Y:S01]  /*1e760*/  LDL.LU.64 R222, [R1+0xe80] ;  /* 0x000e800001de7983 */ /* 0x000ee20000300a00 */
[----:B------:R-:W-:-:S03]  /*1e770*/  IMAD.WIDE R210, R16, 0x4, R210 ;  /* 0x0000000410d27825 */ /* 0x000fc600078e02d2 */
[----:B------:R-:W3:Y:S04]  /*1e780*/  LDL.LU.64 R224, [R1+0xe90] ;  /* 0x000e900001e07983 */ /* 0x000ee80000300a00 */
[----:B------:R-:W3:Y:S04]  /*1e790*/  LDL.LU.64 R226, [R1+0xeb8] ;  /* 0x000eb80001e27983 */ /* 0x000ee80000300a00 */
[----:B------:R-:W1:Y:S04]  /*1e7a0*/  LDL.LU.64 R34, [R1+0xec8] ;  /* 0x000ec80001227983 */ /* 0x000e680000300a00 */
[----:B------:R-:W3:Y:S04]  /*1e7b0*/  LDL.LU.64 R32, [R1+0xec0] ;  /* 0x000ec00001207983 */ /* 0x000ee80000300a00 */
[----:B------:R-:W-:Y:S01]  /*1e7c0*/  LDGSTS.E [R15+0x34000], desc[UR8][R210.64], !P4 ;  /* 0x34000000d20f7fae */ /* 0x000fe2000e121848 */
[----:B------:R-:W-:Y:S01]  /*1e7d0*/  ISETP.GE.U32.AND P4, PT, R4, 0x7ffffe82, PT ;  /* 0x7ffffe820400780c */ /* 0x000fe20003f86070 */
[----:B------:R-:W-:-:S02]  /*1e7e0*/  VIADD R4, R216, 0xffffff00 ;  /* 0xffffff00d8047836 */ /* 0x000fc40000000000 */
[----:B------:R-:W3:Y:S01]  /*1e7f0*/  LDL.LU.64 R20, [R1+0xeb0] ;  /* 0x000eb00001147983 */ /* 0x000ee20000300a00 */
[----:B----4-:R-:W-:-:S03]  /*1e800*/  IMAD.WIDE R216, R16, 0x4, R218 ;  /* 0x0000000410d87825 */ /* 0x010fc600078e02da */
[----:B------:R-:W4:Y:S04]  /*1e810*/  LDL.LU.64 R6, [R1+0xea8] ;  /* 0x000ea80001067983 */ /* 0x000f280000300a00 */
[----:B------:R-:W4:Y:S01]  /*1e820*/  LDL.LU.64 R30, [R1+0xea0] ;  /* 0x000ea000011e7983 */ /* 0x000f220000300a00 */
[C---:B------:R-:W-:Y:S01]  /*1e830*/  IMAD.WIDE R214, R16.reuse, 0x4, R214 ;  /* 0x0000000410d67825 */ /* 0x040fe200078e02d6 */
[----:B------:R-:W4:Y:S01]  /*1e840*/  S2R R252, SR_TID.X ;  /* 0x0000000000fc7919 */ /* 0x000f220000002100 */
[----:B------:R-:W-:Y:S01]  /*1e850*/  USHF.L.U32 UR11, UR11, 0x7, URZ ;  /* 0x000000070b0b7899 */ /* 0x000fe2000800063f */
[----:B------:R-:W-:Y:S04]  /*1e860*/  LDGSTS.E [R15+0x30004], desc[UR8][R212.64], !P5 ;  /* 0x30004000d40f7fae */ /* 0x000fe8000e921848 */
[----:B------:R4:W-:Y:S01]  /*1e870*/  LDGSTS.E [R15+0x34004], desc[UR8][R214.64], !P5 ;  /* 0x34004000d60f7fae */ /* 0x0009e2000e921848 */
[----:B--2---:R-:W-:-:S04]  /*1e880*/  IMAD.WIDE R218, R16, 0x4, R22 ;  /* 0x0000000410da7825 */ /* 0x004fc800078e0216 */
[C---:B-1----:R-:W-:Y:S01]  /*1e890*/  IMAD.WIDE R12, R16.reuse, 0x4, R34 ;  /* 0x00000004100c7825 */ /* 0x042fe200078e0222 */
[----:B------:R-:W2:Y:S04]  /*1e8a0*/  LDL.LU.64 R22, [R1+0xe98] ;  /* 0x000e980001167983 */ /* 0x000ea80000300a00 */
[----:B------:R-:W2:Y:S04]  /*1e8b0*/  LDL.LU.64 R26, [R1+0xe68] ;  /* 0x000e6800011a7983 */ /* 0x000ea80000300a00 */
[----:B------:R-:W2:Y:S04]  /*1e8c0*/  LDL.LU.64 R24, [R1+0xe50] ;  /* 0x000e500001187983 */ /* 0x000ea80000300a00 */
[----:B------:R-:W2:Y:S01]  /*1e8d0*/  LDL.LU.64 R28, [R1+0xe48] ;  /* 0x000e4800011c7983 */ /* 0x000ea20000300a00 */
[----:B---3--:R-:W-:-:S03]  /*1e8e0*/  IMAD.WIDE R32, R16, 0x4, R32 ;  /* 0x0000000410207825 */ /* 0x008fc600078e0220 */
[----:B------:R4:W-:Y:S01]  /*1e8f0*/  STL.64 [R1+0xbc8], R12 ;  /* 0x000bc80c01007387 */ /* 0x0009e20000100a00 */
[----:B------:R-:W-:-:S03]  /*1e900*/  IMAD.WIDE R20, R16, 0x4, R20 ;  /* 0x0000000410147825 */ /* 0x000fc600078e0214 */
[----:B------:R-:W-:Y:S04]  /*1e910*/  STL.64 [R1+0xba0], R32 ;  /* 0x000ba02001007387 */ /* 0x000fe80000100a00 */
[----:B------:R-:W-:Y:S01]  /*1e920*/  STL.64 [R1+0x5f0], R20 ;  /* 0x0005f01401007387 */ /* 0x000fe20000100a00 */
[----:B----4-:R-:W-:-:S04]  /*1e930*/  IMAD.WIDE R12, R16, 0x4, R6 ;  /* 0x00000004100c7825 */ /* 0x010fc800078e0206 */
[----:B------:R-:W-:-:S04]  /*1e940*/  IMAD.WIDE R220, R16, 0x4, R36 ;  /* 0x0000000410dc7825 */ /* 0x000fc800078e0224 */
[----:B------:R-:W-:Y:S01]  /*1e950*/  IMAD.WIDE R222, R16, 0x4, R222 ;  /* 0x0000000410de7825 */ /* 0x000fe200078e02de */
[----:B------:R-:W-:Y:S01]  /*1e960*/  LOP3.LUT R252, R252, 0x7f, RZ, 0xc0, !PT ;  /* 0x0000007ffcfc7812 */ /* 0x000fe200078ec0ff */
[----:B------:R1:W-:Y:S02]  /*1e970*/  LDGSTS.E [R15+0x30008], desc[UR8][R216.64], !P6 ;  /* 0x30008000d80f7fae */ /* 0x0003e4000f121848 */
[C---:B------:R-:W-:Y:S02]  /*1e980*/  IMAD.WIDE R6, R16.reuse, 0x4, R30 ;  /* 0x0000000410067825 */ /* 0x040fe400078e021e */
[----:B------:R3:W-:Y:S04]  /*1e990*/  STL.64 [R1+0x5c8], R12 ;  /* 0x0005c80c01007387 */ /* 0x0007e80000100a00 */
[----:B------:R4:W-:Y:S01]  /*1e9a0*/  STL.64 [R1+0x5a0], R6 ;  /* 0x0005a00601007387 */ /* 0x0009e20000100a00 */
[----:B------:R-:W-:Y:S01]  /*1e9b0*/  IMAD.WIDE R224, R16, 0x4, R224 ;  /* 0x0000000410e07825 */ /* 0x000fe200078e02e0 */
[----:B------:R-:W-:-:S02]  /*1e9c0*/  ISETP.GE.U32.AND P5, PT, R4, 0x7ffffe81, PT ;  /* 0x7ffffe810400780c */ /* 0x000fc40003fa6070 */
[----:B------:R1:W-:Y:S04]  /*1e9d0*/  LDGSTS.E [R15+0x34008], desc[UR8][R218.64], !P6 ;  /* 0x34008000da0f7fae */ /* 0x0003e8000f121848 */
[----:B---3--:R-:W3:Y:S01]  /*1e9e0*/  LDL.LU.64 R12, [R1+0xe38] ;  /* 0x000e3800010c7983 */ /* 0x008ee20000300a00 */
[----:B--2---:R-:W-:-:S04]  /*1e9f0*/  IMAD.WIDE R20, R16, 0x4, R26 ;  /* 0x0000000410147825 */ /* 0x004fc800078e021a */
[C---:B----4-:R-:W-:Y:S01]  /*1ea00*/  IMAD.WIDE R6, R16.reuse, 0x4, R24 ;  /* 0x0000000410067825 */ /* 0x050fe200078e0218 */
[----:B------:R-:W-:Y:S04]  /*1ea10*/  STL.64 [R1+0xa60], R20 ;  /* 0x000a601401007387 */ /* 0x000fe80000100a00 */
[----:B------:R-:W2:Y:S04]  /*1ea20*/  LDL.LU.64 R72, [R1+0xe28] ;  /* 0x000e280001487983 */ /* 0x000ea80000300a00 */
[----:B------:R4:W-:Y:S04]  /*1ea30*/  STL.64 [R1+0xa88], R6 ;  /* 0x000a880601007387 */ /* 0x0009e80000100a00 */
[----:B------:R-:W2:Y:S04]  /*1ea40*/  LDL.LU.64 R70, [R1+0xe10] ;  /* 0x000e100001467983 */ /* 0x000ea80000300a00 */
[----:B------:R-:W2:Y:S04]  /*1ea50*/  LDL.LU.64 R68, [R1+0xde8] ;  /* 0x000de80001447983 */ /* 0x000ea80000300a00 */
[----:B------:R-:W2:Y:S04]  /*1ea60*/  LDL.LU.64 R66, [R1+0xdd0] ;  /* 0x000dd00001427983 */ /* 0x000ea80000300a00 */
[----:B------:R-:W2:Y:S04]  /*1ea70*/  LDL.LU.64 R26, [R1+0xdc0] ;  /* 0x000dc000011a7983 */ /* 0x000ea80000300a00 */
[----:B------:R-:W2:Y:S01]  /*1ea80*/  LDL.LU.64 R24, [R1+0xdb0] ;  /* 0x000db00001187983 */ /* 0x000ea20000300a00 */
[----:B----4-:R-:W-:-:S03]  /*1ea90*/  IMAD.WIDE R6, R16, 0x4, R28 ;  /* 0x0000000410067825 */ /* 0x010fc600078e021c */
[----:B------:R-:W4:Y:S04]  /*1eaa0*/  LDL.LU.64 R64, [R1+0xda0] ;  /* 0x000da00001407983 */ /* 0x000f280000300a00 */
[----:B------:R-:W4:Y:S04]  /*1eab0*/  LDL.LU.64 R62, [R1+0xd80] ;  /* 0x000d8000013e7983 */ /* 0x000f280000300a00 */
[----:B------:R1:W-:Y:S04]  /*1eac0*/  STL.64 [R1+0xab0], R6 ;  /* 0x000ab00601007387 */ /* 0x0003e80000100a00 */
[----:B------:R-:W4:Y:S04]  /*1ead0*/  LDL.LU.64 R60, [R1+0xd58] ;  /* 0x000d5800013c7983 */ /* 0x000f280000300a00 */
        /* <DEDUP_REMOVED lines=14> */
[----:B------:R-:W4:Y:S01]  /*1ebc0*/  LDL.LU.64 R20, [R1+0xbc0] ;  /* 0x000bc00001147983 */ /* 0x000f220000300a00 */
[----:B------:R-:W-:-:S03]  /*1ebd0*/  IMAD.WIDE R22, R16, 0x4, R22 ;  /* 0x0000000410167825 */ /* 0x000fc600078e0216 */
[----:B-1----:R-:W4:Y:S04]  /*1ebe0*/  LDL.LU.64 R6, [R1+0xb98] ;  /* 0x000b980001067983 */ /* 0x002f280000300a00 */
[----:B------:R-:W4:Y:S01]  /*1ebf0*/  LDL.LU.64 R30, [R1+0xb70] ;  /* 0x000b7000011e7983 */ /* 0x000f220000300a00 */
[----:B---3--:R-:W-:-:S03]  /*1ec00*/  IMAD.WIDE R12, R16, 0x4, R12 ;  /* 0x00000004100c7825 */ /* 0x008fc600078e020c */
[----:B------:R-:W3:Y:S04]  /*1ec10*/  LDL.LU.64 R28, [R1+0xb48] ;  /* 0x000b4800011c7983 */ /* 0x000ee80000300a00 */
[----:B------:R-:W-:Y:S04]  /*1ec20*/  STL.64 [R1+0x578], R22 ;  /* 0x0005781601007387 */ /* 0x000fe80000100a00 */
[----:B------:R1:W-:Y:S04]  /*1ec30*/  STL.64 [R1+0x1a98], R22 ;  /* 0x001a981601007387 */ /* 0x0003e80000100a00 */
[----:B------:R1:W-:Y:S01]  /*1ec40*/  STL.64 [R1+0xad8], R12 ;  /* 0x000ad80c01007387 */ /* 0x0003e20000100a00 */
[----:B------:R-:W-:Y:S01]  /*1ec50*/  IMAD.WIDE R226, R16, 0x4, R226 ;  /* 0x0000000410e27825 */ /* 0x000fe200078e02e2 */
[----:B------:R-:W-:-:S02]  /*1ec60*/  ISETP.GE.AND P6, PT, R252, R4, PT ;  /* 0x00000004fc00720c */ /* 0x000fc40003fc6270 */
[----:B------:R3:W-:Y:S01]  /*1ec70*/  LDGSTS.E [R15+0x3000c], desc[UR8][R220.64], !P1 ;  /* 0x3000c000dc0f7fae */ /* 0x0007e2000c921848 */
[----:B--2---:R-:W-:-:S03]  /*1ec80*/  IMAD.WIDE R72, R16, 0x4, R72 ;  /* 0x0000000410487825 */ /* 0x004fc600078e0248 */
[----:B------:R2:W-:Y:S01]  /*1ec90*/  LDGSTS.E [R15+0x3400c], desc[UR8][R222.64], !P1 ;  /* 0x3400c000de0f7fae */ /* 0x0005e2000c921848 */
[----:B-1----:R-:W-:-:S03]  /*1eca0*/  IMAD.WIDE R22, R16, 0x4, R70 ;  /* 0x0000000410167825 */ /* 0x002fc600078e0246 */
[----:B------:R-:W-:Y:S01]  /*1ecb0*/  STL.64 [R1+0xb00], R72 ;  /* 0x000b004801007387 */ /* 0x000fe20000100a00 */
[----:B------:R-:W-:-:S03]  /*1ecc0*/  IMAD.WIDE R12, R16, 0x4, R68 ;  /* 0x00000004100c7825 */ /* 0x000fc600078e0244 */
[----:B------:R1:W-:Y:S01]  /*1ecd0*/  STL.64 [R1+0xb28], R22 ;  /* 0x000b281601007387 */ /* 0x0003e20000100a00 */
[----:B------:R-:W-:-:S03]  /*1ece0*/  IMAD.WIDE R66, R16, 0x4, R66 ;  /* 0x0000000410427825 */ /* 0x000fc600078e0242 */
[----:B------:R2:W-:Y:S04]  /*1ecf0*/  STL.64 [R1+0xb50], R12 ;  /* 0x000b500c01007387 */ /* 0x0005e80000100a00 */
[----:B------:R-:W-:Y:S01]  /*1ed00*/  STL.64 [R1+0xb78], R66 ;  /* 0x000b784201007387 */ /* 0x000fe20000100a00 */
[----:B-1----:R-:W-:-:S03]  /*1ed10*/  IMAD.WIDE R22, R16, 0x4, R26 ;  /* 0x0000000410167825 */ /* 0x002fc600078e021a */
[----:B------:R1:W-:Y:S01]  /*1ed20*/  LDGSTS.E [R15+0x38000], desc[UR8][R224.64], !P2 ;  /* 0x38000000e00f7fae */ /* 0x0003e2000d121848 */
[----:B--2---:R-:W-:-:S03]  /*1ed30*/  IMAD.WIDE R12, R16, 0x4, R24 ;  /* 0x00000004100c7825 */ /* 0x004fc600078e0218 */
[----:B------:R-:W2:Y:S04]  /*1ed40*/  LDL.LU.64 R26, [R1+0xb20] ;  /* 0x000b2000011a7983 */ /* 0x000ea80000300a00 */
[----:B------:R1:W-:Y:S04]  /*1ed50*/  STL.64 [R1+0x11f8], R22 ;  /* 0x0011f81601007387 */ /* 0x0003e80000100a00 */
[----:B------:R-:W2:Y:S01]  /*1ed60*/  LDL.LU.64 R24, [R1+0xaf8] ;  /* 0x000af80001187983 */ /* 0x000ea20000300a00 */
[----:B----4-:R-:W-:-:S03]  /*1ed70*/  IMAD.WIDE R64, R16, 0x4, R64 ;  /* 0x0000000410407825 */ /* 0x010fc600078e0240 */
[----:B------:R4:W-:Y:S01]  /*1ed80*/  STL.64 [R1+0x1208], R12 ;  /* 0x0012080c01007387 */ /* 0x0009e20000100a00 */
[----:B------:R-:W-:-:S03]  /*1ed90*/  IMAD.WIDE R58, R16, 0x4, R58 ;  /* 0x00000004103a7825 */ /* 0x000fc600078e023a */
[----:B------:R-:W-:Y:S01]  /*1eda0*/  STL.64 [R1+0x1218], R64 ;  /* 0x0012184001007387 */ /* 0x000fe20000100a00 */
[----:B-1----:R-:W-:-:S03]  /*1edb0*/  IMAD.WIDE R22, R16, 0x4, R60 ;  /* 0x0000000410167825 */ /* 0x002fc600078e023c */
[----:B------:R1:W-:Y:S01]  /*1edc0*/  LDGSTS.E [R15+0x3c000], desc[UR8][R226.64], !P2 ;  /* 0x3c000000e20f7fae */ /* 0x0003e2000d121848 */
[----:B----4-:R-:W-:-:S05]  /*1edd0*/  IMAD.WIDE R12, R16, 0x4, R62 ;  /* 0x00000004100c7825 */ /* 0x010fca00078e023e */
[----:B------:R4:W-:Y:S01]  /*1ede0*/  STL.64 [R1+0x1228], R12 ;  /* 0x0012280c01007387 */ /* 0x0009e20000100a00 */
[----:B------:R-:W-:-:S03]  /*1edf0*/  IMAD.WIDE R52, R16, 0x4, R52 ;  /* 0x0000000410347825 */ /* 0x000fc600078e0234 */
[----:B------:R1:W-:Y:S04]  /*1ee00*/  STL.64 [R1+0x1238], R22 ;  /* 0x0012381601007387 */ /* 0x0003e80000100a00 */
[----:B------:R-:W-:Y:S01]  /*1ee10*/  STL.64 [R1+0x1248], R58 ;  /* 0x0012483a01007387 */ /* 0x000fe20000100a00 */
[----:B----4-:R-:W-:-:S04]  /*1ee20*/  IMAD.WIDE R12, R16, 0x4, R56 ;  /* 0x00000004100c7825 */ /* 0x010fc800078e0238 */
[C---:B-1----:R-:W-:Y:S01]  /*1ee30*/  IMAD.WIDE R22, R16.reuse, 0x4, R54 ;  /* 0x0000000410167825 */ /* 0x042fe200078e0236 */
[----:B------:R1:W-:Y:S04]  /*1ee40*/  STL.64 [R1+0x1258], R12 ;  /* 0x0012580c01007387 */ /* 0x0003e80000100a00 */
[----:B------:R4:W-:Y:S01]  /*1ee50*/  STL.64 [R1+0x1268], R22 ;  /* 0x0012681601007387 */ /* 0x0009e20000100a00 */
[----:B------:R-:W-:-:S03]  /*1ee60*/  IMAD.WIDE R46, R16, 0x4, R46 ;  /* 0x00000004102e7825 */ /* 0x000fc600078e022e */
[----:B------:R-:W-:Y:S01]  /*1ee70*/  STL.64 [R1+0x16c8], R52 ;  /* 0x0016c83401007387 */ /* 0x000fe20000100a00 */
[----:B-1----:R-:W-:-:S04]  /*1ee80*/  IMAD.WIDE R12, R16, 0x4, R50 ;  /* 0x00000004100c7825 */ /* 0x002fc800078e0232 */
[C---:B----4-:R-:W-:Y:S01]  /*1ee90*/  IMAD.WIDE R22, R16.reuse, 0x4, R48 ;  /* 0x0000000410167825 */ /* 0x050fe200078e0230 */
        /* <DEDUP_REMOVED lines=13> */
[----:B------:R4:W-:Y:S04]  /*1ef70*/  STL.64 [R1+0x1898], R22 ;  /* 0x0018981601007387 */ /* 0x0009e80000100a00 */
[----:B------:R-:W-:Y:S01]  /*1ef80*/  STL.64 [R1+0x18a0], R34 ;  /* 0x0018a02201007387 */ /* 0x000fe20000100a00 */
[----:B-1----:R-:W-:-:S04]  /*1ef90*/  IMAD.WIDE R12, R16, 0x4, R32 ;  /* 0x00000004100c7825 */ /* 0x002fc800078e0220 */
[C---:B----4-:R-:W-:Y:S01]  /*1efa0*/  IMAD.WIDE R22, R16.reuse, 0x4, R20 ;  /* 0x0000000410167825 */ /* 0x050fe200078e0214 */
[----:B------:R1:W-:Y:S03]  /*1efb0*/  STL.64 [R1+0x18a8], R12 ;  /* 0x0018a80c01007387 */ /* 0x0003e60000100a00 */
[C---:B------:R-:W-:Y:S01]  /*1efc0*/  IMAD.WIDE R20, R16.reuse, 0x4, R6 ;  /* 0x0000000410147825 */ /* 0x040fe200078e0206 */
[----:B------:R4:W-:Y:S03]  /*1efd0*/  STL.64 [R1+0x18b0], R22 ;  /* 0x0018b01601007387 */ /* 0x0009e60000100a00 */
[C---:B---3--:R-:W-:Y:S01]  /*1efe0*/  IMAD.WIDE R6, R16.reuse, 0x4, R28 ;  /* 0x0000000410067825 */ /* 0x048fe200078e021c */
[----:B------:R-:W-:Y:S03]  /*1eff0*/  STL.64 [R1+0x18b8], R20 ;  /* 0x0018b81401007387 */ /* 0x000fe60000100a00 */
[C---:B-1----:R-:W-:Y:S01]  /*1f000*/  IMAD.WIDE R12, R16.reuse, 0x4, R30 ;  /* 0x00000004100c7825 */ /* 0x042fe200078e021e */
[----:B----4-:R-:W3:Y:S04]  /*1f010*/  LDL.LU.64 R22, [R1+0xad0] ;  /* 0x000ad00001167983 */ /* 0x010ee80000300a00 */
[----:B------:R1:W-:Y:S04]  /*1f020*/  STL.64 [R1+0x18c0], R12 ;  /* 0x0018c00c01007387 */ /* 0x0003e80000100a00 */
[----:B-1----:R-:W4:Y:S04]  /*1f030*/  LDL.LU.64 R12, [R1+0xaa8] ;  /* 0x000aa800010c7983 */ /* 0x002f280000300a00 */
[----:B------:R1:W-:Y:S04]  /*1f040*/  STL.64 [R1+0x18c8], R6 ;  /* 0x0018c80601007387 */ /* 0x0003e80000100a00 */
[----:B------:R-:W4:Y:S04]  /*1f050*/  LDL.LU.64 R72, [R1+0xa80] ;  /* 0x000a800001487983 */ /* 0x000f280000300a00 */
[----:B------:R-:W4:Y:S04]  /*1f060*/  LDL.LU.64 R70, [R1+0xa58] ;  /* 0x000a580001467983 */ /* 0x000f280000300a00 */
[----:B------:R-:W4:Y:S04]  /*1f070*/  LDL.LU.64 R68, [R1+0xa30] ;  /* 0x000a300001447983 */ /* 0x000f280000300a00 */
[----:B------:R-:W4:Y:S04]  /*1f080*/  LDL.LU.64 R66, [R1+0xa08] ;  /* 0x000a080001427983 */ /* 0x000f280000300a00 */
[----:B------:R-:W4:Y:S04]  /*1f090*/  LDL.LU.64 R30, [R1+0x9e0] ;  /* 0x0009e000011e7983 */ /* 0x000f280000300a00 */
[----:B------:R-:W4:Y:S04]  /*1f0a0*/  LDL.LU.64 R28, [R1+0x9b8] ;  /* 0x0009b800011c7983 */ /* 0x000f280000300a00 */
[----:B------:R-:W4:Y:S01]  /*1f0b0*/  LDL.LU.64 R64, [R1+0x990] ;  /* 0x0009900001407983 */ /* 0x000f220000300a00 */
[----:B--2---:R-:W-:-:S05]  /*1f0c0*/  IMAD.WIDE R20, R16, 0x4, R26 ;  /* 0x0000000410147825 */ /* 0x004fca00078e021a */
[----:B------:R2:W-:Y:S01]  /*1f0d0*/  STL.64 [R1+0x18d0], R20 ;  /* 0x0018d01401007387 */ /* 0x0005e20000100a00 */
[----:B-1----:R-:W-:-:S03]  /*1f0e0*/  IMAD.WIDE R6, R16, 0x4, R24 ;  /* 0x0000000410067825 */ /* 0x002fc600078e0218 */
        /* <DEDUP_REMOVED lines=17> */
[----:B--2---:R-:W2:Y:S04]  /*1f200*/  LDL.LU.64 R20, [R1+0x6f8] ;  /* 0x0006f80001147983 */ /* 0x004ea80000300a00 */
[----:B-1----:R-:W2:Y:S04]  /*1f210*/  LDL.LU.64 R6, [R1+0x6d0] ;  /* 0x0006d00001067983 */ /* 0x002ea80000300a00 */
[----:B------:R-:W2:Y:S04]  /*1f220*/  LDL.LU.64 R26, [R1+0x6a8] ;  /* 0x0006a800011a7983 */ /* 0x000ea80000300a00 */
[----:B------:R-:W2:Y:S01]  /*1f230*/  LDL.LU.64 R24, [R1+0x680] ;  /* 0x0006800001187983 */ /* 0x000ea20000300a00 */
[----:B---3--:R-:W-:-:S05]  /*1f240*/  IMAD.WIDE R22, R16, 0x4, R22 ;  /* 0x0000000410167825 */ /* 0x008fca00078e0216 */
[----:B------:R1:W-:Y:S01]  /*1f250*/  STL.64 [R1+0x9e8], R22 ;  /* 0x0009e81601007387 */ /* 0x0003e20000100a00 */
[----:B----4-:R-:W-:-:S05]  /*1f260*/  IMAD.WIDE R12, R16, 0x4, R12 ;  /* 0x00000004100c7825 */ /* 0x010fca00078e020c */
[----:B------:R3:W-:Y:S01]  /*1f270*/  STL.64 [R1+0xa10], R12 ;  /* 0x000a100c01007387 */ /* 0x0007e20000100a00 */
[----:B------:R-:W-:-:S04]  /*1f280*/  IMAD.WIDE R72, R16, 0x4, R72 ;  /* 0x0000000410487825 */ /* 0x000fc800078e0248 */
[C---:B-1----:R-:W-:Y:S01]  /*1f290*/  IMAD.WIDE R22, R16.reuse, 0x4, R70 ;  /* 0x0000000410167825 */ /* 0x042fe200078e0246 */
[----:B------:R-:W-:Y:S03]  /*1f2a0*/  STL.64 [R1+0xa38], R72 ;  /* 0x000a384801007387 */ /* 0x000fe60000100a00 */
[C---:B---3--:R-:W-:Y:S01]  /*1f2b0*/  IMAD.WIDE R12, R16.reuse, 0x4, R68 ;  /* 0x00000004100c7825 */ /* 0x048fe200078e0244 */
[----:B------:R1:W-:Y:S03]  /*1f2c0*/  STL.64 [R1+0xa58], R22 ;  /* 0x000a581601007387 */ /* 0x0003e60000100a00 */
[C---:B------:R-:W-:Y:S01]  /*1f2d0*/  IMAD.WIDE R66, R16.reuse, 0x4, R66 ;  /* 0x0000000410427825 */ /* 0x040fe200078e0242 */
[----:B------:R3:W-:Y:S04]  /*1f2e0*/  STL.64 [R1+0xa30], R12 ;  /* 0x000a300c01007387 */ /* 0x0007e80000100a00 */
[----:B------:R-:W-:Y:S01]  /*1f2f0*/  STL.64 [R1+0xa08], R66 ;  /* 0x000a084201007387 */ /* 0x000fe20000100a00 */
[----:B-1----:R-:W-:-:S03]  /*1f300*/  IMAD.WIDE R22, R16, 0x4, R30 ;  /* 0x0000000410167825 */ /* 0x002fc600078e021e */
[----:B------:R-:W4:Y:S01]  /*1f310*/  LDL.LU.64 R30, [R1+0x658] ;  /* 0x00065800011e7983 */ /* 0x000f220000300a00 */
[----:B---3--:R-:W-:-:S03]  /*1f320*/  IMAD.WIDE R12, R16, 0x4, R28 ;  /* 0x00000004100c7825 */ /* 0x008fc600078e021c */
[----:B------:R-:W-:Y:S01]  /*1f330*/  STL.64 [R1+0x9e0], R22 ;  /* 0x0009e01601007387 */ /* 0x000fe20000100a00 */
[----:B------:R-:W-:-:S03]  /*1f340*/  IMAD.WIDE R64, R16, 0x4, R64 ;  /* 0x0000000410407825 */ /* 0x000fc600078e0240 */
[----:B------:R-:W3:Y:S04]  /*1f350*/  LDL.LU.64 R28, [R1+0x630] ;  /* 0x00063000011c7983 */ /* 0x000ee80000300a00 */
[----:B------:R1:W-:Y:S04]  /*1f360*/  STL.64 [R1+0x1138], R12 ;  /* 0x0011380c01007387 */ /* 0x0003e80000100a00 */
[----:B------:R-:W-:Y:S01]  /*1f370*/  STL.64 [R1+0x1148], R64 ;  /* 0x0011484001007387 */ /* 0x000fe20000100a00 */
[----:B-1----:R-:W-:-:S05]  /*1f380*/  IMAD.WIDE R12, R16, 0x4, R62 ;  /* 0x00000004100c7825 */ /* 0x002fca00078e023e */
[----:B------:R1:W-:Y:S01]  /*1f390*/  STL.64 [R1+0x1158], R12 ;  /* 0x0011580c01007387 */ /* 0x0003e20000100a00 */
[----:B------:R-:W-:-:S04]  /*1f3a0*/  IMAD.WIDE R22, R16, 0x4, R60 ;  /* 0x0000000410167825 */ /* 0x000fc800078e023c */
[C---:B------:R-:W-:Y:S01]  /*1f3b0*/  IMAD.WIDE R58, R16.reuse, 0x4, R58 ;  /* 0x00000004103a7825 */ /* 0x040fe200078e023a */
[----:B------:R1:W-:Y:S03]  /*1f3c0*/  STL.64 [R1+0x1168], R22 ;  /* 0x0011681601007387 */ /* 0x0003e60000100a00 */
[C---:B-1----:R-:W-:Y:S01]  /*1f3d0*/  IMAD.WIDE R12, R16.reuse, 0x4, R56 ;  /* 0x00000004100c7825 */ /* 0x042fe200078e0238 */
[----:B------:R-:W-:Y:S04]  /*1f3e0*/  STL.64 [R1+0x1178], R58 ;  /* 0x0011783a01007387 */ /* 0x000fe80000100a00 */
[----:B------:R1:W-:Y:S01]  /*1f3f0*/  STL.64 [R1+0x1188], R12 ;  /* 0x0011880c01007387 */ /* 0x0003e20000100a00 */
[----:B------:R-:W-:-:S04]  /*1f400*/  IMAD.WIDE R22, R16, 0x4, R54 ;  /* 0x0000000410167825 */ /* 0x000fc800078e0236 */
[C---:B------:R-:W-:Y:S01]  /*1f410*/  IMAD.WIDE R52, R16.reuse, 0x4, R52 ;  /* 0x0000000410347825 */ /* 0x040fe200078e0234 */
[----:B------:R1:W-:Y:S03]  /*1f420*/  STL.64 [R1+0x1198], R22 ;  /* 0x0011981601007387 */ /* 0x0003e60000100a00 */
[C---:B-1----:R-:W-:Y:S01]  /*1f430*/  IMAD.WIDE R12, R16.reuse, 0x4, R50 ;  /* 0x00000004100c7825 */ /* 0x042fe200078e0232 */
[----:B------:R-:W-:Y:S03]  /*1f440*/  STL.64 [R1+0x11a8], R52 ;  /* 0x0011a83401007387 */ /* 0x000fe60000100a00 */
[C---:B------:R-:W-:Y:S01]  /*1f450*/  IMAD.WIDE R46, R16.reuse, 0x4, R46 ;  /* 0x00000004102e7825 */ /* 0x040fe200078e022e */
[----:B------:R1:W-:Y:S03]  /*1f460*/  STL.64 [R1+0x1688], R12 ;  /* 0x0016880c01007387 */ /* 0x0003e60000100a00 */
[----:B------:R-:W-:-:S05]  /*1f470*/  IMAD.WIDE R22, R16, 0x4, R48 ;  /* 0x0000000410167825 */ /* 0x000fca00078e0230 */
[----:B------:R1:W-:Y:S02]  /*1f480*/  STL.64 [R1+0x1690], R22 ;  /* 0x0016901601007387 */ /* 0x0003e40000100a00 */
[C---:B-1----:R-:W-:Y:S02]  /*1f490*/  IMAD.WIDE R12, R16.reuse, 0x4, R44 ;  /* 0x00000004100c7825 */ /* 0x042fe400078e022c */
[----:B------:R-:W-:Y:S02]  /*1f4a0*/  STL.64 [R1+0x1698], R46 ;  /* 0x0016982e01007387 */ /* 0x000fe40000100a00 */
[C---:B------:R-:W-:Y:S02]  /*1f4b0*/  IMAD.WIDE R40, R16.reuse, 0x4, R40 ;  /* 0x0000000410287825 */ /* 0x040fe400078e0228 */
[----:B------:R1:W-:Y:S02]  /*1f4c0*/  STL.64 [R1+0x16a0], R12 ;  /* 0x0016a00c01007387 */ /* 0x0003e40000100a00 */
[----:B------:R-:W-:-:S05]  /*1f4d0*/  IMAD.WIDE R22, R16, 0x4, R42 ;  /* 0x0000000410167825 */ /* 0x000fca00078e022a */
[----:B------:R2:W-:Y:S01]  /*1f4e0*/  STL.64 [R1+0x16a8], R22 ;  /* 0x0016a81601007387 */ /* 0x0005e20000100a00 */
[----:B-1----:R-:W-:-:S03]  /*1f4f0*/  IMAD.WIDE R12, R16, 0x4, R38 ;  /* 0x00000004100c7825 */ /* 0x002fc600078e0226 */
[----:B------:R-:W-:Y:S01]  /*1f500*/  STL.64 [R1+0x16b0], R40 ;  /* 0x0016b02801007387 */ /* 0x000fe20000100a00 */
[----:B------:R-:W-:-:S03]  /*1f510*/  IMAD.WIDE R34, R16, 0x4, R34 ;  /* 0x0000000410227825 */ /* 0x000fc600078e0222 */
[----:B------:R1:W-:Y:S01]  /*1f520*/  STL.64 [R1+0x16b8], R12 ;  /* 0x0016b80c01007387 */ /* 0x0003e20000100a00 */
[----:B--2---:R-:W-:-:S05]  /*1f530*/  IMAD.WIDE R22, R16, 0x4, R36 ;  /* 0x0000000410167825 */ /* 0x004fca00078e0224 */
[----:B------:R2:W-:Y:S01]  /*1f540*/  STL.64 [R1+0x16c0], R22 ;  /* 0x0016c01601007387 */ /* 0x0005e20000100a00 */
[----:B-1----:R-:W-:-:S03]  /*1f550*/  IMAD.WIDE R12, R16, 0x4, R32 ;  /* 0x00000004100c7825 */ /* 0x002fc600078e0220 */
[----:B------:R-:W-:Y:S04]  /*1f560*/  STL.64 [R1+0x1858], R34 ;  /* 0x0018582201007387 */ /* 0x000fe80000100a00 */
[----:B------:R1:W-:Y:S01]  /*1f570*/  STL.64 [R1+0x1860], R12 ;  /* 0x0018600c01007387 */ /* 0x0003e20000100a00 */
[----:B--2---:R-:W-:-:S04]  /*1f580*/  IMAD.WIDE R22, R16, 0x4, R20 ;  /* 0x0000000410167825 */ /* 0x004fc800078e0214 */
[C---:B------:R-:W-:Y:S01]  /*1f590*/  IMAD.WIDE R20, R16.reuse, 0x4, R6 ;  /* 0x0000000410147825 */ /* 0x040fe200078e0206 */
[----:B------:R2:W-:Y:S03]  /*1f5a0*/  STL.64 [R1+0x1868], R22 ;  /* 0x0018681601007387 */ /* 0x0005e60000100a00 */
[C---:B-1----:R-:W-:Y:S01]  /*1f5b0*/  IMAD.WIDE R12, R16.reuse, 0x4, R26 ;  /* 0x00000004100c7825 */ /* 0x042fe200078e021a */
[----:B------:R-:W-:Y:S03]  /*1f5c0*/  STL.64 [R1+0x1870], R20 ;  /* 0x0018701401007387 */ /* 0x000fe60000100a00 */
[C---:B------:R-:W-:Y:S01]  /*1f5d0*/  IMAD.WIDE R6, R16.reuse, 0x4, R24 ;  /* 0x0000000410067825 */ /* 0x040fe200078e0218 */
[----:B--2---:R-:W2:Y:S04]  /*1f5e0*/  LDL.LU.64 R22, [R1+0x608] ;  /* 0x0006080001167983 */ /* 0x004ea80000300a00 */
[----:B------:R1:W-:Y:S04]  /*1f5f0*/  STL.64 [R1+0x1878], R12 ;  /* 0x0018780c01007387 */ /* 0x0003e80000100a00 */
[----:B-1----:R-:W2:Y:S04]  /*1f600*/  LDL.LU.64 R12, [R1+0x5e0] ;  /* 0x0005e000010c7983 */ /* 0x002ea80000300a00 */
[----:B------:R3:W-:Y:S04]  /*1f610*/  STL.64 [R1+0x1880], R6 ;  /* 0x0018800601007387 */ /* 0x0007e80000100a00 */
[----:B------:R-:W2:Y:S04]  /*1f620*/  LDL.LU.64 R72, [R1+0x5b8] ;  /* 0x0005b80001487983 */ /* 0x000ea80000300a00 */
[----:B------:R-:W2:Y:S04]  /*1f630*/  LDL.LU.64 R70, [R1+0x590] ;  /* 0x0005900001467983 */ /* 0x000ea80000300a00 */
[----:B------:R-:W2:Y:S04]  /*1f640*/  LDL.LU.64 R68, [R1+0x568] ;  /* 0x0005680001447983 */ /* 0x000ea80000300a00 */
[----:B------:R-:W2:Y:S04]  /*1f650*/  LDL.LU.64 R66, [R1+0x460] ;  /* 0x0004600001427983 */ /* 0x000ea80000300a00 */
[----:B------:R-:W2:Y:S04]  /*1f660*/  LDL.LU.64 R26, [R1+0x450] ;  /* 0x00045000011a7983 */ /* 0x000ea80000300a00 */
[----:B------:R-:W2:Y:S04]  /*1f670*/  LDL.LU.64 R24, [R1+0x440] ;  /* 0x0004400001187983 */ /* 0x000ea80000300a00 */
[----:B------:R-:W2:Y:S01]  /*1f680*/  LDL.LU.64 R64, [R1+0x430] ;  /* 0x0004300001407983 */ /* 0x000ea20000300a00 */
[----:B----4-:R-:W-:-:S05]  /*1f690*/  IMAD.WIDE R20, R16, 0x4, R30 ;  /* 0x0000000410147825 */ /* 0x010fca00078e021e */
[----:B------:R1:W-:Y:S01]  /*1f6a0*/  STL.64 [R1+0x1888], R20 ;  /* 0x0018881401007387 */ /* 0x0003e20000100a00 */
[----:B---3--:R-:W-:-:S03]  /*1f6b0*/  IMAD.WIDE R6, R16, 0x4, R28 ;  /* 0x0000000410067825 */ /* 0x008fc600078e021c */
[----:B------:R-:W3:Y:S04]  /*1f6c0*/  LDL.LU.64 R62, [R1+0x420] ;  /* 0x00042000013e7983 */ /* 0x000ee80000300a00 */
[----:B------:R4:W-:Y:S04]  /*1f6d0*/  STL.64 [R1+0x1890], R6 ;  /* 0x0018900601007387 */ /* 0x0009e80000100a00 */
[----:B------:R-:W3:Y:S04]  /*1f6e0*/  LDL.LU.64 R60, [R1+0x410] ;  /* 0x00041000013c7983 */ /* 0x000ee80000300a00 */
        /* <DEDUP_REMOVED lines=14> */
[----:B-1----:R-:W3:Y:S04]  /*1f7d0*/  LDL.LU.64 R20, [R1+0x278] ;  /* 0x0002780001147983 */ /* 0x002ee80000300a00 */
[----:B----4-:R-:W4:Y:S04]  /*1f7e0*/  LDL.LU.64 R6, [R1+0x268] ;  /* 0x0002680001067983 */ /* 0x010f280000300a00 */
[----:B------:R-:W4:Y:S04]  /*1f7f0*/  LDL.LU.64 R30, [R1+0x258] ;  /* 0x00025800011e7983 */ /* 0x000f280000300a00 */
[----:B------:R-:W4:Y:S01]  /*1f800*/  LDL.LU.64 R28, [R1+0x248] ;  /* 0x00024800011c7983 */ /* 0x000f220000300a00 */
[----:B--2---:R-:W-:-:S05]  /*1f810*/  IMAD.WIDE R22, R16, 0x4, R22 ;  /* 0x0000000410167825 */ /* 0x004fca00078e0216 */
[----:B------:R1:W-:Y:S01]  /*1f820*/  STL.64 [R1+0x918], R22 ;  /* 0x0009181601007387 */ /* 0x0003e20000100a00 */
[----:B------:R-:W-:-:S05]  /*1f830*/  IMAD.WIDE R12, R16, 0x4, R12 ;  /* 0x00000004100c7825 */ /* 0x000fca00078e020c */
[----:B------:R2:W-:Y:S01]  /*1f840*/  STL.64 [R1+0x920], R12 ;  /* 0x0009200c01007387 */ /* 0x0005e20000100a00 */
[----:B------:R-:W-:-:S04]  /*1f850*/  IMAD.WIDE R72, R16, 0x4, R72 ;  /* 0x0000000410487825 */ /* 0x000fc800078e0248 */
[C---:B-1----:R-:W-:Y:S01]  /*1f860*/  IMAD.WIDE R22, R16.reuse, 0x4, R70 ;  /* 0x0000000410167825 */ /* 0x042fe200078e0246 */
[----:B------:R-:W-:Y:S03]  /*1f870*/  STL.64 [R1+0x940], R72 ;  /* 0x0009404801007387 */ /* 0x000fe60000100a00 */
[C---:B--2---:R-:W-:Y:S01]  /*1f880*/  IMAD.WIDE R12, R16.reuse, 0x4, R68 ;  /* 0x00000004100c7825 */ /* 0x044fe200078e0244 */
[----:B------:R1:W-:Y:S03]  /*1f890*/  STL.64 [R1+0x948], R22 ;  /* 0x0009481601007387 */ /* 0x0003e60000100a00 */
[C---:B------:R-:W-:Y:S01]  /*1f8a0*/  IMAD.WIDE R66, R16.reuse, 0x4, R66 ;  /* 0x0000000410427825 */ /* 0x040fe200078e0242 */
[----:B------:R2:W-:Y:S04]  /*1f8b0*/  STL.64 [R1+0x968], R12 ;  /* 0x0009680c01007387 */ /* 0x0005e80000100a00 */
[----:B------:R-:W-:Y:S01]  /*1f8c0*/  STL.64 [R1+0x970], R66 ;  /* 0x0009704201007387 */ /* 0x000fe20000100a00 */
[----:B-1----:R-:W-:-:S03]  /*1f8d0*/  IMAD.WIDE R22, R16, 0x4, R26 ;  /* 0x0000000410167825 */ /* 0x002fc600078e021a */
[----:B------:R-:W4:Y:S01]  /*1f8e0*/  LDL.LU.64 R26, [R1+0x238] ;  /* 0x00023800011a7983 */ /* 0x000f220000300a00 */
[----:B--2---:R-:W-:-:S03]  /*1f8f0*/  IMAD.WIDE R12, R16, 0x4, R24 ;  /* 0x00000004100c7825 */ /* 0x004fc600078e0218 */
[----:B------:R-:W-:Y:S04]  /*1f900*/  STL.64 [R1+0x990], R22 ;  /* 0x0009901601007387 */ /* 0x000fe80000100a00 */
[----:B------:R-:W2:Y:S01]  /*1f910*/  LDL.LU.64 R24, [R1+0x228] ;  /* 0x0002280001187983 */ /* 0x000ea20000300a00 */
[----:B------:R-:W-:-:S03]  /*1f920*/  IMAD.WIDE R64, R16, 0x4, R64 ;  /* 0x0000000410407825 */ /* 0x000fc600078e0240 */
[----:B------:R3:W-:Y:S04]  /*1f930*/  STL.64 [R1+0x998], R12 ;  /* 0x0009980c01007387 */ /* 0x0007e80000100a00 */
[----:B------:R-:W-:Y:S01]  /*1f940*/  STL.64 [R1+0x10b0], R64 ;  /* 0x0010b04001007387 */ /* 0x000fe20000100a00 */
[----:B---3--:R-:W-:-:S04]  /*1f950*/  IMAD.WIDE R12, R16, 0x4, R62 ;  /* 0x00000004100c7825 */ /* 0x008fc800078e023e */
[C---:B------:R-:W-:Y:S01]  /*1f960*/  IMAD.WIDE R22, R16.reuse, 0x4, R60 ;  /* 0x0000000410167825 */ /* 0x040fe200078e023c */
[----:B------:R1:W-:Y:S03]  /*1f970*/  STL.64 [R1+0x10b8], R12 ;  /* 0x0010b80c01007387 */ /* 0x0003e60000100a00 */
[C---:B------:R-:W-:Y:S01]  /*1f980*/  IMAD.WIDE R58, R16.reuse, 0x4, R58 ;  /* 0x00000004103a7825 */ /* 0x040fe200078e023a */
[----:B------:R3:W-:Y:S04]  /*1f990*/  STL.64 [R1+0x10c0], R22 ;  /* 0x0010c01601007387 */ /* 0x0007e80000100a00 */
[----:B------:R-:W-:Y:S01]  /*1f9a0*/  STL.64 [R1+0x10c8], R58 ;  /* 0x0010c83a01007387 */ /* 0x000fe20000100a00 */
[----:B-1----:R-:W-:-:S04]  /*1f9b0*/  IMAD.WIDE R12, R16, 0x4, R56 ;  /* 0x00000004100c7825 */ /* 0x002fc800078e0238 */
[C---:B---3--:R-:W-:Y:S01]  /*1f9c0*/  IMAD.WIDE R22, R16.reuse, 0x4, R54 ;  /* 0x0000000410167825 */ /* 0x048fe200078e0236 */
        /* <DEDUP_REMOVED lines=8> */
[----:B------:R3:W-:Y:S03]  /*1fa50*/  STL.64 [R1+0x1648], R22 ;  /* 0x0016481601007387 */ /* 0x0007e60000100a00 */
[C---:B------:R-:W-:Y:S01]  /*1fa60*/  IMAD.WIDE R40, R16.reuse, 0x4, R40 ;  /* 0x0000000410287825 */ /* 0x040fe200078e0228 */
[----:B------:R-:W-:Y:S03]  /*1fa70*/  STL.64 [R1+0x1650], R46 ;  /* 0x0016502e01007387 */ /* 0x000fe60000100a00 */
[----:B-1----:R-:W-:-:S04]  /*1fa80*/  IMAD.WIDE R12, R16, 0x4, R44 ;  /* 0x00000004100c7825 */ /* 0x002fc800078e022c */
[C---:B---3--:R-:W-:Y:S01]  /*1fa90*/  IMAD.WIDE R22, R16.reuse, 0x4, R42 ;  /* 0x0000000410167825 */ /* 0x048fe200078e022a */
[----:B------:R1:W-:Y:S04]  /*1faa0*/  STL.64 [R1+0x1658], R12 ;  /* 0x0016580c01007387 */ /* 0x0003e80000100a00 */
[----:B------:R3:W-:Y:S01]  /*1fab0*/  STL.64 [R1+0x1660], R22 ;  /* 0x0016601601007387 */ /* 0x0007e20000100a00 */
[----:B------:R-:W-:-:S03]  /*1fac0*/  IMAD.WIDE R34, R16, 0x4, R34 ;  /* 0x0000000410227825 */ /* 0x000fc600078e0222 */
[----:B------:R-:W-:Y:S01]  /*1fad0*/  STL.64 [R1+0x1668], R40 ;  /* 0x0016682801007387 */ /* 0x000fe20000100a00 */
[----:B-1----:R-:W-:-:S04]  /*1fae0*/  IMAD.WIDE R12, R16, 0x4, R38 ;  /* 0x00000004100c7825 */ /* 0x002fc800078e0226 */
[C---:B---3--:R-:W-:Y:S01]  /*1faf0*/  IMAD.WIDE R22, R16.reuse, 0x4, R36 ;  /* 0x0000000410167825 */ /* 0x048fe200078e0224 */
[----:B------:R1:W-:Y:S04]  /*1fb00*/  STL.64 [R1+0x1670], R12 ;  /* 0x0016700c01007387 */ /* 0x0003e80000100a00 */
[----:B------:R3:W-:Y:S04]  /*1fb10*/  STL.64 [R1+0x1678], R22 ;  /* 0x0016781601007387 */ /* 0x0007e80000100a00 */
[----:B------:R-:W-:Y:S01]  /*1fb20*/  STL.64 [R1+0x1680], R34 ;  /* 0x0016802201007387 */ /* 0x000fe20000100a00 */
[----:B-1----:R-:W-:-:S04]  /*1fb30*/  IMAD.WIDE R12, R16, 0x4, R32 ;  /* 0x00000004100c7825 */ /* 0x002fc800078e0220 */
[C---:B---3--:R-:W-:Y:S01]  /*1fb40*/  IMAD.WIDE R22, R16.reuse, 0x4, R20 ;  /* 0x0000000410167825 */ /* 0x048fe200078e0214 */
[----:B------:R1:W-:Y:S03]  /*1fb50*/  STL.64 [R1+0x1818], R12 ;  /* 0x0018180c01007387 */ /* 0x0003e60000100a00 */
[C---:B----4-:R-:W-:Y:S01]  /*1fb60*/  IMAD.WIDE R20, R16.reuse, 0x4, R6 ;  /* 0x0000000410147825 */ /* 0x050fe200078e0206 */
[----:B------:R3:W-:Y:S03]  /*1fb70*/  STL.64 [R1+0x1820], R22 ;  /* 0x0018201601007387 */ /* 0x0007e60000100a00 */
[C---:B------:R-:W-:Y:S01]  /*1fb80*/  IMAD.WIDE R6, R16.reuse, 0x4, R28 ;  /* 0x0000000410067825 */ /* 0x040fe200078e021c */
[----:B------:R-:W-:Y:S03]  /*1fb90*/  STL.64 [R1+0x1828], R20 ;  /* 0x0018281401007387 */ /* 0x000fe60000100a00 */
[C---:B-1----:R-:W-:Y:S01]  /*1fba0*/  IMAD.WIDE R12, R16.reuse, 0x4, R30 ;  /* 0x00000004100c7825 */ /* 0x042fe200078e021e */
[----:B------:R-:W4:Y:S04]  /*1fbb0*/  LDL.LU.64 R72, [R1+0x218] ;  /* 0x0002180001487983 */ /* 0x000f280000300a00 */
[----:B------:R1:W-:Y:S04]  /*1fbc0*/  STL.64 [R1+0x1830], R12 ;  /* 0x0018300c01007387 */ /* 0x0003e80000100a00 */
[----:B------:R-:W4:Y:S04]  /*1fbd0*/  LDL.LU.64 R70, [R1+0x208] ;  /* 0x0002080001467983 */ /* 0x000f280000300a00 */
[----:B------:R2:W-:Y:S04]  /*1fbe0*/  STL.64 [R1+0x1838], R6 ;  /* 0x0018380601007387 */ /* 0x0005e80000100a00 */
[----:B------:R-:W4:Y:S04]  /*1fbf0*/  LDL.LU.64 R68, [R1+0x1f8] ;  /* 0x0001f80001447983 */ /* 0x000f280000300a00 */
[----:B------:R-:W4:Y:S04]  /*1fc00*/  LDL.LU.64 R66, [R1+0x1e8] ;  /* 0x0001e80001427983 */ /* 0x000f280000300a00 */
[----:B------:R-:W4:Y:S04]  /*1fc10*/  LDL.LU.64 R64, [R1+0x1d8] ;  /* 0x0001d80001407983 */ /* 0x000f280000300a00 */
[----:B------:R-:W4:Y:S04]  /*1fc20*/  LDL.LU.64 R62, [R1+0x1c8] ;  /* 0x0001c800013e7983 */ /* 0x000f280000300a00 */
[----:B---3--:R-:W3:Y:S04]  /*1fc30*/  LDL.LU.64 R22, [R1+0x1b8] ;  /* 0x0001b80001167983 */ /* 0x008ee80000300a00 */
[----:B-1----:R-:W3:Y:S04]  /*1fc40*/  LDL.LU.64 R12, [R1+0x1a8] ;  /* 0x0001a800010c7983 */ /* 0x002ee80000300a00 */
[----:B------:R-:W3:Y:S01]  /*1fc50*/  LDL.LU.64 R60, [R1+0x198] ;  /* 0x00019800013c7983 */ /* 0x000ee20000300a00 */
[----:B------:R-:W-:-:S05]  /*1fc60*/  IMAD.WIDE R20, R16, 0x4, R26 ;  /* 0x0000000410147825 */ /* 0x000fca00078e021a */
[----:B------:R1:W-:Y:S01]  /*1fc70*/  STL.64 [R1+0x1840], R20 ;  /* 0x0018401401007387 */ /* 0x0003e20000100a00 */
[----:B--2---:R-:W-:-:S03]  /*1fc80*/  IMAD.WIDE R6, R16, 0x4, R24 ;  /* 0x0000000410067825 */ /* 0x004fc600078e0218 */
[----:B------:R-:W2:Y:S04]  /*1fc90*/  LDL.LU.64 R58, [R1+0x188] ;  /* 0x00018800013a7983 */ /* 0x000ea80000300a00 */
[----:B------:R1:W-:Y:S04]  /*1fca0*/  STL.64 [R1+0x1848], R6 ;  /* 0x0018480601007387 */ /* 0x0003e80000100a00 */
[----:B------:R-:W2:Y:S04]  /*1fcb0*/  LDL.LU.64 R56, [R1+0x178] ;  /* 0x0001780001387983 */ /* 0x000ea80000300a00 */
        /* <DEDUP_REMOVED lines=12> */
[----:B-1----:R-:W2:Y:S04]  /*1fd80*/  LDL.LU.64 R20, [R1+0xa8] ;  /* 0x0000a80001147983 */ /* 0x002ea80000300a00 */
[----:B------:R-:W2:Y:S04]  /*1fd90*/  LDL.LU.64 R6, [R1+0x98] ;  /* 0x0000980001067983 */ /* 0x000ea80000300a00 */
[----:B------:R-:W2:Y:S04]  /*1fda0*/  LDL.LU.64 R30, [R1+0x88] ;  /* 0x00008800011e7983 */ /* 0x000ea80000300a00 */
[----:B------:R-:W2:Y:S04]  /*1fdb0*/  LDL.LU.64 R28, [R1+0x78] ;  /* 0x00007800011c7983 */ /* 0x000ea80000300a00 */
[----:B------:R-:W2:Y:S04]  /*1fdc0*/  LDL.LU.64 R26, [R1+0x68] ;  /* 0x00006800011a7983 */ /* 0x000ea80000300a00 */
[----:B------:R-:W2:Y:S01]  /*1fdd0*/  LDL.LU.64 R24, [R1+0x60] ;  /* 0x0000600001187983 */ /* 0x000ea20000300a00 */
[----:B----4-:R-:W-:-:S05]  /*1fde0*/  IMAD.WIDE R72, R16, 0x4, R72 ;  /* 0x0000000410487825 */ /* 0x010fca00078e0248 */
[----:B------:R1:W-:Y:S01]  /*1fdf0*/  STL.64 [R1+0x1850], R72 ;  /* 0x0018504801007387 */ /* 0x0003e20000100a00 */
[----:B------:R-:W-:-:S04]  /*1fe00*/  IMAD.WIDE R70, R16, 0x4, R70 ;  /* 0x0000000410467825 */ /* 0x000fc800078e0246 */
[C---:B------:R-:W-:Y:S01]  /*1fe10*/  IMAD.WIDE R68, R16.reuse, 0x4, R68 ;  /* 0x0000000410447825 */ /* 0x040fe200078e0244 */
[----:B-1----:R-:W4:Y:S03]  /*1fe20*/  LDL.LU.64 R72, [R1+0x1ba8] ;  /* 0x001ba80001487983 */ /* 0x002f260000300a00 */
[C---:B------:R-:W-:Y:S01]  /*1fe30*/  IMAD.WIDE R66, R16.reuse, 0x4, R66 ;  /* 0x0000000410427825 */ /* 0x040fe200078e0242 */
[----:B------:R1:W-:Y:S03]  /*1fe40*/  STL.64 [R1+0x608], R70 ;  /* 0x0006084601007387 */ /* 0x0003e60000100a00 */
[----:B------:R-:W-:-:S04]  /*1fe50*/  IMAD.WIDE R64, R16, 0x4, R64 ;  /* 0x0000000410407825 */ /* 0x000fc800078e0240 */
[C---:B------:R-:W-:Y:S01]  /*1fe60*/  IMAD.WIDE R62, R16.reuse, 0x4, R62 ;  /* 0x00000004103e7825 */ /* 0x040fe200078e023e */
[----:B-1----:R-:W4:Y:S03]  /*1fe70*/  LDL.LU.64 R70, [R1+0x1ba0] ;  /* 0x001ba00001467983 */ /* 0x002f260000300a00 */
[C---:B---3--:R-:W-:Y:S01]  /*1fe80*/  IMAD.WIDE R22, R16.reuse, 0x4, R22 ;  /* 0x0000000410167825 */ /* 0x048fe200078e0216 */
[----:B------:R1:W-:Y:S03]  /*1fe90*/  STL.64 [R1+0x898], R68 ;  /* 0x0008984401007387 */ /* 0x0003e60000100a00 */
[----:B------:R-:W-:-:S04]  /*1fea0*/  IMAD.WIDE R12, R16, 0x4, R12 ;  /* 0x00000004100c7825 */ /* 0x000fc800078e020c */
[C---:B------:R-:W-:Y:S01]  /*1feb0*/  IMAD.WIDE R60, R16.reuse, 0x4, R60 ;  /* 0x00000004103c7825 */ /* 0x040fe200078e023c */
[----:B-1----:R-:W3:Y:S04]  /*1fec0*/  LDL.LU.64 R68, [R1+0x1b98] ;  /* 0x001b980001447983 */ /* 0x002ee80000300a00 */
[----:B------:R1:W-:Y:S04]  /*1fed0*/  STL.64 [R1+0x8b0], R66 ;  /* 0x0008b04201007387 */ /* 0x0003e80000100a00 */
[----:B-1----:R-:W4:Y:S04]  /*1fee0*/  LDL.LU.64 R66, [R1+0x1b90] ;  /* 0x001b900001427983 */ /* 0x002f280000300a00 */
[----:B------:R1:W-:Y:S04]  /*1fef0*/  STL.64 [R1+0x8c0], R64 ;  /* 0x0008c04001007387 */ /* 0x0003e80000100a00 */
        /* <DEDUP_REMOVED lines=8> */
[----:B-1----:R-:W3:Y:S01]  /*1ff80*/  LDL.LU.64 R60, [R1+0x1b78] ;  /* 0x001b7800013c7983 */ /* 0x002ee20000300a00 */
[----:B--2---:R-:W-:-:S05]  /*1ff90*/  IMAD.WIDE R58, R16, 0x4, R58 ;  /* 0x00000004103a7825 */ /* 0x004fca00078e023a */
[----:B------:R1:W-:Y:S01]  /*1ffa0*/  STL.64 [R1+0x1068], R58 ;  /* 0x0010683a01007387 */ /* 0x0003e20000100a00 */
[----:B------:R-:W-:-:S04]  /*1ffb0*/  IMAD.WIDE R56, R16, 0x4, R56 ;  /* 0x0000000410387825 */ /* 0x000fc800078e0238 */
[----:B------:R-:W-:-:S04]  /*1ffc0*/  IMAD.WIDE R54, R16, 0x4, R54 ;  /* 0x0000000410367825 */ /* 0x000fc800078e0236 */
[C---:B------:R-:W-:Y:S01]  /*1ffd0*/  IMAD.WIDE R52, R16.reuse, 0x4, R52 ;  /* 0x0000000410347825 */ /* 0x040fe200078e0234 */
[----:B-1----:R-:W2:Y:S03]  /*1ffe0*/  LDL.LU.64 R58, [R1+0x1b70] ;  /* 0x001b7000013a7983 */ /* 0x002ea60000300a00 */
[C---:B------:R-:W-:Y:S01]  /*1fff0*/  IMAD.WIDE R50, R16.reuse, 0x4, R50 ;  /* 0x0000000410327825 */ /* 0x040fe200078e0232 */
[----:B------:R1:W-:Y:S03]  /*20000*/  STL.64 [R1+0x1070], R56 ;  /* 0x0010703801007387 */ /* 0x0003e60000100a00 */
[----:B------:R-:W-:-:S04]  /*20010*/  IMAD.WIDE R48, R16, 0x4, R48 ;  /* 0x0000000410307825 */ /* 0x000fc800078e0230 */
[C---:B------:R-:W-:Y:S01]  /*20020*/  IMAD.WIDE R46, R16.reuse, 0x4, R46 ;  /* 0x00000004102e7825 */ /* 0x040fe200078e022e */
[----:B-1----:R-:W2:Y:S04]  /*20030*/  LDL.LU.64 R56, [R1+0x1b68] ;  /* 0x001b680001387983 */ /* 0x002ea80000300a00 */
[----:B------:R1:W-:Y:S01]  /*20040*/  STL.64 [R1+0x1078], R54 ;  /* 0x0010783601007387 */ /* 0x0003e20000100a00 */
[----:B------:R-:W-:-:S04]  /*20050*/  IMAD.WIDE R44, R16, 0x4, R44 ;  /* 0x00000004102c7825 */ /* 0x000fc800078e022c */
[C---:B------:R-:W-:Y:S01]  /*20060*/  IMAD.WIDE R42, R16.reuse, 0x4, R42 ;  /* 0x00000004102a7825 */ /* 0x040fe200078e022a */
[----:B-1----:R-:W2:Y:S04]  /*20070*/  LDL.LU.64 R54, [R1+0x1b60] ;  /* 0x001b600001367983 */ /* 0x002ea80000300a00 */
[----:B------:R1:W-:Y:S01]  /*20080*/  STL.64 [R1+0x1080], R52 ;  /* 0x0010803401007387 */ /* 0x0003e20000100a00 */
[----:B------:R-:W-:-:S03]  /*20090*/  IMAD.WIDE R40, R16, 0x4, R40 ;  /* 0x0000000410287825 */ /* 0x000fc600078e0228 */
        /* <DEDUP_REMOVED lines=31> */
[----:B------:R1:W-:Y:S04]  /*20290*/  STL.64 [R1+0x15e8], R20 ;  /* 0x0015e81401007387 */ /* 0x0003e80000100a00 */
[----:B-1----:R-:W2:Y:S04]  /*202a0*/  LDL.LU.64 R20, [R1+0x1b00] ;  /* 0x001b000001147983 */ /* 0x002ea80000300a00 */
[----:B------:R1:W-:Y:S04]  /*202b0*/  STL.64 [R1+0x15f8], R6 ;  /* 0x0015f80601007387 */ /* 0x0003e80000100a00 */
[----:B-1----:R-:W2:Y:S04]  /*202c0*/  LDL.LU.64 R6, [R1+0x1af8] ;  /* 0x001af80001067983 */ /* 0x002ea80000300a00 */
[----:B------:R1:W-:Y:S04]  /*202d0*/  STL.64 [R1+0x17d8], R30 ;  /* 0x0017d81e01007387 */ /* 0x0003e80000100a00 */
[----:B-1----:R-:W4:Y:S04]  /*202e0*/  LDL.LU.64 R30, [R1+0x1af0] ;  /* 0x001af000011e7983 */ /* 0x002f280000300a00 */
[----:B------:R1:W-:Y:S04]  /*202f0*/  STL.64 [R1+0x17e0], R28 ;  /* 0x0017e01c01007387 */ /* 0x0003e80000100a00 */
[----:B-1----:R-:W3:Y:S04]  /*20300*/  LDL.LU.64 R28, [R1+0x1ae8] ;  /* 0x001ae800011c7983 */ /* 0x002ee80000300a00 */
[----:B------:R1:W-:Y:S04]  /*20310*/  STL.64 [R1+0x17e8], R26 ;  /* 0x0017e81a01007387 */ /* 0x0003e80000100a00 */
[----:B-1----:R-:W2:Y:S04]  /*20320*/  LDL.LU.64 R26, [R1+0x1ae0] ;  /* 0x001ae000011a7983 */ /* 0x002ea80000300a00 */
[----:B------:R1:W-:Y:S04]  /*20330*/  STL.64 [R1+0x17f0], R24 ;  /* 0x0017f01801007387 */ /* 0x0003e80000100a00 */
[----:B-1----:R-:W2:Y:S01]  /*20340*/  LDL.LU.64 R24, [R1+0x1ad8] ;  /* 0x001ad80001187983 */ /* 0x002ea20000300a00 */
[----:B----4-:R-:W-:-:S04]  /*20350*/  IMAD.WIDE R30, R16, 0x4, R30 ;  /* 0x00000004101e7825 */ /* 0x010fc800078e021e */
[----:B---3--:R-:W-:-:S04]  /*20360*/  IMAD.WIDE R28, R16, 0x4, R28 ;  /* 0x00000004101c7825 */ /* 0x008fc800078e021c */
[----:B--2---:R-:W-:-:S04]  /*20370*/  IMAD.WIDE R26, R16, 0x4, R26 ;  /* 0x00000004101a7825 */ /* 0x004fc800078e021a */
[----:B------:R-:W-:-:S05]  /*20380*/  IMAD.WIDE R24, R16, 0x4, R24 ;  /* 0x0000000410187825 */ /* 0x000fca00078e0218 */
[----:B------:R1:W-:Y:S04]  /*20390*/  STL.64 [R1+0x17f8], R24 ;  /* 0x0017f81801007387 */ /* 0x0003e80000100a00 */
[----:B-1----:R-:W2:Y:S04]  /*203a0*/  LDL.LU.64 R24, [R1+0x40] ;  /* 0x0000400001187983 */ /* 0x002ea80000300a00 */
[----:B------:R1:W-:Y:S04]  /*203b0*/  STL.64 [R1+0x1800], R26 ;  /* 0x0018001a01007387 */ /* 0x0003e80000100a00 */
[----:B-1----:R-:W3:Y:S04]  /*203c0*/  LDL.LU.64 R26, [R1+0x48] ;  /* 0x00004800011a7983 */ /* 0x002ee80000300a00 */
[----:B------:R1:W-:Y:S04]  /*203d0*/  STL.64 [R1+0x1808], R28 ;  /* 0x0018081c01007387 */ /* 0x0003e80000100a00 */
[----:B-1----:R-:W4:Y:S04]  /*203e0*/  LDL.LU.64 R28, [R1+0x50] ;  /* 0x00005000011c7983 */ /* 0x002f280000300a00 */
[----:B------:R1:W-:Y:S04]  /*203f0*/  STL.64 [R1+0x1810], R30 ;  /* 0x0018101e01007387 */ /* 0x0003e80000100a00 */
[----:B-1----:R-:W2:Y:S01]  /*20400*/  LDL.LU.64 R30, [R1+0x58] ;  /* 0x00005800011e7983 */ /* 0x002ea20000300a00 */
[----:B------:R-:W-:-:S04]  /*20410*/  IMAD.WIDE R12, R16, 0x4, R12 ;  /* 0x00000004100c7825 */ /* 0x000fc800078e020c */
[----:B--2---:R-:W-:-:S05]  /*20420*/  IMAD.WIDE R30, R16, 0x4, R30 ;  /* 0x00000004101e7825 */ /* 0x004fca00078e021e */
[----:B------:R4:W-:Y:S02]  /*20430*/  STL.64 [R1+0x618], R30 ;  /* 0x0006181e01007387 */ /* 0x0009e40000100a00 */
[----:B----4-:R-:W-:-:S04]  /*20440*/  IMAD.WIDE R30, R16, 0x4, R28 ;  /* 0x00000004101e7825 */ /* 0x010fc800078e021c */
[C---:B---3--:R-:W-:Y:S01]  /*20450*/  IMAD.WIDE R28, R16.reuse, 0x4, R26 ;  /* 0x00000004101c7825 */ /* 0x048fe200078e021a */
[----:B------:R-:W-:Y:S03]  /*20460*/  STL.64 [R1+0x630], R30 ;  /* 0x0006301e01007387 */ /* 0x000fe60000100a00 */
[C---:B------:R-:W-:Y:S01]  /*20470*/  IMAD.WIDE R26, R16.reuse, 0x4, R24 ;  /* 0x00000004101a7825 */ /* 0x040fe200078e0218 */
[----:B------:R-:W-:Y:S03]  /*20480*/  STL.64 [R1+0x640], R28 ;  /* 0x0006401c01007387 */ /* 0x000fe60000100a00 */
[C---:B------:R-:W-:Y:S01]  /*20490*/  IMAD.WIDE R24, R16.reuse, 0x4, R22 ;  /* 0x0000000410187825 */ /* 0x040fe200078e0216 */
[----:B------:R-:W-:Y:S03]  /*204a0*/  STL.64 [R1+0x838], R26 ;  /* 0x0008381a01007387 */ /* 0x000fe60000100a00 */
[C---:B------:R-:W-:Y:S01]  /*204b0*/  IMAD.WIDE R22, R16.reuse, 0x4, R6 ;  /* 0x0000000410167825 */ /* 0x040fe200078e0206 */
[----:B------:R1:W-:Y:S04]  /*204c0*/  STL.64 [R1+0x848], R24 ;  /* 0x0008481801007387 */ /* 0x0003e80000100a00 */
[----:B------:R-:W2:Y:S04]  /*204d0*/  LDL.LU.64 R6, [R1+0x1ad0] ;  /* 0x001ad00001067983 */ /* 0x000ea80000300a00 */
[----:B------:R3:W-:Y:S01]  /*204e0*/  STL.64 [R1+0x860], R12 ;  /* 0x0008600c01007387 */ /* 0x0007e20000100a00 */
[----:B-1----:R-:W-:-:S04]  /*204f0*/  IMAD.WIDE R24, R16, 0x4, R32 ;  /* 0x0000000410187825 */ /* 0x002fc800078e0220 */
[C---:B---3--:R-:W-:Y:S02]  /*20500*/  IMAD.WIDE R12, R16.reuse, 0x4, R20 ;  /* 0x00000004100c7825 */ /* 0x048fe400078e0214 */
[----:B------:R-:W3:Y:S04]  /*20510*/  LDL.LU.64 R20, [R1+0x1ac8] ;  /* 0x001ac80001147983 */ /* 0x000ee80000300a00 */
[----:B------:R1:W-:Y:S04]  /*20520*/  STL.64 [R1+0x870], R22 ;  /* 0x0008701601007387 */ /* 0x0003e80000100a00 */
[----:B------:R4:W-:Y:S04]  /*20530*/  STL.64 [R1+0x888], R12 ;  /* 0x0008880c01007387 */ /* 0x0009e80000100a00 */
[----:B------:R4:W-:Y:S01]  /*20540*/  STL.64 [R1+0xcc8], R24 ;  /* 0x000cc81801007387 */ /* 0x0009e20000100a00 */
[----:B-1----:R-:W-:-:S04]  /*20550*/  IMAD.WIDE R22, R16, 0x4, R34 ;  /* 0x0000000410167825 */ /* 0x002fc800078e0222 */
[C---:B----4-:R-:W-:Y:S01]  /*20560*/  IMAD.WIDE R12, R16.reuse, 0x4, R36 ;  /* 0x00000004100c7825 */ /* 0x050fe200078e0224 */
[----:B------:R1:W-:Y:S03]  /*20570*/  STL.64 [R1+0xcd0], R22 ;  /* 0x000cd01601007387 */ /* 0x0003e60000100a00 */
[C---:B------:R-:W-:Y:S01]  /*20580*/  IMAD.WIDE R24, R16.reuse, 0x4, R38 ;  /* 0x0000000410187825 */ /* 0x040fe200078e0226 */
        /* <DEDUP_REMOVED lines=41> */
[C---:B------:R-:W-:Y:S02]  /*20820*/  IMAD.WIDE R24, R16.reuse, 0x4, R18 ;  /* 0x0000000410187825 */ /* 0x040fe400078e0212 */
[----:B------:R-:W4:Y:S04]  /*20830*/  LDL.LU.64 R18, [R1+0x1ac0] ;  /* 0x001ac00001127983 */ /* 0x000f280000300a00 */
[----:B------:R1:W-:Y:S02]  /*20840*/  STL.64 [R1+0x17d0], R12 ;  /* 0x0017d00c01007387 */ /* 0x0003e40000100a00 */
[----:B-1----:R-:W-:-:S02]  /*20850*/  IMAD.WIDE R22, R16, 0x4, R10 ;  /* 0x0000000410167825 */ /* 0x002fc400078e020a */
[----:B------:R-:W-:Y:S02]  /*20860*/  STL.64 [R1+0x658], R24 ;  /* 0x0006581801007387 */ /* 0x000fe40000100a00 */
[C---:B------:R-:W-:Y:S02]  /*20870*/  IMAD.WIDE R10, R16.reuse, 0x4, R2 ;  /* 0x00000004100a7825 */ /* 0x040fe400078e0202 */
[----:B------:R-:W-:Y:S02]  /*20880*/  STL.64 [R1+0x668], R22 ;  /* 0x0006681601007387 */ /* 0x000fe40000100a00 */
[----:B------:R-:W-:-:S04]  /*20890*/  IMAD.WIDE R12, R16, 0x4, R8 ;  /* 0x00000004100c7825 */ /* 0x000fc800078e0208 */
[C---:B------:R-:W-:Y:S01]  /*208a0*/  IMAD.WIDE R8, R16.reuse, 0x4, R250 ;  /* 0x0000000410087825 */ /* 0x040fe200078e02fa */
[----:B------:R-:W-:Y:S03]  /*208b0*/  STL.64 [R1+0x680], R12 ;  /* 0x0006800c01007387 */ /* 0x000fe60000100a00 */
[C---:B------:R-:W-:Y:S01]  /*208c0*/  IMAD.WIDE R2, R16.reuse, 0x4, R248 ;  /* 0x0000000410027825 */ /* 0x040fe200078e02f8 */
[----:B------:R1:W-:Y:S04]  /*208d0*/  STL.64 [R1+0x7d0], R10 ;  /* 0x0007d00a01007387 */ /* 0x0003e80000100a00 */
[----:B------:R1:W-:Y:S04]  /*208e0*/  STL.64 [R1+0x7e8], R8 ;  /* 0x0007e80801007387 */ /* 0x0003e80000100a00 */
[----:B------:R1:W-:Y:S02]  /*208f0*/  STL.64 [R1+0x7f8], R2 ;  /* 0x0007f80201007387 */ /* 0x0003e40000100a00 */
[----:B-1----:R-:W-:-:S04]  /*20900*/  IMAD.WIDE R10, R16, 0x4, R246 ;  /* 0x00000004100a7825 */ /* 0x002fc800078e02f6 */
[C---:B------:R-:W-:Y:S01]  /*20910*/  IMAD.WIDE R8, R16.reuse, 0x4, R244 ;  /* 0x0000000410087825 */ /* 0x040fe200078e02f4 */
[----:B------:R1:W-:Y:S03]  /*20920*/  STL.64 [R1+0x810], R10 ;  /* 0x0008100a01007387 */ /* 0x0003e60000100a00 */
[C---:B------:R-:W-:Y:S01]  /*20930*/  IMAD.WIDE R2, R16.reuse, 0x4, R80 ;  /* 0x0000000410027825 */ /* 0x040fe200078e0250 */
        /* <DEDUP_REMOVED lines=25> */
[----:B------:R2:W-:Y:S01]  /*20ad0*/  STL.64 [R1+0x1438], R2 ;  /* 0x0014380201007387 */ /* 0x0005e20000100a00 */
[----:B-1----:R-:W-:-:S04]  /*20ae0*/  IMAD.WIDE R10, R16, 0x4, R106 ;  /* 0x00000004100a7825 */ /* 0x002fc800078e026a */
[C---:B------:R-:W-:Y:S01]  /*20af0*/  IMAD.WIDE R8, R16.reuse, 0x4, R108 ;  /* 0x0000000410087825 */ /* 0x040fe200078e026c */
[----:B------:R1:W-:Y:S03]  /*20b00*/  STL.64 [R1+0x1458], R10 ;  /* 0x0014580a01007387 */ /* 0x0003e60000100a00 */
[C---:B--2---:R-:W-:Y:S01]  /*20b10*/  IMAD.WIDE R2, R16.reuse, 0x4, R110 ;  /* 0x0000000410027825 */ /* 0x044fe200078e026e */
[----:B------:R2:W-:Y:S04]  /*20b20*/  STL.64 [R1+0x1468], R8 ;  /* 0x0014680801007387 */ /* 0x0005e80000100a00 */
[----:B------:R2:W-:Y:S01]  /*20b30*/  STL.64 [R1+0x1478], R2 ;  /* 0x0014780201007387 */ /* 0x0005e20000100a00 */
[----:B-1----:R-:W-:-:S04]  /*20b40*/  IMAD.WIDE R10, R16, 0x4, R112 ;  /* 0x00000004100a7825 */ /* 0x002fc800078e0270 */
[C---:B--2---:R-:W-:Y:S01]  /*20b50*/  IMAD.WIDE R8, R16.reuse, 0x4, R114 ;  /* 0x0000000410087825 */ /* 0x044fe200078e0272 */
[----:B------:R1:W-:Y:S03]  /*20b60*/  STL.64 [R1+0x1758], R10 ;  /* 0x0017580a01007387 */ /* 0x0003e60000100a00 */
[C---:B------:R-:W-:Y:S01]  /*20b70*/  IMAD.WIDE R2, R16.reuse, 0x4, R116 ;  /* 0x0000000410027825 */ /* 0x040fe200078e0274 */
[----:B------:R2:W-:Y:S04]  /*20b80*/  STL.64 [R1+0x1760], R8 ;  /* 0x0017600801007387 */ /* 0x0005e80000100a00 */
[----:B------:R3:W-:Y:S01]  /*20b90*/  STL.64 [R1+0x1768], R2 ;  /* 0x0017680201007387 */ /* 0x0007e20000100a00 */
[----:B-1----:R-:W-:-:S04]  /*20ba0*/  IMAD.WIDE R10, R16, 0x4, R118 ;  /* 0x00000004100a7825 */ /* 0x002fc800078e0276 */
[C---:B--2---:R-:W-:Y:S01]  /*20bb0*/  IMAD.WIDE R8, R16.reuse, 0x4, R120 ;  /* 0x0000000410087825 */ /* 0x044fe200078e0278 */
[----:B------:R1:W-:Y:S03]  /*20bc0*/  STL.64 [R1+0x1770], R10 ;  /* 0x0017700a01007387 */ /* 0x0003e60000100a00 */
[C---:B---3--:R-:W-:Y:S01]  /*20bd0*/  IMAD.WIDE R2, R16.reuse, 0x4, R122 ;  /* 0x0000000410027825 */ /* 0x048fe200078e027a */
        /* <DEDUP_REMOVED lines=102> */
[----:B------:R-:W2:Y:S04]  /*21240*/  LDL.LU.64 R34, [R1+0x2e8] ;  /* 0x0002e80001227983 */ /* 0x000ea80000300a00 */
[----:B------:R3:W-:Y:S04]  /*21250*/  STL.64 [R1+0xb70], R8 ;  /* 0x000b700801007387 */ /* 0x0007e80000100a00 */
[----:B------:R-:W4:Y:S01]  /*21260*/  LDL.LU.64 R32, [R1+0x2e0] ;  /* 0x0002e00001207983 */ /* 0x000f220000300a00 */
[----:B-1----:R-:W-:-:S03]  /*21270*/  IMAD.WIDE R10, R16, 0x4, R210 ;  /* 0x00000004100a7825 */ /* 0x002fc600078e02d2 */
[----:B------:R1:W-:Y:S04]  /*21280*/  STL.64 [R1+0x1278], R2 ;  /* 0x0012780201007387 */ /* 0x0003e80000100a00 */
[----:B------:R-:W4:Y:S01]  /*21290*/  LDL.LU.64 R30, [R1+0x2d8] ;  /* 0x0002d800011e7983 */ /* 0x000f220000300a00 */
[----:B---3--:R-:W-:-:S03]  /*212a0*/  IMAD.WIDE R8, R16, 0x4, R212 ;  /* 0x0000000410087825 */ /* 0x008fc600078e02d4 */
[----:B------:R-:W-:Y:S01]  /*212b0*/  STL.64 [R1+0x1288], R10 ;  /* 0x0012880a01007387 */ /* 0x000fe20000100a00 */
[----:B-1----:R-:W-:-:S03]  /*212c0*/  IMAD.WIDE R2, R16, 0x4, R214 ;  /* 0x0000000410027825 */ /* 0x002fc600078e02d6 */
[----:B------:R-:W3:Y:S04]  /*212d0*/  LDL.LU.64 R44, [R1+0x2d0] ;  /* 0x0002d000012c7983 */ /* 0x000ee80000300a00 */
[----:B------:R1:W-:Y:S04]  /*212e0*/  STL.64 [R1+0x1298], R8 ;  /* 0x0012980801007387 */ /* 0x0003e80000100a00 */
[----:B------:R-:W3:Y:S04]  /*212f0*/  LDL.LU.64 R42, [R1+0x2c8] ;  /* 0x0002c800012a7983 */ /* 0x000ee80000300a00 */
[----:B------:R1:W-:Y:S04]  /*21300*/  STL.64 [R1+0x12a8], R2 ;  /* 0x0012a80201007387 */ /* 0x0003e80000100a00 */
[----:B------:R-:W3:Y:S01]  /*21310*/  LDL.LU.64 R28, [R1+0x2c0] ;  /* 0x0002c000011c7983 */ /* 0x000ee20000300a00 */
[----:B-1----:R-:W-:-:S03]  /*21320*/  IMAD.WIDE R8, R16, 0x4, R216 ;  /* 0x0000000410087825 */ /* 0x002fc600078e02d8 */
[----:B------:R-:W3:Y:S04]  /*21330*/  LDL.LU.64 R26, [R1+0x2b8] ;  /* 0x0002b800011a7983 */ /* 0x000ee80000300a00 */
[----:B------:R-:W3:Y:S01]  /*21340*/  LDL.LU.64 R24, [R1+0x2b0] ;  /* 0x0002b00001187983 */ /* 0x000ee20000300a00 */
[----:B------:R-:W-:-:S03]  /*21350*/  IMAD.WIDE R2, R16, 0x4, R218 ;  /* 0x0000000410027825 */ /* 0x000fc600078e02da */
[----:B------:R1:W-:Y:S04]  /*21360*/  STL.64 [R1+0x12b8], R8 ;  /* 0x0012b80801007387 */ /* 0x0003e80000100a00 */
[----:B------:R1:W-:Y:S02]  /*21370*/  STL.64 [R1+0x12c8], R2 ;  /* 0x0012c80201007387 */ /* 0x0003e40000100a00 */
[----:B-1----:R-:W-:-:S04]  /*21380*/  IMAD.WIDE R8, R16, 0x4, R220 ;  /* 0x0000000410087825 */ /* 0x002fc800078e02dc */
[C---:B------:R-:W-:Y:S01]  /*21390*/  IMAD.WIDE R2, R16.reuse, 0x4, R222 ;  /* 0x0000000410027825 */ /* 0x040fe200078e02de */
[----:B------:R1:W-:Y:S04]  /*213a0*/  STL.64 [R1+0x12d8], R8 ;  /* 0x0012d80801007387 */ /* 0x0003e80000100a00 */
[----:B------:R-:W3:Y:S04]  /*213b0*/  LDL.LU.64 R46, [R1+0x2a8] ;  /* 0x0002a800012e7983 */ /* 0x000ee80000300a00 */
[----:B------:R-:W3:Y:S04]  /*213c0*/  LDL.LU.64 R40, [R1+0x2a0] ;  /* 0x0002a00001287983 */ /* 0x000ee80000300a00 */
[----:B------:R1:W-:Y:S04]  /*213d0*/  STL.64 [R1+0x12e8], R2 ;  /* 0x0012e80201007387 */ /* 0x0003e80000100a00 */
[----:B------:R-:W3:Y:S04]  /*213e0*/  LDL.LU.64 R38, [R1+0x300] ;  /* 0x0003000001267983 */ /* 0x000ee80000300a00 */
[----:B------:R-:W3:Y:S04]  /*213f0*/  LDL.LU.64 R12, [R1+0x310] ;  /* 0x00031000010c7983 */ /* 0x000ee80000300a00 */
[----:B------:R-:W3:Y:S04]  /*21400*/  LDL.LU.64 R22, [R1+0x348] ;  /* 0x0003480001167983 */ /* 0x000ee80000300a00 */
[----:B-1----:R-:W3:Y:S04]  /*21410*/  LDL.LU.64 R8, [R1+0x358] ;  /* 0x0003580001087983 */ /* 0x002ee80000300a00 */
[----:B------:R-:W3:Y:S04]  /*21420*/  LDL.LU.64 R36, [R1+0x378] ;  /* 0x0003780001247983 */ /* 0x000ee80000300a00 */
[----:B------:R-:W3:Y:S01]  /*21430*/  LDL.LU.64 R10, [R1+0x380] ;  /* 0x00038000010a7983 */ /* 0x000ee20000300a00 */
[----:B------:R-:W-:-:S04]  /*21440*/  IMAD.WIDE R2, R16, 0x4, R224 ;  /* 0x0000000410027825 */ /* 0x000fc800078e02e0 */
[----:B------:R-:W-:Y:S01]  /*21450*/  IMAD.U32 R4, RZ, RZ, UR11 ;  /* 0x0000000bff047e24 */ /* 0x000fe2000f8e00ff */
[----:B------:R1:W-:Y:S01]  /*21460*/  STL.64 [R1+0x1708], R2 ;  /* 0x0017080201007387 */ /* 0x0003e20000100a00 */
[----:B------:R-:W-:-:S03]  /*21470*/  IMAD.WIDE R48, R16, 0x4, R226 ;  /* 0x0000000410307825 */ /* 0x000fc600078e02e2 */
[----:B-1----:R-:W3:Y:S04]  /*21480*/  LDL.LU.64 R2, [R1+0x390] ;  /* 0x0003900001027983 */ /* 0x002ee80000300a00 */
[----:B------:R1:W-:Y:S04]  /*21490*/  STL.64 [R1+0x1a88], R16 ;  /* 0x001a881001007387 */ /* 0x0003e80000100a00 */
[----:B------:R-:W-:Y:S01]  /*214a0*/  STL.64 [R1+0x1710], R48 ;  /* 0x0017103001007387 */ /* 0x000fe20000100a00 */
[----:B--2---:R-:W-:-:S05]  /*214b0*/  IMAD.WIDE R34, R4, 0x4, R34 ;  /* 0x0000000404227825 */ /* 0x004fca00078e0222 */
[----:B------:R2:W-:Y:S01]  /*214c0*/  STL.64 [R1+0x468], R34 ;  /* 0x0004682201007387 */ /* 0x0005e20000100a00 */
[----:B----4-:R-:W-:-:S04]  /*214d0*/  IMAD.WIDE R32, R4, 0x4, R32 ;  /* 0x0000000404207825 */ /* 0x010fc800078e0220 */
[C---:B-1----:R-:W-:Y:S01]  /*214e0*/  IMAD.WIDE R16, R4.reuse, 0x4, R30 ;  /* 0x0000000404107825 */ /* 0x042fe200078e021e */
[----:B--2---:R-:W2:Y:S04]  /*214f0*/  LDL.LU.64 R34, [R1+0x3a0] ;  /* 0x0003a00001227983 */ /* 0x004ea80000300a00 */
[----:B------:R1:W-:Y:S01]  /*21500*/  STL.64 [R1+0x460], R32 ;  /* 0x0004602001007387 */ /* 0x0003e20000100a00 */
[----:B---3--:R-:W-:-:S03]  /*21510*/  IMAD.WIDE R44, R4, 0x4, R44 ;  /* 0x00000004042c7825 */ /* 0x008fc600078e022c */
[----:B-1----:R-:W3:Y:S04]  /*21520*/  LDL.LU.64 R32, [R1+0x3a8] ;  /* 0x0003a80001207983 */ /* 0x002ee80000300a00 */
[----:B------:R1:W-:Y:S04]  /*21530*/  STL.64 [R1+0x458], R16 ;  /* 0x0004581001007387 */ /* 0x0003e80000100a00 */
[----:B------:R-:W4:Y:S01]  /*21540*/  LDL.LU.64 R30, [R1+0x3b8] ;  /* 0x0003b800011e7983 */ /* 0x000f220000300a00 */
[----:B------:R-:W-:-:S03]  /*21550*/  IMAD.WIDE R28, R4, 0x4, R28 ;  /* 0x00000004041c7825 */ /* 0x000fc600078e021c */
[----:B------:R-:W-:Y:S01]  /*21560*/  STL.64 [R1+0x450], R44 ;  /* 0x0004502c01007387 */ /* 0x000fe20000100a00 */
[----:B-1----:R-:W-:-:S04]  /*21570*/  IMAD.WIDE R16, R4, 0x4, R42 ;  /* 0x0000000404107825 */ /* 0x002fc800078e022a */
[C---:B------:R-:W-:Y:S01]  /*21580*/  IMAD.WIDE R26, R4.reuse, 0x4, R26 ;  /* 0x00000004041a7825 */ /* 0x040fe200078e021a */
[----:B------:R1:W-:Y:S04]  /*21590*/  STL.64 [R1+0x448], R16 ;  /* 0x0004481001007387 */ /* 0x0003e80000100a00 */
[----:B------:R1:W-:Y:S04]  /*215a0*/  STL.64 [R1+0x440], R28 ;  /* 0x0004401c01007387 */ /* 0x0003e80000100a00 */
[----:B------:R-:W4:Y:S01]  /*215b0*/  LDL.LU.64 R50, [R1+0x3c8] ;  /* 0x0003c80001327983 */ /* 0x000f220000300a00 */
[----:B-1----:R-:W-:-:S03]  /*215c0*/  IMAD.WIDE R16, R4, 0x4, R24 ;  /* 0x0000000404107825 */ /* 0x002fc600078e0218 */
[----:B------:R1:W-:Y:S04]  /*215d0*/  STL.64 [R1+0x438], R26 ;  /* 0x0004381a01007387 */ /* 0x0003e80000100a00 */
[----:B------:R-:W4:Y:S04]  /*215e0*/  LDL.LU.64 R44, [R1+0x470] ;  /* 0x00047000012c7983 */ /* 0x000f280000300a00 */
[----:B------:R1:W-:Y:S04]  /*215f0*/  STL.64 [R1+0x430], R16 ;  /* 0x0004301001007387 */ /* 0x0003e80000100a00 */
[----:B------:R-:W4:Y:S04]  /*21600*/  LDL.LU.64 R42, [R1+0x478] ;  /* 0x00047800012a7983 */ /* 0x000f280000300a00 */
[----:B------:R-:W4:Y:S04]  /*21610*/  LDL.LU.64 R28, [R1+0x480] ;  /* 0x00048000011c7983 */ /* 0x000f280000300a00 */
[----:B-1----:R-:W4:Y:S01]  /*21620*/  LDL.LU.64 R26, [R1+0x488] ;  /* 0x00048800011a7983 */ /* 0x002f220000300a00 */
[----:B------:R-:W-:-:S03]  /*21630*/  IMAD.WIDE R16, R4, 0x4, R46 ;  /* 0x0000000404107825 */ /* 0x000fc600078e022e */
[----:B------:R-:W4:Y:S01]  /*21640*/  LDL.LU.64 R24, [R1+0x490] ;  /* 0x0004900001187983 */ /* 0x000f220000300a00 */
[----:B------:R-:W-:-:S04]  /*21650*/  IMAD.WIDE R40, R4, 0x4, R40 ;  /* 0x0000000404287825 */ /* 0x000fc800078e0228 */
[C---:B------:R-:W-:Y:S01]  /*21660*/  IMAD.WIDE R38, R4.reuse, 0x4, R38 ;  /* 0x0000000404267825 */ /* 0x040fe200078e0226 */
[----:B------:R1:W-:Y:S04]  /*21670*/  STL.64 [R1+0x428], R16 ;  /* 0x0004281001007387 */ /* 0x0003e80000100a00 */
[----:B------:R-:W-:Y:S01]  /*21680*/  STL.64 [R1+0x420], R40 ;  /* 0x0004202801007387 */ /* 0x000fe20000100a00 */
[----:B-1----:R-:W-:-:S03]  /*21690*/  IMAD.WIDE R16, R4, 0x4, R12 ;  /* 0x0000000404107825 */ /* 0x002fc600078e020c */
[----:B------:R-:W4:Y:S04]  /*216a0*/  LDL.LU.64 R12, [R1+0x498] ;  /* 0x00049800010c7983 */ /* 0x000f280000300a00 */
[----:B------:R1:W-:Y:S04]  /*216b0*/  STL.64 [R1+0x418], R38 ;  /* 0x0004182601007387 */ /* 0x0003e80000100a00 */
[----:B------:R1:W-:Y:S01]  /*216c0*/  STL.64 [R1+0x410], R16 ;  /* 0x0004101001007387 */ /* 0x0003e20000100a00 */
[----:B------:R-:W-:-:S04]  /*216d0*/  IMAD.WIDE R36, R4, 0x4, R36 ;  /* 0x0000000404247825 */ /* 0x000fc800078e0224 */
[C---:B-1----:R-:W-:Y:S02]  /*216e0*/  IMAD.WIDE R38, R4.reuse, 0x4, R22 ;  /* 0x0000000404267825 */ /* 0x042fe400078e0216 */
[----:B------:R-:W4:Y:S02]  /*216f0*/  LDL.LU.64 R22, [R1+0x4a0] ;  /* 0x0004a00001167983 */ /* 0x000f240000300a00 */
[C---:B------:R-:W-:Y:S02]  /*21700*/  IMAD.WIDE R16, R4.reuse, 0x4, R8 ;  /* 0x0000000404107825 */ /* 0x040fe400078e0208 */
[----:B------:R-:W-:Y:S04]  /*21710*/  STL.64 [R1+0x408], R38 ;  /* 0x0004082601007387 */ /* 0x000fe80000100a00 */
[----:B------:R-:W4:Y:S04]  /*21720*/  LDL.LU.64 R8, [R1+0x4a8] ;  /* 0x0004a80001087983 */ /* 0x000f280000300a00 */
[----:B------:R1:W-:Y:S04]  /*21730*/  STL.64 [R1+0x400], R16 ;  /* 0x0004001001007387 */ /* 0x0003e80000100a00 */
[----:B------:R-:W4:Y:S04]  /*21740*/  LDL.LU.64 R48, [R1+0x4b0] ;  /* 0x0004b00001307983 */ /* 0x000f280000300a00 */
[----:B------:R-:W-:Y:S01]  /*21750*/  STL.64 [R1+0x3f8], R36 ;  /* 0x0003f82401007387 */ /* 0x000fe20000100a00 */
[----:B-1----:R-:W-:-:S03]  /*21760*/  IMAD.WIDE R16, R4, 0x4, R10 ;  /* 0x0000000404107825 */ /* 0x002fc600078e020a */
[----:B------:R-:W4:Y:S01]  /*21770*/  LDL.LU.64 R10, [R1+0x4b8] ;  /* 0x0004b800010a7983 */ /* 0x000f220000300a00 */
[----:B------:R-:W-:-:S03]  /*21780*/  IMAD.WIDE R2, R4, 0x4, R2 ;  /* 0x0000000404027825 */ /* 0x000fc600078e0202 */
[----:B------:R-:W-:Y:S04]  /*21790*/  STL.64 [R1+0x3f0], R16 ;  /* 0x0003f01001007387 */ /* 0x000fe80000100a00 */
[----:B------:R-:W4:Y:S04]  /*217a0*/  LDL.LU.64 R40, [R1+0x4c0] ;  /* 0x0004c00001287983 */ /* 0x000f280000300a00 */
[----:B------:R-:W4:Y:S04]  /*217b0*/  LDL.LU.64 R38, [R1+0x4c8] ;  /* 0x0004c80001267983 */ /* 0x000f280000300a00 */
[----:B------:R1:W-:Y:S04]  /*217c0*/  STL.64 [R1+0x3e8], R2 ;  /* 0x0003e80201007387 */ /* 0x0003e80000100a00 */
[----:B-1----:R-:W4:Y:S01]  /*217d0*/  LDL.LU.64 R2, [R1+0x4d0] ;  /* 0x0004d00001027983 */ /* 0x002f220000300a00 */
[----:B--2---:R-:W-:-:S05]  /*217e0*/  IMAD.WIDE R34, R4, 0x4, R34 ;  /* 0x0000000404227825 */ /* 0x004fca00078e0222 */
[----:B------:R1:W-:Y:S04]  /*217f0*/  STL.64 [R1+0x3e0], R34 ;  /* 0x0003e02201007387 */ /* 0x0003e80000100a00 */
[----:B------:R-:W2:Y:S01]  /*21800*/  LDL.LU.64 R46, [R1+0x4d8] ;  /* 0x0004d800012e7983 */ /* 0x000ea20000300a00 */
[----:B---3--:R-:W-:-:S05]  /*21810*/  IMAD.WIDE R32, R4, 0x4, R32 ;  /* 0x0000000404207825 */ /* 0x008fca00078e0220 */
[----:B------:R3:W-:Y:S01]  /*21820*/  STL.64 [R1+0x3d8], R32 ;  /* 0x0003d82001007387 */ /* 0x0007e20000100a00 */
[----:B----4-:R-:W-:-:S03]  /*21830*/  IMAD.WIDE R16, R4, 0x4, R30 ;  /* 0x0000000404107825 */ /* 0x010fc600078e021e */
[----:B------:R-:W4:Y:S04]  /*21840*/  LDL.LU.64 R36, [R1+0x4e0] ;  /* 0x0004e00001247983 */ /* 0x000f280000300a00 */
[----:B------:R3:W-:Y:S04]  /*21850*/  STL.64 [R1+0x3d0], R16 ;  /* 0x0003d01001007387 */ /* 0x0007e80000100a00 */
[----:B-1----:R-:W4:Y:S04]  /*21860*/  LDL.LU.64 R34, [R1+0x4e8] ;  /* 0x0004e80001227983 */ /* 0x002f280000300a00 */
[----:B---3--:R-:W3:Y:S04]  /*21870*/  LDL.LU.64 R32, [R1+0x4f0] ;  /* 0x0004f00001207983 */ /* 0x008ee80000300a00 */
[----:B------:R-:W3:Y:S01]  /*21880*/  LDL.LU.64 R30, [R1+0x4f8] ;  /* 0x0004f800011e7983 */ /* 0x000ee20000300a00 */
[----:B------:R-:W-:-:S05]  /*21890*/  IMAD.WIDE R50, R4, 0x4, R50 ;  /* 0x0000000404327825 */ /* 0x000fca00078e0232 */
[----:B------:R-:W-:Y:S01]  /*218a0*/  STL.64 [R1+0x3c8], R50 ;  /* 0x0003c83201007387 */ /* 0x000fe20000100a00 */
[----:B------:R-:W-:-:S04]  /*218b0*/  IMAD.WIDE R44, R4, 0x4, R44 ;  /* 0x00000004042c7825 */ /* 0x000fc800078e022c */
[C---:B------:R-:W-:Y:S01]  /*218c0*/  IMAD.WIDE R16, R4.reuse, 0x4, R42 ;  /* 0x0000000404107825 */ /* 0x040fe200078e022a */
[----:B------:R1:W-:Y:S03]  /*218d0*/  STL.64 [R1+0x3c0], R44 ;  /* 0x0003c02c01007387 */ /* 0x0003e60000100a00 */
[C---:B------:R-:W-:Y:S01]  /*218e0*/  IMAD.WIDE R28, R4.reuse, 0x4, R28 ;  /* 0x00000004041c7825 */ /* 0x040fe200078e021c */
[----:B------:R1:W-:Y:S03]  /*218f0*/  STL.64 [R1+0x3b8], R16 ;  /* 0x0003b81001007387 */ /* 0x0003e60000100a00 */
[C---:B------:R-:W-:Y:S01]  /*21900*/  IMAD.WIDE R26, R4.reuse, 0x4, R26 ;  /* 0x00000004041a7825 */ /* 0x040fe200078e021a */
[----:B------:R1:W-:Y:S04]  /*21910*/  STL.64 [R1+0x3b0], R28 ;  /* 0x0003b01c01007387 */ /* 0x0003e80000100a00 */
[----:B-1----:R-:W3:Y:S01]  /*21920*/  LDL.LU.64 R44, [R1+0x508] ;  /* 0x00050800012c7983 */ /* 0x002ee20000300a00 */
[----:B------:R-:W-:-:S03]  /*21930*/  IMAD.WIDE R16, R4, 0x4, R24 ;  /* 0x0000000404107825 */ /* 0x000fc600078e0218 */
[----:B------:R-:W-:Y:S04]  /*21940*/  STL.64 [R1+0x3a8], R26 ;  /* 0x0003a81a01007387 */ /* 0x000fe80000100a00 */
[----:B------:R-:W3:Y:S04]  /*21950*/  LDL.LU.64 R42, [R1+0x510] ;  /* 0x00051000012a7983 */ /* 0x000ee80000300a00 */
[----:B------:R1:W-:Y:S04]  /*21960*/  STL.64 [R1+0x3a0], R16 ;  /* 0x0003a01001007387 */ /* 0x0003e80000100a00 */
[----:B------:R-:W3:Y:S04]  /*21970*/  LDL.LU.64 R28, [R1+0x518] ;  /* 0x00051800011c7983 */ /* 0x000ee80000300a00 */
[----:B------:R-:W3:Y:S01]  /*21980*/  LDL.LU.64 R24, [R1+0x520] ;  /* 0x0005200001187983 */ /* 0x000ee20000300a00 */
[----:B-1----:R-:W-:-:S03]  /*21990*/  IMAD.WIDE R16, R4, 0x4, R12 ;  /* 0x0000000404107825 */ /* 0x002fc600078e020c */
[----:B------:R-:W3:Y:S04]  /*219a0*/  LDL.LU.64 R26, [R1+0x528] ;  /* 0x00052800011a7983 */ /* 0x000ee80000300a00 */
[----:B------:R-:W3:Y:S04]  /*219b0*/  LDL.LU.64 R12, [R1+0x530] ;  /* 0x00053000010c7983 */ /* 0x000ee80000300a00 */
[----:B------:R1:W-:Y:S01]  /*219c0*/  STL.64 [R1+0x398], R16 ;  /* 0x0003981001007387 */ /* 0x0003e20000100a00 */
[----:B------:R-:W-:-:S03]  /*219d0*/  IMAD.WIDE R50, R4, 0x4, R22 ;  /* 0x0000000404327825 */ /* 0x000fc600078e0216 */
[----:B------:R-:W3:Y:S04]  /*219e0*/  LDL.LU.64 R22, [R1+0x538] ;  /* 0x0005380001167983 */ /* 0x000ee80000300a00 */
[----:B------:R-:W-:Y:S01]  /*219f0*/  STL.64 [R1+0x390], R50 ;  /* 0x0003903201007387 */ /* 0x000fe20000100a00 */
[----:B-1----:R-:W-:-:S03]  /*21a00*/  IMAD.WIDE R16, R4, 0x4, R8 ;  /* 0x0000000404107825 */ /* 0x002fc600078e0208 */
[----:B------:R-:W3:Y:S04]  /*21a10*/  LDL.LU.64 R8, [R1+0x540] ;  /* 0x0005400001087983 */ /* 0x000ee80000300a00 */
[----:B------:R1:W-:Y:S02]  /*21a20*/  STL.64 [R1+0x388], R16 ;  /* 0x0003881001007387 */ /* 0x0003e40000100a00 */
[C---:B-1----:R-:W-:Y:S02]  /*21a30*/  IMAD.WIDE R16, R4.reuse, 0x4, R10 ;  /* 0x0000000404107825 */ /* 0x042fe400078e020a */
[----:B------:R-:W3:Y:S02]  /*21a40*/  LDL.LU.64 R10, [R1+0x548] ;  /* 0x00054800010a7983 */ /* 0x000ee40000300a00 */
[----:B------:R-:W-:-:S04]  /*21a50*/  IMAD.WIDE R48, R4, 0x4, R48 ;  /* 0x0000000404307825 */ /* 0x000fc800078e0230 */
[C---:B------:R-:W-:Y:S01]  /*21a60*/  IMAD.WIDE R40, R4.reuse, 0x4, R40 ;  /* 0x0000000404287825 */ /* 0x040fe200078e0228 */
[----:B------:R-:W-:Y:S04]  /*21a70*/  STL.64 [R1+0x380], R48 ;  /* 0x0003803001007387 */ /* 0x000fe80000100a00 */
[----:B------:R1:W-:Y:S04]  /*21a80*/  STL.64 [R1+0x378], R16 ;  /* 0x0003781001007387 */ /* 0x0003e80000100a00 */
[----:B------:R1:W-:Y:S02]  /*21a90*/  STL.64 [R1+0x370], R40 ;  /* 0x0003702801007387 */ /* 0x0003e40000100a00 */
[----:B-1----:R-:W-:-:S04]  /*21aa0*/  IMAD.WIDE R16, R4, 0x4, R38 ;  /* 0x0000000404107825 */ /* 0x002fc800078e0226 */
[C---:B------:R-:W-:Y:S01]  /*21ab0*/  IMAD.WIDE R2, R4.reuse, 0x4, R2 ;  /* 0x0000000404027825 */ /* 0x040fe200078e0202 */
[----:B------:R-:W3:Y:S04]  /*21ac0*/  LDL.LU.64 R40, [R1+0x550] ;  /* 0x0005500001287983 */ /* 0x000ee80000300a00 */
[----:B------:R-:W-:Y:S04]  /*21ad0*/  STL.64 [R1+0x368], R16 ;  /* 0x0003681001007387 */ /* 0x000fe80000100a00 */
[----:B------:R-:W3:Y:S04]  /*21ae0*/  LDL.LU.64 R38, [R1+0x558] ;  /* 0x0005580001267983 */ /* 0x000ee80000300a00 */
[----:B------:R1:W-:Y:S04]  /*21af0*/  STL.64 [R1+0x360], R2 ;  /* 0x0003600201007387 */ /* 0x0003e80000100a00 */
[----:B-1----:R-:W3:Y:S01]  /*21b00*/  LDL.LU.64 R2, [R1+0x560] ;  /* 0x0005600001027983 */ /* 0x002ee20000300a00 */
[----:B--2---:R-:W-:-:S05]  /*21b10*/  IMAD.WIDE R46, R4, 0x4, R46 ;  /* 0x00000004042e7825 */ /* 0x004fca00078e022e */
[----:B------:R-:W-:Y:S01]  /*21b20*/  STL.64 [R1+0x358], R46 ;  /* 0x0003582e01007387 */ /* 0x000fe20000100a00 */
[----:B----4-:R-:W-:-:S05]  /*21b30*/  IMAD.WIDE R16, R4, 0x4, R36 ;  /* 0x0000000404107825 */ /* 0x010fca00078e0224 */
[----:B------:R1:W-:Y:S01]  /*21b40*/  STL.64 [R1+0x350], R16 ;  /* 0x0003501001007387 */ /* 0x0003e20000100a00 */
[----:B------:R-:W-:-:S04]  /*21b50*/  IMAD.WIDE R34, R4, 0x4, R34 ;  /* 0x0000000404227825 */ /* 0x000fc800078e0222 */
[C---:B---3--:R-:W-:Y:S01]  /*21b60*/  IMAD.WIDE R32, R4.reuse, 0x4, R32 ;  /* 0x0000000404207825 */ /* 0x048fe200078e0220 */
[----:B------:R2:W-:Y:S03]  /*21b70*/  STL.64 [R1+0x348], R34 ;  /* 0x0003482201007387 */ /* 0x0005e60000100a00 */
[C---:B-1----:R-:W-:Y:S01]  /*21b80*/  IMAD.WIDE R16, R4.reuse, 0x4, R30 ;  /* 0x0000000404107825 */ /* 0x042fe200078e021e */
[----:B------:R-:W3:Y:S04]  /*21b90*/  LDL.LU.64 R36, [R1+0x570] ;  /* 0x0005700001247983 */ /* 0x000ee80000300a00 */
[----:B------:R1:W-:Y:S04]  /*21ba0*/  STL.64 [R1+0x340], R32 ;  /* 0x0003402001007387 */ /* 0x0003e80000100a00 */
[----:B------:R-:W4:Y:S04]  /*21bb0*/  LDL.LU.64 R30, [R1+0x580] ;  /* 0x00058000011e7983 */ /* 0x000f280000300a00 */
[----:B------:R1:W-:Y:S04]  /*21bc0*/  STL.64 [R1+0x338], R16 ;  /* 0x0003381001007387 */ /* 0x0003e80000100a00 */
[----:B--2---:R-:W2:Y:S04]  /*21bd0*/  LDL.LU.64 R34, [R1+0x588] ;  /* 0x0005880001227983 */ /* 0x004ea80000300a00 */
[----:B-1----:R-:W2:Y:S01]  /*21be0*/  LDL.LU.64 R32, [R1+0x598] ;  /* 0x0005980001207983 */ /* 0x002ea20000300a00 */
[----:B------:R-:W-:-:S05]  /*21bf0*/  IMAD.WIDE R16, R4, 0x4, R20 ;  /* 0x0000000404107825 */ /* 0x000fca00078e0214 */
[----:B------:R1:W-:Y:S04]  /*21c00*/  STL.64 [R1+0x330], R16 ;  /* 0x0003301001007387 */ /* 0x0003e80000100a00 */
[----:B------:R-:W2:Y:S01]  /*21c10*/  LDL.LU.64 R20, [R1+0x5a8] ;  /* 0x0005a80001147983 */ /* 0x000ea20000300a00 */
[----:B-1----:R-:W-:-:S04]  /*21c20*/  IMAD.WIDE R16, R4, 0x4, R44 ;  /* 0x0000000404107825 */ /* 0x002fc800078e022c */
[C---:B------:R-:W-:Y:S01]  /*21c30*/  IMAD.WIDE R42, R4.reuse, 0x4, R42 ;  /* 0x00000004042a7825 */ /* 0x040fe200078e022a */
[----:B------:R1:W-:Y:S03]  /*21c40*/  STL.64 [R1+0x328], R16 ;  /* 0x0003281001007387 */ /* 0x0003e60000100a00 */
[C---:B------:R-:W-:Y:S01]  /*21c50*/  IMAD.WIDE R28, R4.reuse, 0x4, R28 ;  /* 0x00000004041c7825 */ /* 0x040fe200078e021c */
[----:B------:R-:W-:Y:S03]  /*21c60*/  STL.64 [R1+0x320], R42 ;  /* 0x0003202a01007387 */ /* 0x000fe60000100a00 */
[C---:B-1----:R-:W-:Y:S02]  /*21c70*/  IMAD.WIDE R16, R4.reuse, 0x4, R24 ;  /* 0x0000000404107825 */ /* 0x042fe400078e0218 */
[----:B------:R-:W2:Y:S02]  /*21c80*/  LDL.LU.64 R24, [R1+0x5b0] ;  /* 0x0005b00001187983 */ /* 0x000ea40000300a00 */
[----:B------:R-:W-:-:S02]  /*21c90*/  IMAD.WIDE R26, R4, 0x4, R26 ;  /* 0x00000004041a7825 */ /* 0x000fc400078e021a */
[----:B------:R1:W-:Y:S04]  /*21ca0*/  STL.64 [R1+0x318], R28 ;  /* 0x0003181c01007387 */ /* 0x0003e80000100a00 */
[----:B------:R1:W-:Y:S01]  /*21cb0*/  STL.64 [R1+0x310], R16 ;  /* 0x0003101001007387 */ /* 0x0003e20000100a00 */
[----:B------:R-:W-:-:S03]  /*21cc0*/  IMAD.WIDE R22, R4, 0x4, R22 ;  /* 0x0000000404167825 */ /* 0x000fc600078e0216 */
[----:B-1----:R-:W2:Y:S01]  /*21cd0*/  LDL.LU.64 R28, [R1+0x5c0] ;  /* 0x0005c000011c7983 */ /* 0x002ea20000300a00 */
[----:B------:R-:W-:-:S03]  /*21ce0*/  IMAD.WIDE R16, R4, 0x4, R12 ;  /* 0x0000000404107825 */ /* 0x000fc600078e020c */
[----:B------:R-:W-:Y:S04]  /*21cf0*/  STL.64 [R1+0x308], R26 ;  /* 0x0003081a01007387 */ /* 0x000fe80000100a00 */
[----:B------:R-:W2:Y:S04]  /*21d00*/  LDL.LU.64 R12, [R1+0x5d0] ;  /* 0x0005d000010c7983 */ /* 0x000ea80000300a00 */
[----:B------:R1:W-:Y:S04]  /*21d10*/  STL.64 [R1+0x300], R16 ;  /* 0x0003001001007387 */ /* 0x0003e80000100a00 */
[----:B------:R-:W2:Y:S04]  /*21d20*/  LDL.LU.64 R48, [R1+0x5d8] ;  /* 0x0005d80001307983 */ /* 0x000ea80000300a00 */
[----:B------:R1:W-:Y:S02]  /*21d30*/  STL.64 [R1+0x2f8], R22 ;  /* 0x0002f81601007387 */ /* 0x0003e40000100a00 */
[----:B-1----:R-:W-:-:S02]  /*21d40*/  IMAD.WIDE R16, R4, 0x4, R8 ;  /* 0x0000000404107825 */ /* 0x002fc400078e0208 */
[----:B------:R-:W2:Y:S02]  /*21d50*/  LDL.LU.64 R8, [R1+0x5e8] ;  /* 0x0005e80001087983 */ /* 0x000ea40000300a00 */
[C---:B------:R-:W-:Y:S02]  /*21d60*/  IMAD.WIDE R10, R4.reuse, 0x4, R10 ;  /* 0x00000004040a7825 */ /* 0x040fe400078e020a */
[----:B------:R-:W-:Y:S04]  /*21d70*/  STL.64 [R1+0x2f0], R16 ;  /* 0x0002f01001007387 */ /* 0x000fe80000100a00 */
[----:B------:R-:W2:Y:S04]  /*21d80*/  LDL.LU.64 R26, [R1+0x5f8] ;  /* 0x0005f800011a7983 */ /* 0x000ea80000300a00 */
[----:B------:R-:W2:Y:S04]  /*21d90*/  LDL.LU.64 R22, [R1+0x600] ;  /* 0x0006000001167983 */ /* 0x000ea80000300a00 */
[----:B------:R1:W-:Y:S04]  /*21da0*/  STL.64 [R1+0x2e8], R10 ;  /* 0x0002e80a01007387 */ /* 0x0003e80000100a00 */
[----:B-1----:R-:W2:Y:S01]  /*21db0*/  LDL.LU.64 R10, [R1+0x610] ;  /* 0x00061000010a7983 */ /* 0x002ea20000300a00 */
[----:B------:R-:W-:-:S04]  /*21dc0*/  IMAD.WIDE R40, R4, 0x4, R40 ;  /* 0x0000000404287825 */ /* 0x000fc800078e0228 */
[C---:B------:R-:W-:Y:S01]  /*21dd0*/  IMAD.WIDE R16, R4.reuse, 0x4, R38 ;  /* 0x0000000404107825 */ /* 0x040fe200078e0226 */
[----:B------:R1:W-:Y:S04]  /*21de0*/  STL.64 [R1+0x2e0], R40 ;  /* 0x0002e02801007387 */ /* 0x0003e80000100a00 */
[----:B------:R-:W2:Y:S04]  /*21df0*/  LDL.LU.64 R46, [R1+0x620] ;  /* 0x00062000012e7983 */ /* 0x000ea80000300a00 */
[----:B------:R-:W-:Y:S04]  /*21e00*/  STL.64 [R1+0x2d8], R16 ;  /* 0x0002d81001007387 */ /* 0x000fe80000100a00 */
[----:B------:R-:W2:Y:S01]  /*21e10*/  LDL.LU.64 R42, [R1+0x628] ;  /* 0x00062800012a7983 */ /* 0x000ea20000300a00 */
[----:B------:R-:W-:-:S05]  /*21e20*/  IMAD.WIDE R2, R4, 0x4, R2 ;  /* 0x0000000404027825 */ /* 0x000fca00078e0202 */
[----:B------:R1:W-:Y:S04]  /*21e30*/  STL.64 [R1+0x2d0], R2 ;  /* 0x0002d00201007387 */ /* 0x0003e80000100a00 */
[----:B-1----:R-:W2:Y:S04]  /*21e40*/  LDL.LU.64 R40, [R1+0x638] ;  /* 0x0006380001287983 */ /* 0x002ea80000300a00 */
[----:B------:R-:W2:Y:S04]  /*21e50*/  LDL.LU.64 R38, [R1+0x648] ;  /* 0x0006480001267983 */ /* 0x000ea80000300a00 */
[----:B------:R-:W2:Y:S01]  /*21e60*/  LDL.LU.64 R2, [R1+0x650] ;  /* 0x0006500001027983 */ /* 0x000ea20000300a00 */
[----:B---3--:R-:W-:-:S04]  /*21e70*/  IMAD.WIDE R36, R4, 0x4, R36 ;  /* 0x0000000404247825 */ /* 0x008fc800078e0224 */
[C---:B----4-:R-:W-:Y:S02]  /*21e80*/  IMAD.WIDE R16, R4.reuse, 0x4, R30 ;  /* 0x0000000404107825 */ /* 0x050fe400078e021e */
[----:B------:R-:W3:Y:S02]  /*21e90*/  LDL.LU.64 R30, [R1+0x660] ;  /* 0x00066000011e7983 */ /* 0x000ee40000300a00 */
[C---:B--2---:R-:W-:Y:S02]  /*21ea0*/  IMAD.WIDE R34, R4.reuse, 0x4, R34 ;  /* 0x0000000404227825 */ /* 0x044fe400078e0222 */
[----:B------:R-:W-:Y:S02]  /*21eb0*/  STL.64 [R1+0x2c8], R36 ;  /* 0x0002c82401007387 */ /* 0x000fe40000100a00 */
[C---:B------:R-:W-:Y:S02]  /*21ec0*/  IMAD.WIDE R32, R4.reuse, 0x4, R32 ;  /* 0x0000000404207825 */ /* 0x040fe400078e0220 */
[----:B------:R1:W-:Y:S04]  /*21ed0*/  STL.64 [R1+0x2c0], R16 ;  /* 0x0002c01001007387 */ /* 0x0003e80000100a00 */
[----:B------:R2:W-:Y:S04]  /*21ee0*/  STL.64 [R1+0x2b8], R34 ;  /* 0x0002b82201007387 */ /* 0x0005e80000100a00 */
[----:B------:R-:W4:Y:S01]  /*21ef0*/  LDL.LU.64 R44, [R1+0x670] ;  /* 0x00067000012c7983 */ /* 0x000f220000300a00 */
[----:B-1----:R-:W-:-:S03]  /*21f00*/  IMAD.WIDE R16, R4, 0x4, R20 ;  /* 0x0000000404107825 */ /* 0x002fc600078e0214 */
[----:B------:R1:W-:Y:S04]  /*21f10*/  STL.64 [R1+0x2b0], R32 ;  /* 0x0002b02001007387 */ /* 0x0003e80000100a00 */
[----:B------:R-:W4:Y:S04]  /*21f20*/  LDL.LU.64 R36, [R1+0x678] ;  /* 0x0006780001247983 */ /* 0x000f280000300a00 */
[----:B------:R1:W-:Y:S04]  /*21f30*/  STL.64 [R1+0x2a8], R16 ;  /* 0x0002a81001007387 */ /* 0x0003e80000100a00 */
[----:B--2---:R-:W2:Y:S04]  /*21f40*/  LDL.LU.64 R34, [R1+0x688] ;  /* 0x0006880001227983 */ /* 0x004ea80000300a00 */
[----:B------:R-:W2:Y:S04]  /*21f50*/  LDL.LU.64 R20, [R1+0x698] ;  /* 0x0006980001147983 */ /* 0x000ea80000300a00 */
[----:B-1----:R-:W2:Y:S01]  /*21f60*/  LDL.LU.64 R32, [R1+0x6a0] ;  /* 0x0006a00001207983 */ /* 0x002ea20000300a00 */
[----:B------:R-:W-:-:S03]  /*21f70*/  IMAD.WIDE R16, R4, 0x4, R24 ;  /* 0x0000000404107825 */ /* 0x000fc600078e0218 */
[----:B------:R-:W2:Y:S04]  /*21f80*/  LDL.LU.64 R24, [R1+0x6b0] ;  /* 0x0006b00001187983 */ /* 0x000ea80000300a00 */
[----:B------:R1:W-:Y:S01]  /*21f90*/  STL.64 [R1+0x2a0], R16 ;  /* 0x0002a01001007387 */ /* 0x0003e20000100a00 */
[----:B------:R-:W-:-:S03]  /*21fa0*/  IMAD.WIDE R50, R4, 0x4, R28 ;  /* 0x0000000404327825 */ /* 0x000fc600078e021c */
[----:B------:R-:W2:Y:S04]  /*21fb0*/  LDL.LU.64 R28, [R1+0x6c0] ;  /* 0x0006c000011c7983 */ /* 0x000ea80000300a00 */
[----:B------:R-:W-:Y:S01]  /*21fc0*/  STL.64 [R1+0x298], R50 ;  /* 0x0002983201007387 */ /* 0x000fe20000100a00 */
[----:B-1----:R-:W-:-:S03]  /*21fd0*/  IMAD.WIDE R16, R4, 0x4, R12 ;  /* 0x0000000404107825 */ /* 0x002fc600078e020c */
[----:B------:R-:W2:Y:S04]  /*21fe0*/  LDL.LU.64 R12, [R1+0x6c8] ;  /* 0x0006c800010c7983 */ /* 0x000ea80000300a00 */
[----:B------:R1:W-:Y:S01]  /*21ff0*/  STL.64 [R1+0x290], R16 ;  /* 0x0002901001007387 */ /* 0x0003e20000100a00 */
[----:B------:R-:W-:-:S04]  /*22000*/  IMAD.WIDE R48, R4, 0x4, R48 ;  /* 0x0000000404307825 */ /* 0x000fc800078e0230 */
[C---:B-1----:R-:W-:Y:S02]  /*22010*/  IMAD.WIDE R16, R4.reuse, 0x4, R8 ;  /* 0x0000000404107825 */ /* 0x042fe400078e0208 */
[----:B------:R-:W2:Y:S04]  /*22020*/  LDL.LU.64 R8, [R1+0x6d8] ;  /* 0x0006d80001087983 */ /* 0x000ea80000300a00 */
[----:B------:R-:W-:Y:S01]  /*22030*/  STL.64 [R1+0x288], R48 ;  /* 0x0002883001007387 */ /* 0x000fe20000100a00 */
[----:B------:R-:W-:-:S03]  /*22040*/  IMAD.WIDE R26, R4, 0x4, R26 ;  /* 0x00000004041a7825 */ /* 0x000fc600078e021a */
[----:B------:R1:W-:Y:S04]  /*22050*/  STL.64 [R1+0x280], R16 ;  /* 0x0002801001007387 */ /* 0x0003e80000100a00 */
[----:B------:R1:W-:Y:S02]  /*22060*/  STL.64 [R1+0x278], R26 ;  /* 0x0002781a01007387 */ /* 0x0003e40000100a00 */
[C---:B-1----:R-:W-:Y:S02]  /*22070*/  IMAD.WIDE R16, R4.reuse, 0x4, R22 ;  /* 0x0000000404107825 */ /* 0x042fe400078e0216 */
[----:B------:R-:W2:Y:S02]  /*22080*/  LDL.LU.64 R26, [R1+0x6e8] ;  /* 0x0006e800011a7983 */ /* 0x000ea40000300a00 */
[----:B------:R-:W-:-:S02]  /*22090*/  IMAD.WIDE R10, R4, 0x4, R10 ;  /* 0x00000004040a7825 */ /* 0x000fc400078e020a */
[----:B------:R-:W-:Y:S04]  /*220a0*/  STL.64 [R1+0x270], R16 ;  /* 0x0002701001007387 */ /* 0x000fe80000100a00 */
[----:B------:R-:W2:Y:S04]  /*220b0*/  LDL.LU.64 R22, [R1+0x6f0] ;  /* 0x0006f00001167983 */ /* 0x000ea80000300a00 */
[----:B------:R1:W-:Y:S04]  /*220c0*/  STL.64 [R1+0x268], R10 ;  /* 0x0002680a01007387 */ /* 0x0003e80000100a00 */
[----:B-1----:R-:W2:Y:S01]  /*220d0*/  LDL.LU.64 R10, [R1+0x700] ;  /* 0x00070000010a7983 */ /* 0x002ea20000300a00 */
[----:B------:R-:W-:-:S04]  /*220e0*/  IMAD.WIDE R46, R4, 0x4, R46 ;  /* 0x00000004042e7825 */ /* 0x000fc800078e022e */
[C---:B------:R-:W-:Y:S01]  /*220f0*/  IMAD.WIDE R16, R4.reuse, 0x4, R42 ;  /* 0x0000000404107825 */ /* 0x040fe200078e022a */
[----:B------:R-:W-:Y:S03]  /*22100*/  STL.64 [R1+0x260], R46 ;  /* 0x0002602e01007387 */ /* 0x000fe60000100a00 */
[C---:B------:R-:W-:Y:S01]  /*22110*/  IMAD.WIDE R40, R4.reuse, 0x4, R40 ;  /* 0x0000000404287825 */ /* 0x040fe200078e0228 */
[----:B------:R1:W-:Y:S03]  /*22120*/  STL.64 [R1+0x258], R16 ;  /* 0x0002581001007387 */ /* 0x0003e60000100a00 */
[C---:B------:R-:W-:Y:S01]  /*22130*/  IMAD.WIDE R38, R4.reuse, 0x4, R38 ;  /* 0x0000000404267825 */ /* 0x040fe200078e0226 */
[----:B------:R1:W-:Y:S04]  /*22140*/  STL.64 [R1+0x250], R40 ;  /* 0x0002502801007387 */ /* 0x0003e80000100a00 */
[----:B------:R-:W2:Y:S01]  /*22150*/  LDL.LU.64 R42, [R1+0x710] ;  /* 0x00071000012a7983 */ /* 0x000ea20000300a00 */
[----:B-1----:R-:W-:-:S03]  /*22160*/  IMAD.WIDE R16, R4, 0x4, R2 ;  /* 0x0000000404107825 */ /* 0x002fc600078e0202 */
[----:B------:R1:W-:Y:S04]  /*22170*/  STL.64 [R1+0x248], R38 ;  /* 0x0002482601007387 */ /* 0x0003e80000100a00 */
[----:B------:R-:W2:Y:S04]  /*22180*/  LDL.LU.64 R2, [R1+0x718] ;  /* 0x0007180001027983 */ /* 0x000ea80000300a00 */
[----:B------:R3:W-:Y:S04]  /*22190*/  STL.64 [R1+0x240], R16 ;  /* 0x0002401001007387 */ /* 0x0007e80000100a00 */
[----:B------:R-:W2:Y:S04]  /*221a0*/  LDL.LU.64 R40, [R1+0x728] ;  /* 0x0007280001287983 */ /* 0x000ea80000300a00 */
[----:B-1----:R-:W2:Y:S01]  /*221b0*/  LDL.LU.64 R38, [R1+0x738] ;  /* 0x0007380001267983 */ /* 0x002ea20000300a00 */
[----:B---3--:R-:W-:-:S05]  /*221c0*/  IMAD.WIDE R16, R4, 0x4, R30 ;  /* 0x0000000404107825 */ /* 0x008fca00078e021e */
[----:B------:R4:W-:Y:S04]  /*221d0*/  STL.64 [R1+0x238], R16 ;  /* 0x0002381001007387 */ /* 0x0009e80000100a00 */
[----:B------:R-:W3:Y:S01]  /*221e0*/  LDL.LU.64 R30, [R1+0x740] ;  /* 0x00074000011e7983 */ /* 0x000ee20000300a00 */
[----:B----4-:R-:W-:-:S05]  /*221f0*/  IMAD.WIDE R16, R4, 0x4, R44 ;  /* 0x0000000404107825 */ /* 0x010fca00078e022c */
[----:B------:R1:W-:Y:S01]  /*22200*/  STL.64 [R1+0x230], R16 ;  /* 0x0002301001007387 */ /* 0x0003e20000100a00 */
[----:B------:R-:W-:-:S05]  /*22210*/  IMAD.WIDE R36, R4, 0x4, R36 ;  /* 0x0000000404247825 */ /* 0x000fca00078e0224 */
[----:B------:R4:W-:Y:S01]  /*22220*/  STL.64 [R1+0x228], R36 ;  /* 0x0002282401007387 */ /* 0x0009e20000100a00 */
[----:B--2---:R-:W-:-:S04]  /*22230*/  IMAD.WIDE R34, R4, 0x4, R34 ;  /* 0x0000000404227825 */ /* 0x004fc800078e0222 */
[C---:B-1----:R-:W-:Y:S02]  /*22240*/  IMAD.WIDE R16, R4.reuse, 0x4, R20 ;  /* 0x0000000404107825 */ /* 0x042fe400078e0214 */
[----:B------:R-:W2:Y:S02]  /*22250*/  LDL.LU.64 R20, [R1+0x750] ;  /* 0x0007500001147983 */ /* 0x000ea40000300a00 */
[C---:B------:R-:W-:Y:S02]  /*22260*/  IMAD.WIDE R32, R4.reuse, 0x4, R32 ;  /* 0x0000000404207825 */ /* 0x040fe400078e0220 */
[----:B------:R-:W-:Y:S04]  /*22270*/  STL.64 [R1+0x220], R34 ;  /* 0x0002202201007387 */ /* 0x000fe80000100a00 */
[----:B------:R1:W-:Y:S04]  /*22280*/  STL.64 [R1+0x218], R16 ;  /* 0x0002181001007387 */ /* 0x0003e80000100a00 */
[----:B----4-:R-:W4:Y:S04]  /*22290*/  LDL.LU.64 R36, [R1+0x760] ;  /* 0x0007600001247983 */ /* 0x010f280000300a00 */
[----:B------:R-:W-:Y:S01]  /*222a0*/  STL.64 [R1+0x210], R32 ;  /* 0x0002102001007387 */ /* 0x000fe20000100a00 */
[----:B-1----:R-:W-:-:S03]  /*222b0*/  IMAD.WIDE R16, R4, 0x4, R24 ;  /* 0x0000000404107825 */ /* 0x002fc600078e0218 */
[----:B------:R-:W4:Y:S01]  /*222c0*/  LDL.LU.64 R24, [R1+0x768] ;  /* 0x0007680001187983 */ /* 0x000f220000300a00 */
[----:B------:R-:W-:-:S03]  /*222d0*/  IMAD.WIDE R28, R4, 0x4, R28 ;  /* 0x00000004041c7825 */ /* 0x000fc600078e021c */
[----:B------:R1:W-:Y:S04]  /*222e0*/  STL.64 [R1+0x208], R16 ;  /* 0x0002081001007387 */ /* 0x0003e80000100a00 */
[----:B------:R-:W4:Y:S04]  /*222f0*/  LDL.LU.64 R48, [R1+0x778] ;  /* 0x0007780001307983 */ /* 0x000f280000300a00 */
[----:B------:R-:W-:Y:S01]  /*22300*/  STL.64 [R1+0x200], R28 ;  /* 0x0002001c01007387 */ /* 0x000fe20000100a00 */
[----:B-1----:R-:W-:-:S03]  /*22310*/  IMAD.WIDE R16, R4, 0x4, R12 ;  /* 0x0000000404107825 */ /* 0x002fc600078e020c */
[----:B------:R-:W4:Y:S04]  /*22320*/  LDL.LU.64 R12, [R1+0x788] ;  /* 0x00078800010c7983 */ /* 0x000f280000300a00 */
[----:B------:R-:W-:Y:S04]  /*22330*/  STL.64 [R1+0x1f8], R16 ;  /* 0x0001f81001007387 */ /* 0x000fe80000100a00 */
[----:B------:R-:W4:Y:S01]  /*22340*/  LDL.LU.64 R34, [R1+0x790] ;  /* 0x0007900001227983 */ /* 0x000f220000300a00 */
[----:B------:R-:W-:-:S03]  /*22350*/  IMAD.WIDE R8, R4, 0x4, R8 ;  /* 0x0000000404087825 */ /* 0x000fc600078e0208 */
[----:B------:R-:W4:Y:S04]  /*22360*/  LDL.LU.64 R32, [R1+0x7a0] ;  /* 0x0007a00001207983 */ /* 0x000f280000300a00 */
[----:B------:R1:W-:Y:S04]  /*22370*/  STL.64 [R1+0x1f0], R8 ;  /* 0x0001f00801007387 */ /* 0x0003e80000100a00 */
[----:B-1----:R-:W4:Y:S01]  /*22380*/  LDL.LU.64 R8, [R1+0x7b0] ;  /* 0x0007b00001087983 */ /* 0x002f220000300a00 */
[----:B------:R-:W-:-:S05]  /*22390*/  IMAD.WIDE R26, R4, 0x4, R26 ;  /* 0x00000004041a7825 */ /* 0x000fca00078e021a */
[----:B------:R1:W-:Y:S01]  /*223a0*/  STL.64 [R1+0x1e8], R26 ;  /* 0x0001e81a01007387 */ /* 0x0003e20000100a00 */
[----:B------:R-:W-:-:S03]  /*223b0*/  IMAD.WIDE R16, R4, 0x4, R22 ;  /* 0x0000000404107825 */ /* 0x000fc600078e0216 */
[----:B------:R-:W4:Y:S04]  /*223c0*/  LDL.LU.64 R46, [R1+0x7b8] ;  /* 0x0007b800012e7983 */ /* 0x000f280000300a00 */
[----:B------:R-:W-:Y:S04]  /*223d0*/  STL.64 [R1+0x1e0], R16 ;  /* 0x0001e01001007387 */ /* 0x000fe80000100a00 */
[----:B------:R-:W4:Y:S01]  /*223e0*/  LDL.LU.64 R28, [R1+0x7c8] ;  /* 0x0007c800011c7983 */ /* 0x000f220000300a00 */
[----:B------:R-:W-:-:S05]  /*223f0*/  IMAD.WIDE R10, R4, 0x4, R10 ;  /* 0x00000004040a7825 */ /* 0x000fca00078e020a */
[----:B------:R1:W-:Y:S04]  /*22400*/  STL.64 [R1+0x1d8], R10 ;  /* 0x0001d80a01007387 */ /* 0x0003e80000100a00 */
[----:B-1----:R-:W4:Y:S04]  /*22410*/  LDL.LU.64 R26, [R1+0x7d8] ;  /* 0x0007d800011a7983 */ /* 0x002f280000300a00 */
[----:B------:R-:W4:Y:S04]  /*22420*/  LDL.LU.64 R22, [R1+0x7e0] ;  /* 0x0007e00001167983 */ /* 0x000f280000300a00 */
[----:B------:R-:W4:Y:S01]  /*22430*/  LDL.LU.64 R10, [R1+0x7f0] ;  /* 0x0007f000010a7983 */ /* 0x000f220000300a00 */
[----:B------:R-:W-:-:S04]  /*22440*/  IMAD.WIDE R42, R4, 0x4, R42 ;  /* 0x00000004042a7825 */ /* 0x000fc800078e022a */
[C---:B------:R-:W-:Y:S02]  /*22450*/  IMAD.WIDE R16, R4.reuse, 0x4, R2 ;  /* 0x0000000404107825 */ /* 0x040fe400078e0202 */
[----:B------:R-:W4:Y:S04]  /*22460*/  LDL.LU.64 R2, [R1+0x800] ;  /* 0x0008000001027983 */ /* 0x000f280000300a00 */
[----:B------:R1:W-:Y:S01]  /*22470*/  STL.64 [R1+0x1d0], R42 ;  /* 0x0001d02a01007387 */ /* 0x0003e20000100a00 */
[----:B------:R-:W-:-:S03]  /*22480*/  IMAD.WIDE R40, R4, 0x4, R40 ;  /* 0x0000000404287825 */ /* 0x000fc600078e0228 */
[----:B------:R3:W-:Y:S01]  /*22490*/  STL.64 [R1+0x1c8], R16 ;  /* 0x0001c81001007387 */ /* 0x0007e20000100a00 */
[----:B------:R-:W-:-:S03]  /*224a0*/  IMAD.WIDE R38, R4, 0x4, R38 ;  /* 0x0000000404267825 */ /* 0x000fc600078e0226 */
[----:B------:R3:W-:Y:S04]  /*224b0*/  STL.64 [R1+0x1c0], R40 ;  /* 0x0001c02801007387 */ /* 0x0007e80000100a00 */
[----:B------:R-:W4:Y:S04]  /*224c0*/  LDL.LU.64 R44, [R1+0x808] ;  /* 0x00080800012c7983 */ /* 0x000f280000300a00 */
[----:B------:R3:W-:Y:S04]  /*224d0*/  STL.64 [R1+0x1b8], R38 ;  /* 0x0001b82601007387 */ /* 0x0007e80000100a00 */
[----:B-1----:R-:W4:Y:S01]  /*224e0*/  LDL.LU.64 R42, [R1+0x818] ;  /* 0x00081800012a7983 */ /* 0x002f220000300a00 */
[----:B---3--:R-:W-:-:S05]  /*224f0*/  IMAD.WIDE R16, R4, 0x4, R30 ;  /* 0x0000000404107825 */ /* 0x008fca00078e021e */
[----:B------:R2:W-:Y:S04]  /*22500*/  STL.64 [R1+0x1b0], R16 ;  /* 0x0001b01001007387 */ /* 0x0005e80000100a00 */
[----:B------:R-:W3:Y:S04]  /*22510*/  LDL.LU.64 R40, [R1+0x828] ;  /* 0x0008280001287983 */ /* 0x000ee80000300a00 */
[----:B------:R-:W3:Y:S04]  /*22520*/  LDL.LU.64 R38, [R1+0x830] ;  /* 0x0008300001267983 */ /* 0x000ee80000300a00 */
[----:B------:R-:W3:Y:S01]  /*22530*/  LDL.LU.64 R30, [R1+0x840] ;  /* 0x00084000011e7983 */ /* 0x000ee20000300a00 */
[----:B--2---:R-:W-:-:S03]  /*22540*/  IMAD.WIDE R16, R4, 0x4, R20 ;  /* 0x0000000404107825 */ /* 0x004fc600078e0214 */
[----:B------:R-:W2:Y:S04]  /*22550*/  LDL.LU.64 R20, [R1+0x850] ;  /* 0x0008500001147983 */ /* 0x000ea80000300a00 */
[----:B------:R1:W-:Y:S01]  /*22560*/  STL.64 [R1+0x1a8], R16 ;  /* 0x0001a81001007387 */ /* 0x0003e20000100a00 */
[----:B----4-:R-:W-:-:S03]  /*22570*/  IMAD.WIDE R50, R4, 0x4, R36 ;  /* 0x0000000404327825 */ /* 0x010fc600078e0224 */
[----:B------:R-:W4:Y:S04]  /*22580*/  LDL.LU.64 R36, [R1+0x858] ;  /* 0x0008580001247983 */ /* 0x000f280000300a00 */
[----:B------:R-:W-:Y:S01]  /*22590*/  STL.64 [R1+0x1a0], R50 ;  /* 0x0001a03201007387 */ /* 0x000fe20000100a00 */
[----:B-1----:R-:W-:-:S03]  /*225a0*/  IMAD.WIDE R16, R4, 0x4, R24 ;  /* 0x0000000404107825 */ /* 0x002fc600078e0218 */
[----:B------:R-:W4:Y:S04]  /*225b0*/  LDL.LU.64 R24, [R1+0x868] ;  /* 0x0008680001187983 */ /* 0x000f280000300a00 */
[----:B------:R1:W-:Y:S01]  /*225c0*/  STL.64 [R1+0x198], R16 ;  /* 0x0001981001007387 */ /* 0x0003e20000100a00 */
[----:B------:R-:W-:-:S04]  /*225d0*/  IMAD.WIDE R48, R4, 0x4, R48 ;  /* 0x0000000404307825 */ /* 0x000fc800078e0230 */
[C---:B-1----:R-:W-:Y:S02]  /*225e0*/  IMAD.WIDE R16, R4.reuse, 0x4, R12 ;  /* 0x0000000404107825 */ /* 0x042fe400078e020c */
[----:B------:R-:W4:Y:S04]  /*225f0*/  LDL.LU.64 R12, [R1+0x880] ;  /* 0x00088000010c7983 */ /* 0x000f280000300a00 */
[----:B------:R-:W-:Y:S01]  /*22600*/  STL.64 [R1+0x190], R48 ;  /* 0x0001903001007387 */ /* 0x000fe20000100a00 */
[----:B------:R-:W-:-:S03]  /*22610*/  IMAD.WIDE R34, R4, 0x4, R34 ;  /* 0x0000000404227825 */ /* 0x000fc600078e0222 */
[----:B------:R1:W-:Y:S04]  /*22620*/  STL.64 [R1+0x188], R16 ;  /* 0x0001881001007387 */ /* 0x0003e80000100a00 */
[----:B------:R1:W-:Y:S02]  /*22630*/  STL.64 [R1+0x180], R34 ;  /* 0x0001802201007387 */ /* 0x0003e40000100a00 */
[C---:B-1----:R-:W-:Y:S02]  /*22640*/  IMAD.WIDE R16, R4.reuse, 0x4, R32 ;  /* 0x0000000404107825 */ /* 0x042fe400078e0220 */
[----:B------:R-:W4:Y:S02]  /*22650*/  LDL.LU.64 R34, [R1+0x890] ;  /* 0x0008900001227983 */ /* 0x000f240000300a00 */
[----:B------:R-:W-:-:S02]  /*22660*/  IMAD.WIDE R8, R4, 0x4, R8 ;  /* 0x0000000404087825 */ /* 0x000fc400078e0208 */
[----:B------:R1:W-:Y:S04]  /*22670*/  STL.64 [R1+0x178], R16 ;  /* 0x0001781001007387 */ /* 0x0003e80000100a00 */
[----:B------:R-:W4:Y:S04]  /*22680*/  LDL.LU.64 R32, [R1+0x8a0] ;  /* 0x0008a00001207983 */ /* 0x000f280000300a00 */
[----:B------:R1:W-:Y:S02]  /*22690*/  STL.64 [R1+0x170], R8 ;  /* 0x0001700801007387 */ /* 0x0003e40000100a00 */
[----:B-1----:R-:W-:-:S02]  /*226a0*/  IMAD.WIDE R16, R4, 0x4, R46 ;  /* 0x0000000404107825 */ /* 0x002fc400078e022e */
[----:B------:R-:W4:Y:S02]  /*226b0*/  LDL.LU.64 R8, [R1+0x8a8] ;  /* 0x0008a80001087983 */ /* 0x000f240000300a00 */
[C---:B------:R-:W-:Y:S02]  /*226c0*/  IMAD.WIDE R28, R4.reuse, 0x4, R28 ;  /* 0x00000004041c7825 */ /* 0x040fe400078e021c */
[----:B------:R1:W-:Y:S04]  /*226d0*/  STL.64 [R1+0x168], R16 ;  /* 0x0001681001007387 */ /* 0x0003e80000100a00 */
[----:B------:R1:W-:Y:S01]  /*226e0*/  STL.64 [R1+0x160], R28 ;  /* 0x0001601c01007387 */ /* 0x0003e20000100a00 */
[----:B------:R-:W-:-:S04]  /*226f0*/  IMAD.WIDE R26, R4, 0x4, R26 ;  /* 0x00000004041a7825 */ /* 0x000fc800078e021a */
[C---:B-1----:R-:W-:Y:S01]  /*22700*/  IMAD.WIDE R16, R4.reuse, 0x4, R22 ;  /* 0x0000000404107825 */ /* 0x042fe200078e0216 */
[----:B------:R1:W-:Y:S04]  /*22710*/  STL.64 [R1+0x158], R26 ;  /* 0x0001581a01007387 */ /* 0x0003e80000100a00 */
[----:B------:R-:W4:Y:S04]  /*22720*/  LDL.LU.64 R28, [R1+0x8b8] ;  /* 0x0008b800011c7983 */ /* 0x000f280000300a00 */
[----:B------:R-:W-:Y:S04]  /*22730*/  STL.64 [R1+0x150], R16 ;  /* 0x0001501001007387 */ /* 0x000fe80000100a00 */
[----:B------:R-:W4:Y:S01]  /*22740*/  LDL.LU.64 R22, [R1+0x8c8] ;  /* 0x0008c80001167983 */ /* 0x000f220000300a00 */
[----:B------:R-:W-:-:S04]  /*22750*/  IMAD.WIDE R10, R4, 0x4, R10 ;  /* 0x00000004040a7825 */ /* 0x000fc800078e020a */
[C---:B------:R-:W-:Y:S01]  /*22760*/  IMAD.WIDE R2, R4.reuse, 0x4, R2 ;  /* 0x0000000404027825 */ /* 0x040fe200078e0202 */
[----:B------:R1:W-:Y:S04]  /*22770*/  STL.64 [R1+0x148], R10 ;  /* 0x0001480a01007387 */ /* 0x0003e80000100a00 */
[----:B-1----:R-:W4:Y:S04]  /*22780*/  LDL.LU.64 R26, [R1+0x8d0] ;  /* 0x0008d000011a7983 */ /* 0x002f280000300a00 */
[----:B------:R-:W4:Y:S01]  /*22790*/  LDL.LU.64 R10, [R1+0x8e8] ;  /* 0x0008e800010a7983 */ /* 0x000f220000300a00 */
[----:B------:R-:W-:-:S03]  /*227a0*/  IMAD.WIDE R16, R4, 0x4, R44 ;  /* 0x0000000404107825 */ /* 0x000fc600078e022c */
[----:B------:R1:W-:Y:S01]  /*227b0*/  STL.64 [R1+0x140], R2 ;  /* 0x0001400201007387 */ /* 0x0003e20000100a00 */
[----:B------:R-:W-:-:S03]  /*227c0*/  IMAD.WIDE R42, R4, 0x4, R42 ;  /* 0x00000004042a7825 */ /* 0x000fc600078e022a */
[----:B-1----:R-:W4:Y:S04]  /*227d0*/  LDL.LU.64 R2, [R1+0x8f0] ;  /* 0x0008f00001027983 */ /* 0x002f280000300a00 */
[----:B------:R-:W-:Y:S04]  /*227e0*/  STL.64 [R1+0x138], R16 ;  /* 0x0001381001007387 */ /* 0x000fe80000100a00 */
[----:B------:R1:W-:Y:S04]  /*227f0*/  STL.64 [R1+0x130], R42 ;  /* 0x0001302a01007387 */ /* 0x0003e80000100a00 */
[----:B-1----:R-:W4:Y:S01]  /*22800*/  LDL.LU.64 R42, [R1+0x908] ;  /* 0x00090800012a7983 */ /* 0x002f220000300a00 */
[----:B---3--:R-:W-:-:S04]  /*22810*/  IMAD.WIDE R40, R4, 0x4, R40 ;  /* 0x0000000404287825 */ /* 0x008fc800078e0228 */
[C---:B------:R-:W-:Y:S01]  /*22820*/  IMAD.WIDE R16, R4.reuse, 0x4, R38 ;  /* 0x0000000404107825 */ /* 0x040fe200078e0226 */
[----:B------:R-:W-:Y:S03]  /*22830*/  STL.64 [R1+0x128], R40 ;  /* 0x0001282801007387 */ /* 0x000fe60000100a00 */
[C---:B------:R-:W-:Y:S01]  /*22840*/  IMAD.WIDE R38, R4.reuse, 0x4, R30 ;  /* 0x0000000404267825 */ /* 0x040fe200078e021e */
[----:B------:R2:W-:Y:S04]  /*22850*/  STL.64 [R1+0x120], R16 ;  /* 0x0001201001007387 */ /* 0x0005e80000100a00 */
[----:B------:R-:W3:Y:S04]  /*22860*/  LDL.LU.64 R30, [R1+0x910] ;  /* 0x00091000011e7983 */ /* 0x000ee80000300a00 */
[----:B------:R-:W-:Y:S01]  /*22870*/  STL.64 [R1+0x118], R38 ;  /* 0x0001182601007387 */ /* 0x000fe20000100a00 */
[----:B--2---:R-:W-:-:S03]  /*22880*/  IMAD.WIDE R16, R4, 0x4, R20 ;  /* 0x0000000404107825 */ /* 0x004fc600078e0214 */
[----:B------:R-:W2:Y:S04]  /*22890*/  LDL.LU.64 R20, [R1+0x928] ;  /* 0x0009280001147983 */ /* 0x000ea80000300a00 */
[----:B------:R1:W-:Y:S01]  /*228a0*/  STL.64 [R1+0x110], R16 ;  /* 0x0001101001007387 */ /* 0x0003e20000100a00 */
[----:B----4-:R-:W-:-:S04]  /*228b0*/  IMAD.WIDE R36, R4, 0x4, R36 ;  /* 0x0000000404247825 */ /* 0x010fc800078e0224 */
[C---:B-1----:R-:W-:Y:S01]  /*228c0*/  IMAD.WIDE R16, R4.reuse, 0x4, R18 ;  /* 0x0000000404107825 */ /* 0x042fe200078e0212 */
[----:B------:R-:W-:Y:S03]  /*228d0*/  STL.64 [R1+0x108], R36 ;  /* 0x0001082401007387 */ /* 0x000fe60000100a00 */
[C---:B------:R-:W-:Y:S01]  /*228e0*/  IMAD.WIDE R24, R4.reuse, 0x4, R24 ;  /* 0x0000000404187825 */ /* 0x040fe200078e0218 */
[----:B------:R-:W4:Y:S04]  /*228f0*/  LDL.LU.64 R18, [R1+0x930] ;  /* 0x0009300001127983 */ /* 0x000f280000300a00 */
[----:B------:R1:W-:Y:S04]  /*22900*/  STL.64 [R1+0x100], R24 ;  /* 0x0001001801007387 */ /* 0x0003e80000100a00 */
[----:B------:R1:W-:Y:S04]  /*22910*/  STL.64 [R1+0xf8], R16 ;  /* 0x0000f81001007387 */ /* 0x0003e80000100a00 */
[----:B------:R-:W4:Y:S04]  /*22920*/  LDL.LU.64 R40, [R1+0x938] ;  /* 0x0009380001287983 */ /* 0x000f280000300a00 */
[----:B------:R-:W4:Y:S04]  /*22930*/  LDL.LU.64 R38, [R1+0x950] ;  /* 0x0009500001267983 */ /* 0x000f280000300a00 */
[----:B-1----:R-:W4:Y:S01]  /*22940*/  LDL.LU.64 R24, [R1+0x958] ;  /* 0x0009580001187983 */ /* 0x002f220000300a00 */
[----:B------:R-:W-:-:S04]  /*22950*/  IMAD.WIDE R12, R4, 0x4, R12 ;  /* 0x00000004040c7825 */ /* 0x000fc800078e020c */
[----:B------:R-:W-:-:S05]  /*22960*/  IMAD.WIDE R34, R4, 0x4, R34 ;  /* 0x0000000404227825 */ /* 0x000fca00078e0222 */
[----:B------:R1:W-:Y:S01]  /*22970*/  STL.64 [R1+0xe8], R34 ;  /* 0x0000e82201007387 */ /* 0x0003e20000100a00 */
[----:B------:R-:W-:-:S04]  /*22980*/  IMAD.WIDE R32, R4, 0x4, R32 ;  /* 0x0000000404207825 */ /* 0x000fc800078e0220 */
[C---:B------:R-:W-:Y:S02]  /*22990*/  IMAD.WIDE R16, R4.reuse, 0x4, R8 ;  /* 0x0000000404107825 */ /* 0x040fe400078e0208 */
[----:B------:R-:W4:Y:S04]  /*229a0*/  LDL.LU.64 R8, [R1+0x960] ;  /* 0x0009600001087983 */ /* 0x000f280000300a00 */
[----:B------:R-:W-:Y:S04]  /*229b0*/  STL.64 [R1+0xe0], R32 ;  /* 0x0000e02001007387 */ /* 0x000fe80000100a00 */
[----:B------:R-:W4:Y:S04]  /*229c0*/  LDL.LU.64 R36, [R1+0x978] ;  /* 0x0009780001247983 */ /* 0x000f280000300a00 */
[----:B------:R1:W-:Y:S04]  /*229d0*/  STL.64 [R1+0xd8], R16 ;  /* 0x0000d81001007387 */ /* 0x0003e80000100a00 */
[----:B-1----:R-:W4:Y:S04]  /*229e0*/  LDL.LU.64 R34, [R1+0x980] ;  /* 0x0009800001227983 */ /* 0x002f280000300a00 */
[----:B------:R-:W-:Y:S04]  /*229f0*/  STL.64 [R1+0xf0], R12 ;  /* 0x0000f00c01007387 */ /* 0x000fe80000100a00 */
[----:B------:R1:W-:Y:S01]  /*22a00*/  STL.64 [R1+0x19a8], R12 ;  /* 0x0019a80c01007387 */ /* 0x0003e20000100a00 */
[----:B------:R-:W-:-:S03]  /*22a10*/  IMAD.WIDE R16, R4, 0x4, R22 ;  /* 0x0000000404107825 */ /* 0x000fc600078e0216 */
[----:B------:R-:W4:Y:S01]  /*22a20*/  LDL.LU.64 R22, [R1+0x988] ;  /* 0x0009880001167983 */ /* 0x000f220000300a00 */
[----:B-1----:R-:W-:-:S05]  /*22a30*/  IMAD.WIDE R12, R4, 0x4, R28 ;  /* 0x00000004040c7825 */ /* 0x002fca00078e021c */
[----:B------:R-:W-:Y:S04]  /*22a40*/  STL.64 [R1+0xd0], R12 ;  /* 0x0000d00c01007387 */ /* 0x000fe80000100a00 */
[----:B------:R1:W-:Y:S04]  /*22a50*/  STL.64 [R1+0xc8], R16 ;  /* 0x0000c81001007387 */ /* 0x0003e80000100a00 */
[----:B------:R-:W4:Y:S01]  /*22a60*/  LDL.LU.64 R32, [R1+0x9a0] ;  /* 0x0009a00001207983 */ /* 0x000f220000300a00 */
[----:B-1----:R-:W-:-:S05]  /*22a70*/  IMAD.WIDE R16, R4, 0x4, R10 ;  /* 0x0000000404107825 */ /* 0x002fca00078e020a */
[----:B------:R1:W-:Y:S01]  /*22a80*/  STL.64 [R1+0xb8], R16 ;  /* 0x0000b81001007387 */ /* 0x0003e20000100a00 */
[----:B------:R-:W-:-:S03]  /*22a90*/  IMAD.WIDE R12, R4, 0x4, R26 ;  /* 0x00000004040c7825 */ /* 0x000fc600078e021a */
[----:B------:R-:W4:Y:S01]  /*22aa0*/  LDL.LU.64 R28, [R1+0x9a8] ;  /* 0x0009a800011c7983 */ /* 0x000f220000300a00 */
[----:B------:R-:W-:-:S03]  /*22ab0*/  IMAD.WIDE R10, R4, 0x4, R2 ;  /* 0x00000004040a7825 */ /* 0x000fc600078e0202 */
[----:B------:R-:W4:Y:S04]  /*22ac0*/  LDL.LU.64 R26, [R1+0x9b0] ;  /* 0x0009b000011a7983 */ /* 0x000f280000300a00 */
[----:B------:R-:W4:Y:S04]  /*22ad0*/  LDL.LU.64 R2, [R1+0x9c8] ;  /* 0x0009c80001027983 */ /* 0x000f280000300a00 */
[----:B------:R-:W-:Y:S04]  /*22ae0*/  STL.64 [R1+0xc0], R12 ;  /* 0x0000c00c01007387 */ /* 0x000fe80000100a00 */
[----:B------:R-:W-:Y:S01]  /*22af0*/  STL.64 [R1+0x1a30], R12 ;  /* 0x001a300c01007387 */ /* 0x000fe20000100a00 */
[----:B-1----:R-:W-:-:S05]  /*22b00*/  IMAD.WIDE R16, R4, 0x4, R42 ;  /* 0x0000000404107825 */ /* 0x002fca00078e022a */
[----:B------:R3:W-:Y:S02]  /*22b10*/  STL.64 [R1+0xa8], R16 ;  /* 0x0000a81001007387 */ /* 0x0007e40000100a00 */
[C---:B---3--:R-:W-:Y:S02]  /*22b20*/  IMAD.WIDE R16, R4.reuse, 0x4, R30 ;  /* 0x0000000404107825 */ /* 0x048fe400078e021e */
[----:B------:R-:W3:Y:S04]  /*22b30*/  LDL.LU.64 R30, [R1+0x9d8] ;  /* 0x0009d800011e7983 */ /* 0x000ee80000300a00 */
[----:B------:R1:W-:Y:S04]  /*22b40*/  STL.64 [R1+0xa0], R16 ;  /* 0x0000a01001007387 */ /* 0x0003e80000100a00 */
[----:B------:R-:W-:Y:S01]  /*22b50*/  STL.64 [R1+0xb0], R10 ;  /* 0x0000b00a01007387 */ /* 0x000fe20000100a00 */
[----:B--2---:R-:W-:-:S05]  /*22b60*/  IMAD.WIDE R12, R4, 0x4, R20 ;  /* 0x00000004040c7825 */ /* 0x004fca00078e0214 */
[----:B------:R-:W-:Y:S04]  /*22b70*/  STL.64 [R1+0x98], R12 ;  /* 0x0000980c01007387 */ /* 0x000fe80000100a00 */
[----:B------:R2:W-:Y:S01]  /*22b80*/  STL.64 [R1+0x19b0], R10 ;  /* 0x0019b00a01007387 */ /* 0x0005e20000100a00 */
[----:B----4-:R-:W-:-:S03]  /*22b90*/  IMAD.WIDE R20, R4, 0x4, R18 ;  /* 0x0000000404147825 */ /* 0x010fc600078e0212 */
[----:B------:R-:W4:Y:S01]  /*22ba0*/  LDL.LU.64 R18, [R1+0x9f0] ;  /* 0x0009f00001127983 */ /* 0x000f220000300a00 */
[----:B-1----:R-:W-:-:S04]  /*22bb0*/  IMAD.WIDE R16, R4, 0x4, R40 ;  /* 0x0000000404107825 */ /* 0x002fc800078e0228 */
[C---:B--2---:R-:W-:Y:S01]  /*22bc0*/  IMAD.WIDE R10, R4.reuse, 0x4, R38 ;  /* 0x00000004040a7825 */ /* 0x044fe200078e0226 */
[----:B------:R1:W-:Y:S03]  /*22bd0*/  STL.64 [R1+0x88], R16 ;  /* 0x0000881001007387 */ /* 0x0003e60000100a00 */
[C---:B------:R-:W-:Y:S02]  /*22be0*/  IMAD.WIDE R12, R4.reuse, 0x4, R24 ;  /* 0x00000004040c7825 */ /* 0x040fe400078e0218 */
[----:B------:R-:W2:Y:S04]  /*22bf0*/  LDL.LU.64 R24, [R1+0x9f8] ;  /* 0x0009f80001187983 */ /* 0x000ea80000300a00 */
[----:B------:R-:W-:Y:S04]  /*22c00*/  STL.64 [R1+0x90], R20 ;  /* 0x0000901401007387 */ /* 0x000fe80000100a00 */
[----:B------:R-:W-:Y:S04]  /*22c10*/  STL.64 [R1+0x78], R12 ;  /* 0x0000780c01007387 */ /* 0x000fe80000100a00 */
[----:B------:R-:W-:Y:S04]  /*22c20*/  STL.64 [R1+0x1a68], R20 ;  /* 0x001a681401007387 */ /* 0x000fe80000100a00 */
[----:B------:R-:W-:Y:S04]  /*22c30*/  STL.64 [R1+0x80], R10 ;  /* 0x0000800a01007387 */ /* 0x000fe80000100a00 */
[----:B------:R1:W-:Y:S02]  /*22c40*/  STL.64 [R1+0x1a38], R10 ;  /* 0x001a380a01007387 */ /* 0x0003e40000100a00 */
[----:B-1----:R-:W-:-:S05]  /*22c50*/  IMAD.WIDE R16, R4, 0x4, R36 ;  /* 0x0000000404107825 */ /* 0x002fca00078e0224 */
[----:B------:R-:W-:Y:S01]  /*22c60*/  STL.64 [R1+0x68], R16 ;  /* 0x0000681001007387 */ /* 0x000fe20000100a00 */
[----:B------:R-:W-:-:S03]  /*22c70*/  IMAD.WIDE R10, R4, 0x4, R34 ;  /* 0x00000004040a7825 */ /* 0x000fc600078e0222 */
[----:B------:R-:W-:Y:S04]  /*22c80*/  STL.64 [R1+0x1aa0], R16 ;  /* 0x001aa01001007387 */ /* 0x000fe80000100a00 */
[----:B------:R1:W-:Y:S02]  /*22c90*/  STL.64 [R1+0x60], R10 ;  /* 0x0000600a01007387 */ /* 0x0003e40000100a00 */
[C---:B-1----:R-:W-:Y:S02]  /*22ca0*/  IMAD.WIDE R10, R4.reuse, 0x4, R22 ;  /* 0x00000004040a7825 */ /* 0x042fe400078e0216 */
[----:B------:R-:W2:Y:S02]  /*22cb0*/  LDL.LU.64 R22, [R1+0xa00] ;  /* 0x000a000001167983 */ /* 0x000ea40000300a00 */
[----:B------:R-:W-:-:S05]  /*22cc0*/  IMAD.WIDE R8, R4, 0x4, R8 ;  /* 0x0000000404087825 */ /* 0x000fca00078e0208 */
[----:B------:R-:W-:Y:S04]  /*22cd0*/  STL.64 [R1+0x70], R8 ;  /* 0x0000700801007387 */ /* 0x000fe80000100a00 */
[----:B------:R1:W-:Y:S01]  /*22ce0*/  STL.64 [R1+0x58], R10 ;  /* 0x0000580a01007387 */ /* 0x0003e20000100a00 */
[----:B------:R-:W-:-:S03]  /*22cf0*/  IMAD.WIDE R12, R4, 0x4, R32 ;  /* 0x00000004040c7825 */ /* 0x000fc600078e0220 */
[----:B------:R1:W-:Y:S02]  /*22d00*/  STL.64 [R1+0x19b8], R8 ;  /* 0x0019b80801007387 */ /* 0x0003e40000100a00 */
[----:B-1----:R-:W-:-:S05]  /*22d10*/  IMAD.WIDE R10, R4, 0x4, R28 ;  /* 0x00000004040a7825 */ /* 0x002fca00078e021c */
[----:B------:R-:W-:Y:S01]  /*22d20*/  STL.64 [R1+0x48], R10 ;  /* 0x0000480a01007387 */ /* 0x000fe20000100a00 */
[----:B------:R-:W-:-:S03]  /*22d30*/  IMAD.WIDE R8, R4, 0x4, R26 ;  /* 0x0000000404087825 */ /* 0x000fc600078e021a */
[----:B------:R-:W2:Y:S04]  /*22d40*/  LDL.LU.64 R32, [R1+0xa18] ;  /* 0x000a180001207983 */ /* 0x000ea80000300a00 */
[----:B------:R-:W2:Y:S04]  /*22d50*/  LDL.LU.64 R28, [R1+0xa20] ;  /* 0x000a2000011c7983 */ /* 0x000ea80000300a00 */
[----:B------:R-:W2:Y:S04]  /*22d60*/  LDL.LU.64 R26, [R1+0xa28] ;  /* 0x000a2800011a7983 */ /* 0x000ea80000300a00 */
[----:B------:R-:W-:Y:S01]  /*22d70*/  STL.64 [R1+0x50], R12 ;  /* 0x0000500c01007387 */ /* 0x000fe20000100a00 */
[----:B------:R-:W-:-:S03]  /*22d80*/  IMAD.WIDE R2, R4, 0x4, R2 ;  /* 0x0000000404027825 */ /* 0x000fc600078e0202 */
[----:B------:R3:W-:Y:S04]  /*22d90*/  STL.64 [R1+0x1a70], R12 ;  /* 0x001a700c01007387 */ /* 0x0007e80000100a00 */
[----:B------:R-:W-:Y:S04]  /*22da0*/  STL.64 [R1+0x40], R8 ;  /* 0x0000400801007387 */ /* 0x000fe80000100a00 */
[----:B------:R1:W-:Y:S01]  /*22db0*/  STL.64 [R1+0x1a40], R8 ;  /* 0x001a400801007387 */ /* 0x0003e20000100a00 */
[----:B------:R-:W-:-:S04]  /*22dc0*/  IMAD.WIDE R6, R4, 0x4, R6 ;  /* 0x0000000404067825 */ /* 0x000fc800078e0206 */
[C---:B---3--:R-:W-:Y:S02]  /*22dd0*/  IMAD.WIDE R12, R4.reuse, 0x4, R30 ;  /* 0x00000004040c7825 */ /* 0x048fe400078e021e */
[----:B------:R-:W3:Y:S04]  /*22de0*/  LDL.LU.64 R30, [R1+0xa40] ;  /* 0x000a4000011e7983 */ /* 0x000ee80000300a00 */
[----:B------:R-:W-:Y:S04]  /*22df0*/  STL.64 [R1+0x28], R12 ;  /* 0x0000280c01007387 */ /* 0x000fe80000100a00 */
[----:B------:R-:W-:Y:S04]  /*22e00*/  STL.64 [R1+0x1aa8], R12 ;  /* 0x001aa80c01007387 */ /* 0x000fe80000100a00 */
[----:B------:R-:W-:Y:S04]  /*22e10*/  STL.64 [R1+0x38], R2 ;  /* 0x0000380201007387 */ /* 0x000fe80000100a00 */
[----:B------:R1:W-:Y:S04]  /*22e20*/  STL.64 [R1+0x1a18], R2 ;  /* 0x001a180201007387 */ /* 0x0003e80000100a00 */
[----:B------:R-:W3:Y:S04]  /*22e30*/  LDL.LU.64 R50, [R1+0xa48] ;  /* 0x000a480001327983 */ /* 0x000ee80000300a00 */
[----:B------:R-:W3:Y:S04]  /*22e40*/  LDL.LU.64 R48, [R1+0xa50] ;  /* 0x000a500001307983 */ /* 0x000ee80000300a00 */
[----:B------:R-:W3:Y:S04]  /*22e50*/  LDL.LU.64 R46, [R1+0xa68] ;  /* 0x000a6800012e7983 */ /* 0x000ee80000300a00 */
[----:B------:R-:W3:Y:S01]  /*22e60*/  LDL.LU.64 R36, [R1+0xa70] ;  /* 0x000a700001247983 */ /* 0x000ee20000300a00 */
[----:B----4-:R-:W-:-:S03]  /*22e70*/  IMAD.WIDE R18, R4, 0x4, R18 ;  /* 0x0000000404127825 */ /* 0x010fc600078e0212 */
[----:B------:R-:W4:Y:S04]  /*22e80*/  LDL.LU.64 R44, [R1+0xa78] ;  /* 0x000a7800012c7983 */ /* 0x000f280000300a00 */
[----:B------:R-:W-:Y:S04]  /*22e90*/  STL.64 [R1+0x20], R18 ;  /* 0x0000201201007387 */ /* 0x000fe80000100a00 */
[----:B------:R-:W-:Y:S04]  /*22ea0*/  STL.64 [R1+0x1a80], R18 ;  /* 0x001a801201007387 */ /* 0x000fe80000100a00 */
[----:B------:R-:W-:Y:S04]  /*22eb0*/  STL.64 [R1+0x30], R6 ;  /* 0x0000300601007387 */ /* 0x000fe80000100a00 */
[----:B------:R-:W-:Y:S04]  /*22ec0*/  STL.64 [R1+0x19c0], R6 ;  /* 0x0019c00601007387 */ /* 0x000fe80000100a00 */
[----:B------:R-:W4:Y:S04]  /*22ed0*/  LDL.LU.64 R42, [R1+0xa90] ;  /* 0x000a9000012a7983 */ /* 0x000f280000300a00 */
[----:B------:R-:W4:Y:S04]  /*22ee0*/  LDL.LU.64 R40, [R1+0xa98] ;  /* 0x000a980001287983 */ /* 0x000f280000300a00 */
[----:B------:R-:W4:Y:S01]  /*22ef0*/  LDL.LU.64 R38, [R1+0xaa0] ;  /* 0x000aa00001267983 */ /* 0x000f220000300a00 */
[----:B--2---:R-:W-:-:S03]  /*22f00*/  IMAD.WIDE R20, R4, 0x4, R24 ;  /* 0x0000000404147825 */ /* 0x004fc600078e0218 */
[----:B------:R-:W2:Y:S01]  /*22f10*/  LDL.LU.64 R24, [R1+0xab8] ;  /* 0x000ab80001187983 */ /* 0x000ea20000300a00 */
[----:B------:R-:W-:-:S03]  /*22f20*/  IMAD.WIDE R10, R4, 0x4, R22 ;  /* 0x00000004040a7825 */ /* 0x000fc600078e0216 */
[----:B------:R-:W2:Y:S04]  /*22f30*/  LDL.LU.64 R22, [R1+0xac0] ;  /* 0x000ac00001167983 */ /* 0x000ea80000300a00 */
[----:B------:R-:W-:Y:S04]  /*22f40*/  STL.64 [R1+0x18], R20 ;  /* 0x0000181401007387 */ /* 0x000fe80000100a00 */
[----:B------:R-:W-:Y:S01]  /*22f50*/  STL.64 [R1+0x1ab0], R20 ;  /* 0x001ab01401007387 */ /* 0x000fe20000100a00 */
[----:B-1----:R-:W-:-:S04]  /*22f60*/  IMAD.WIDE R8, R4, 0x4, R32 ;  /* 0x0000000404087825 */ /* 0x002fc800078e0220 */
[----:B------:R-:W-:-:S04]  /*22f70*/  IMAD.WIDE R2, R4, 0x4, R28 ;  /* 0x0000000404027825 */ /* 0x000fc800078e021c */
[C---:B------:R-:W-:Y:S02]  /*22f80*/  IMAD.WIDE R250, R4.reuse, 0x4, R26 ;  /* 0x0000000404fa7825 */ /* 0x040fe400078e021a */
[----:B------:R-:W2:Y:S04]  /*22f90*/  LDL.LU.64 R26, [R1+0xac8] ;  /* 0x000ac800011a7983 */ /* 0x000ea80000300a00 */
[----:B------:R-:W2:Y:S04]  /*22fa0*/  LDL.LU.64 R28, [R1+0xae0] ;  /* 0x000ae000011c7983 */ /* 0x000ea80000300a00 */
[----:B------:R-:W-:Y:S04]  /*22fb0*/  STL.64 [R1+0x10], R10 ;  /* 0x0000100a01007387 */ /* 0x000fe80000100a00 */
[----:B------:R1:W-:Y:S04]  /*22fc0*/  STL.64 [R1+0x1ab8], R10 ;  /* 0x001ab80a01007387 */ /* 0x0003e80000100a00 */
[----:B------:R-:W-:Y:S04]  /*22fd0*/  STL.64 [R1+0x1a20], R250 ;  /* 0x001a20fa01007387 */ /* 0x000fe80000100a00 */
[----:B------:R-:W-:Y:S04]  /*22fe0*/  STL.64 [R1+0x8], R8 ;  /* 0x0000080801007387 */ /* 0x000fe80000100a00 */
[----:B------:R-:W-:Y:S01]  /*22ff0*/  STL.64 [R1+0x1a48], R8 ;  /* 0x001a480801007387 */ /* 0x000fe20000100a00 */
[----:B---3--:R-:W-:-:S03]  /*23000*/  IMAD.WIDE R248, R4, 0x4, R30 ;  /* 0x0000000404f87825 */ /* 0x008fc600078e021e */
[----:B------:R-:W3:Y:S04]  /*23010*/  LDL.LU.64 R30, [R1+0xae8] ;  /* 0x000ae800011e7983 */ /* 0x000ee80000300a00 */
[----:B------:R-:W3:Y:S04]  /*23020*/  LDL.LU.64 R32, [R1+0xaf0] ;  /* 0x000af00001207983 */ /* 0x000ee80000300a00 */
[----:B------:R-:W3:Y:S04]  /*23030*/  LDL.LU.64 R34, [R1+0xb08] ;  /* 0x000b080001227983 */ /* 0x000ee80000300a00 */
[----:B------:R-:W-:Y:S04]  /*23040*/  STL.64 [R1], R2 ;  /* 0x0000000201007387 */ /* 0x000fe80000100a00 */
[----:B------:R-:W-:Y:S04]  /*23050*/  STL.64 [R1+0x1a50], R2 ;  /* 0x001a500201007387 */ /* 0x000fe80000100a00 */
[----:B------:R-:W-:Y:S01]  /*23060*/  STL.64 [R1+0x19c8], R248 ;  /* 0x0019c8f801007387 */ /* 0x000fe20000100a00 */
[----:B------:R-:W-:-:S03]  /*23070*/  IMAD.WIDE R240, R4, 0x4, R36 ;  /* 0x0000000404f07825 */ /* 0x000fc600078e0224 */
[----:B------:R-:W3:Y:S01]  /*23080*/  LDL.LU.64 R36, [R1+0xb10] ;  /* 0x000b100001247983 */ /* 0x000ee20000300a00 */
[----:B----4-:R-:W-:-:S05]  /*23090*/  IMAD.WIDE R238, R4, 0x4, R44 ;  /* 0x0000000404ee7825 */ /* 0x010fca00078e022c */
[----:B------:R-:W-:Y:S01]  /*230a0*/  STL.64 [R1+0x1a58], R238 ;  /* 0x001a58ee01007387 */ /* 0x000fe20000100a00 */
[----:B------:R-:W-:-:S04]  /*230b0*/  IMAD.WIDE R234, R4, 0x4, R40 ;  /* 0x0000000404ea7825 */ /* 0x000fc800078e0228 */
[C---:B------:R-:W-:Y:S01]  /*230c0*/  IMAD.WIDE R232, R4.reuse, 0x4, R38 ;  /* 0x0000000404e87825 */ /* 0x040fe200078e0226 */
[----:B------:R-:W-:Y:S04]  /*230d0*/  STL.64 [R1+0x1a28], R234 ;  /* 0x001a28ea01007387 */ /* 0x000fe80000100a00 */
[----:B------:R-:W-:Y:S01]  /*230e0*/  STL.64 [R1+0x19d0], R232 ;  /* 0x0019d0e801007387 */ /* 0x000fe20000100a00 */
[----:B------:R-:W-:-:S03]  /*230f0*/  IMAD.WIDE R236, R4, 0x4, R42 ;  /* 0x0000000404ec7825 */ /* 0x000fc600078e022a */
[----:B------:R-:W4:Y:S01]  /*23100*/  LDL.LU.64 R38, [R1+0xb18] ;  /* 0x000b180001267983 */ /* 0x000f220000300a00 */
[----:B--2---:R-:W-:-:S03]  /*23110*/  IMAD.WIDE R230, R4, 0x4, R24 ;  /* 0x0000000404e67825 */ /* 0x004fc600078e0218 */
[----:B------:R-:W2:Y:S04]  /*23120*/  LDL.LU.64 R40, [R1+0xb30] ;  /* 0x000b300001287983 */ /* 0x000ea80000300a00 */
[----:B------:R-:W2:Y:S01]  /*23130*/  LDL.LU.64 R42, [R1+0xb38] ;  /* 0x000b3800012a7983 */ /* 0x000ea20000300a00 */
[----:B------:R-:W-:-:S03]  /*23140*/  IMAD.WIDE R24, R4, 0x4, R22 ;  /* 0x0000000404187825 */ /* 0x000fc600078e0216 */
[----:B------:R-:W4:Y:S01]  /*23150*/  LDL.LU.64 R22, [R1+0xb40] ;  /* 0x000b400001167983 */ /* 0x000f220000300a00 */
[----:B------:R-:W-:-:S03]  /*23160*/  IMAD.WIDE R242, R4, 0x4, R46 ;  /* 0x0000000404f27825 */ /* 0x000fc600078e022e */
[----:B------:R-:W2:Y:S01]  /*23170*/  LDL.LU.64 R46, [R1+0xb58] ;  /* 0x000b5800012e7983 */ /* 0x000ea20000300a00 */
[----:B------:R-:W-:-:S03]  /*23180*/  IMAD.WIDE R244, R4, 0x4, R48 ;  /* 0x0000000404f47825 */ /* 0x000fc600078e0230 */
[----:B------:R-:W2:Y:S01]  /*23190*/  LDL.LU.64 R48, [R1+0xb60] ;  /* 0x000b600001307983 */ /* 0x000ea20000300a00 */
[----:B------:R-:W-:-:S03]  /*231a0*/  IMAD.WIDE R246, R4, 0x4, R50 ;  /* 0x0000000404f67825 */ /* 0x000fc600078e0232 */
        /* <DEDUP_REMOVED lines=17> */
[----:B------:R-:W2:Y:S01]  /*232c0*/  LDL.LU.64 R84, [R1+0xc50] ;  /* 0x000c500001547983 */ /* 0x000ea20000300a00 */
[----:B---3--:R-:W-:-:S05]  /*232d0*/  IMAD.WIDE R36, R4, 0x4, R36 ;  /* 0x0000000404247825 */ /* 0x008fca00078e0224 */
[----:B------:R-:W-:Y:S01]  /*232e0*/  STL.64 [R1+0x19d8], R36 ;  /* 0x0019d82401007387 */ /* 0x000fe20000100a00 */
[----:B----4-:R-:W-:-:S03]  /*232f0*/  IMAD.WIDE R44, R4, 0x4, R22 ;  /* 0x00000004042c7825 */ /* 0x010fc600078e0216 */
[----:B------:R-:W3:Y:S01]  /*23300*/  LDL.LU.64 R22, [R1+0xc58] ;  /* 0x000c580001167983 */ /* 0x000ee20000300a00 */
[----:B--2---:R-:W-:-:S05]  /*23310*/  IMAD.WIDE R52, R4, 0x4, R52 ;  /* 0x0000000404347825 */ /* 0x004fca00078e0234 */
[----:B------:R-:W-:Y:S04]  /*23320*/  STL.64 [R1+0x19e0], R52 ;  /* 0x0019e03401007387 */ /* 0x000fe80000100a00 */
[----:B------:R-:W2:Y:S04]  /*23330*/  LDL.LU.64 R88, [R1+0xc70] ;  /* 0x000c700001587983 */ /* 0x000ea80000300a00 */
[----:B------:R-:W4:Y:S04]  /*23340*/  LDL.LU.64 R90, [R1+0xc78] ;  /* 0x000c7800015a7983 */ /* 0x000f280000300a00 */
[----:B------:R-:W4:Y:S01]  /*23350*/  LDL.LU.64 R92, [R1+0xc80] ;  /* 0x000c8000015c7983 */ /* 0x000f220000300a00 */
[----:B------:R-:W-:-:S05]  /*23360*/  IMAD.WIDE R68, R4, 0x4, R68 ;  /* 0x0000000404447825 */ /* 0x000fca00078e0244 */
[----:B------:R-:W-:Y:S04]  /*23370*/  STL.64 [R1+0x19e8], R68 ;  /* 0x0019e84401007387 */ /* 0x000fe80000100a00 */
[----:B------:R-:W4:Y:S04]  /*23380*/  LDL.LU.64 R94, [R1+0xc98] ;  /* 0x000c9800015e7983 */ /* 0x000f280000300a00 */
[----:B------:R-:W4:Y:S04]  /*23390*/  LDL.LU.64 R96, [R1+0xca0] ;  /* 0x000ca00001607983 */ /* 0x000f280000300a00 */
[----:B------:R-:W4:Y:S04]  /*233a0*/  LDL.LU.64 R98, [R1+0xce8] ;  /* 0x000ce80001627983 */ /* 0x000f280000300a00 */
[----:B------:R-:W2:Y:S01]  /*233b0*/  LDL.LU.64 R100, [R1+0xd00] ;  /* 0x000d000001647983 */ /* 0x000ea20000300a00 */
[----:B------:R-:W-:-:S05]  /*233c0*/  IMAD.WIDE R84, R4, 0x4, R84 ;  /* 0x0000000404547825 */ /* 0x000fca00078e0254 */
[----:B------:R-:W-:Y:S04]  /*233d0*/  STL.64 [R1+0x19f0], R84 ;  /* 0x0019f05401007387 */ /* 0x000fe80000100a00 */
[----:B------:R-:W4:Y:S04]  /*233e0*/  LDL.LU.64 R102, [R1+0xd08] ;  /* 0x000d080001667983 */ /* 0x000f280000300a00 */
[----:B------:R-:W4:Y:S04]  /*233f0*/  LDL.LU.64 R104, [R1+0xd10] ;  /* 0x000d100001687983 */ /* 0x000f280000300a00 */
[----:B------:R-:W4:Y:S04]  /*23400*/  LDL.LU.64 R106, [R1+0xd68] ;  /* 0x000d6800016a7983 */ /* 0x000f280000300a00 */
[----:B------:R-:W4:Y:S04]  /*23410*/  LDL.LU.64 R108, [R1+0xd70] ;  /* 0x000d7000016c7983 */ /* 0x000f280000300a00 */
[----:B------:R-:W4:Y:S04]  /*23420*/  LDL.LU.64 R110, [R1+0xd78] ;  /* 0x000d7800016e7983 */ /* 0x000f280000300a00 */
[----:B------:R-:W4:Y:S04]  /*23430*/  LDL.LU.64 R112, [R1+0xd90] ;  /* 0x000d900001707983 */ /* 0x000f280000300a00 */
[----:B------:R-:W4:Y:S01]  /*23440*/  LDL.LU.64 R114, [R1+0xd98] ;  /* 0x000d980001727983 */ /* 0x000f220000300a00 */
[----:B---3--:R-:W-:-:S03]  /*23450*/  IMAD.WIDE R86, R4, 0x4, R22 ;  /* 0x0000000404567825 */ /* 0x008fc600078e0216 */
[----:B------:R-:W3:Y:S04]  /*23460*/  LDL.LU.64 R22, [R1+0xde0] ;  /* 0x000de00001167983 */ /* 0x000ee80000300a00 */
        /* <DEDUP_REMOVED lines=16> */
[----:B------:R-:W-:Y:S04]  /*23570*/  STL.64 [R1+0x19f8], R100 ;  /* 0x0019f86401007387 */ /* 0x000fe80000100a00 */
[----:B------:R-:W2:Y:S01]  /*23580*/  LDL.LU.64 R228, [R1+0xf08] ;  /* 0x000f080001e47983 */ /* 0x000ea20000300a00 */
[----:B---3--:R-:W-:-:S03]  /*23590*/  IMAD.WIDE R116, R4, 0x4, R22 ;  /* 0x0000000404747825 */ /* 0x008fc600078e0216 */
[----:B------:R-:W3:Y:S04]  /*235a0*/  LDL.LU.64 R22, [R1+0xf10] ;  /* 0x000f100001167983 */ /* 0x000ee80000300a00 */
[----:B------:R-:W-:Y:S01]  /*235b0*/  STL.64 [R1+0x1a00], R116 ;  /* 0x001a007401007387 */ /* 0x000fe20000100a00 */
[----:B----4-:R-:W-:-:S05]  /*235c0*/  IMAD.WIDE R132, R4, 0x4, R132 ;  /* 0x0000000404847825 */ /* 0x010fca00078e0284 */
        /* <DEDUP_REMOVED lines=24> */
[----:B--2---:R-:W-:-:S03]  /*23750*/  IMAD.WIDE R148, R4, 0x4, R228 ;  /* 0x0000000404947825 */ /* 0x004fc600078e02e4 */
[----:B------:R-:W2:Y:S04]  /*23760*/  LDL.LU.64 R198, [R1+0xfd0] ;  /* 0x000fd00001c67983 */ /* 0x000ea80000300a00 */
[----:B------:R-:W2:Y:S04]  /*23770*/  LDL.LU.64 R200, [R1+0xfd8] ;  /* 0x000fd80001c87983 */ /* 0x000ea80000300a00 */
[----:B------:R-:W2:Y:S04]  /*23780*/  LDL.LU.64 R202, [R1+0xfe0] ;  /* 0x000fe00001ca7983 */ /* 0x000ea80000300a00 */
[----:B------:R-:W2:Y:S04]  /*23790*/  LDL.LU.64 R204, [R1+0xfe8] ;  /* 0x000fe80001cc7983 */ /* 0x000ea80000300a00 */
[----:B------:R-:W4:Y:S01]  /*237a0*/  LDL.LU.64 R228, [R1+0xff0] ;  /* 0x000ff00001e47983 */ /* 0x000f220000300a00 */
[----:B---3--:R-:W-:-:S03]  /*237b0*/  IMAD.WIDE R150, R4, 0x4, R22 ;  /* 0x0000000404967825 */ /* 0x008fc600078e0216 */
[----:B------:R-:W3:Y:S04]  /*237c0*/  LDL.LU.64 R22, [R1+0xff8] ;  /* 0x000ff80001167983 */ /* 0x000ee80000300a00 */
        /* <DEDUP_REMOVED lines=9> */
[----:B----4-:R-:W-:-:S03]  /*23860*/  IMAD.WIDE R206, R4, 0x4, R228 ;  /* 0x0000000404ce7825 */ /* 0x010fc600078e02e4 */
[----:B------:R-:W4:Y:S04]  /*23870*/  LDL.LU.64 R228, [R1+0x10a8] ;  /* 0x0010a80001e47983 */ /* 0x000f280000300a00 */
[----:B-1----:R-:W2:Y:S04]  /*23880*/  LDL.64 R10, [R1+0xbc8] ;  /* 0x000bc800010a7983 */ /* 0x002ea80000100a00 */
[----:B------:R-:W4:Y:S04]  /*23890*/  LDL.64 R20, [R1+0xba0] ;  /* 0x000ba00001147983 */ /* 0x000f280000100a00 */
        /* <DEDUP_REMOVED lines=17> */
[----:B------:R-:W4:Y:S01]  /*239b0*/  LDL.64 R18, [R1+0xa8] ;  /* 0x0000a80001127983 */ /* 0x000f220000100a00 */
[----:B---3--:R-:W-:-:S03]  /*239c0*/  IMAD.WIDE R208, R4, 0x4, R22 ;  /* 0x0000000404d07825 */ /* 0x008fc600078e0216 */
[----:B------:R-:W3:Y:S04]  /*239d0*/  LDL.64 R22, [R1+0x5a0] ;  /* 0x0005a00001167983 */ /* 0x000ee80000100a00 */
[----:B--2---:R-:W-:Y:S04]  /*239e0*/  LDGSTS.E [R15+0x38004], desc[UR8][R10.64], !P0 ;  /* 0x380040000a0f7fae */ /* 0x004fe8000c121848 */
[----:B----4-:R-:W-:Y:S04]  /*239f0*/  LDGSTS.E [R15+0x3c004], desc[UR8][R20.64], !P0 ;  /* 0x3c004000140f7fae */ /* 0x010fe8000c121848 */
[----:B------:R-:W-:Y:S04]  /*23a00*/  LDGSTS.E [R15+0x38008], desc[UR8][R12.64], !P4 ;  /* 0x380080000c0f7fae */ /* 0x000fe8000e121848 */
[----:B------:R-:W2:Y:S04]  /*23a10*/  LDL.LU.64 R10, [R1+0x1ab8] ;  /* 0x001ab800010a7983 */ /* 0x000ea80000300a00 */
[----:B------:R-:W4:Y:S04]  /*23a20*/  LDL.LU.64 R20, [R1+0x1ab0] ;  /* 0x001ab00001147983 */ /* 0x000f280000300a00 */
[----:B------:R-:W2:Y:S04]  /*23a30*/  LDL.LU.64 R12, [R1+0x1aa8] ;  /* 0x001aa800010c7983 */ /* 0x000ea80000300a00 */
[----:B------:R-:W-:Y:S04]  /*23a40*/  LDGSTS.E [R15+0x3c008], desc[UR8][R16.64], !P4 ;  /* 0x3c008000100f7fae */ /* 0x000fe8000e121848 */
[----:B------:R-:W4:Y:S04]  /*23a50*/  LDL.LU.64 R16, [R1+0x1aa0] ;  /* 0x001aa00001107983 */ /* 0x000f280000300a00 */
[----:B---3--:R-:W-:Y:S04]  /*23a60*/  LDGSTS.E [R15+0x3800c], desc[UR8][R22.64], !P5 ;  /* 0x3800c000160f7fae */ /* 0x008fe8000e921848 */
[----:B------:R-:W3:Y:S04]  /*23a70*/  LDL.LU.64 R22, [R1+0x1a98] ;  /* 0x001a980001167983 */ /* 0x000ee80000300a00 */
[----:B---3--:R-:W-:Y:S04]  /*23a80*/  LDGSTS.E [R15+0x3c00c], desc[UR8][R22.64], !P5 ;  /* 0x3c00c000160f7fae */ /* 0x008fe8000e921848 */
[----:B------:R-:W0:Y:S04]  /*23a90*/  LDGDEPBAR ;  /* 0x00000000000079af */ /* 0x000e280000000000 */
[----:B------:R-:W3:Y:S04]  /*23aa0*/  LDL.LU.64 R22, [R1+0x1a90] ;  /* 0x001a900001167983 */ /* 0x000ee80000300a00 */
[----:B---3--:R-:W-:Y:S04]  /*23ab0*/  LDGSTS.E [R22+-0x60000], desc[UR8][R132.64], P3 ;  /* 0xa000000084167fae */ /* 0x008fe80009921848 */
[----:B------:R-:W-:Y:S04]  /*23ac0*/  LDGSTS.E [R22+-0x5fc00], desc[UR8][R116.64], P3 ;  /* 0xa040000074167fae */ /* 0x000fe80009921848 */
        /* <DEDUP_REMOVED lines=14> */
[----:B----4-:R-:W-:Y:S01]  /*23bb0*/  LDGSTS.E [R22+-0x5c000], desc[UR8][R16.64], P3 ;  /* 0xa400000010167fae */ /* 0x010fe20009921848 */
[----:B------:R-:W-:-:S03]  /*23bc0*/  IMAD.WIDE R38, R4, 0x4, R38 ;  /* 0x0000000404267825 */ /* 0x000fc600078e0226 */
[----:B--2---:R-:W-:Y:S01]  /*23bd0*/  LDGSTS.E [R22+-0x5bc00], desc[UR8][R12.64], P3 ;  /* 0xa44000000c167fae */ /* 0x004fe20009921848 */
[----:B------:R-:W-:-:S03]  /*23be0*/  IMAD.WIDE R54, R4, 0x4, R54 ;  /* 0x0000000404367825 */ /* 0x000fc600078e0236 */
[----:B------:R-:W-:Y:S04]  /*23bf0*/  LDGSTS.E [R22+-0x5b800], desc[UR8][R246.64], P3 ;  /* 0xa4800000f6167fae */ /* 0x000fe80009921848 */
[----:B------:R-:W2:Y:S04]  /*23c00*/  LDL.LU.64 R16, [R1+0x1a88] ;  /* 0x001a880001107983 */ /* 0x000ea80000300a00 */
[----:B------:R-:W2:Y:S01]  /*23c10*/  LDL.64 R18, [R1+0x460] ;  /* 0x0004600001127983 */ /* 0x000ea20000100a00 */
[----:B------:R-:W-:-:S03]  /*23c20*/  IMAD.WIDE R70, R4, 0x4, R70 ;  /* 0x0000000404467825 */ /* 0x000fc600078e0246 */
[----:B------:R-:W3:Y:S01]  /*23c30*/  LDL.64 R132, [R1+0x420] ;  /* 0x0004200001847983 */ /* 0x000ee20000100a00 */
[----:B------:R-:W-:-:S03]  /*23c40*/  IMAD.WIDE R102, R4, 0x4, R102 ;  /* 0x0000000404667825 */ /* 0x000fc600078e0266 */
[----:B------:R-:W4:Y:S01]  /*23c50*/  LDL.64 R116, [R1+0x3e0] ;  /* 0x0003e00001747983 */ /* 0x000f220000100a00 */
[----:B------:R-:W-:-:S03]  /*23c60*/  IMAD.WIDE R118, R4, 0x4, R118 ;  /* 0x0000000404767825 */ /* 0x000fc600078e0276 */
[----:B------:R-:W4:Y:S01]  /*23c70*/  LDL.64 R100, [R1+0x3a0] ;  /* 0x0003a00001647983 */ /* 0x000f220000100a00 */
[----:B------:R-:W-:-:S03]  /*23c80*/  IMAD.WIDE R134, R4, 0x4, R134 ;  /* 0x0000000404867825 */ /* 0x000fc600078e0286 */
[----:B------:R-:W-:Y:S01]  /*23c90*/  LDGSTS.E [R22+-0x5b400], desc[UR8][R230.64], P3 ;  /* 0xa4c00000e6167fae */ /* 0x000fe20009921848 */
[----:B------:R-:W-:-:S03]  /*23ca0*/  IMAD.WIDE R166, R4, 0x4, R166 ;  /* 0x0000000404a67825 */ /* 0x000fc600078e02a6 */
[----:B------:R-:W4:Y:S04]  /*23cb0*/  LDL.64 R84, [R1+0x360] ;  /* 0x0003600001547983 */ /* 0x000f280000100a00 */
        /* <DEDUP_REMOVED lines=9> */
[----:B------:R-:W-:Y:S04]  /*23d50*/  LDGSTS.E [R22+-0x5a400], desc[UR8][R86.64], P3 ;  /* 0xa5c0000056167fae */ /* 0x000fe80009921848 */
        /* <DEDUP_REMOVED lines=17> */
[----:B--2---:R-:W-:Y:S04]  /*23e70*/  LDGSTS.E [R17+-0x5ff80], desc[UR8][R18.64], P3 ;  /* 0xa008000012117fae */ /* 0x004fe80009921848 */
[----:B---3--:R-:W-:Y:S04]  /*23e80*/  LDGSTS.E [R17+-0x5fb80], desc[UR8][R132.64], P3 ;  /* 0xa048000084117fae */ /* 0x008fe80009921848 */
[----:B----4-:R-:W-:Y:S04]  /*23e90*/  LDGSTS.E [R17+-0x5f780], desc[UR8][R116.64], P3 ;  /* 0xa088000074117fae */ /* 0x010fe80009921848 */
[----:B------:R-:W2:Y:S04]  /*23ea0*/  LDL.LU.64 R18, [R1+0x1a80] ;  /* 0x001a800001127983 */ /* 0x000ea80000300a00 */
        /* <DEDUP_REMOVED lines=15> */
[----:B--2---:R-:W-:Y:S01]  /*23fa0*/  LDGSTS.E [R17+-0x5bb80], desc[UR8][R18.64], P3 ;  /* 0xa448000012117fae */ /* 0x004fe20009921848 */
[----:B------:R-:W-:-:S03]  /*23fb0*/  IMAD.WIDE R40, R4, 0x4, R40 ;  /* 0x0000000404287825 */ /* 0x000fc600078e0228 */
[----:B------:R-:W-:Y:S01]  /*23fc0*/  LDGSTS.E [R17+-0x5b780], desc[UR8][R244.64], P3 ;  /* 0xa4880000f4117fae */ /* 0x000fe20009921848 */
[----:B------:R-:W-:-:S03]  /*23fd0*/  IMAD.WIDE R56, R4, 0x4, R56 ;  /* 0x0000000404387825 */ /* 0x000fc600078e0238 */
[----:B------:R-:W-:Y:S04]  /*23fe0*/  LDGSTS.E [R17+-0x5b380], desc[UR8][R24.64], P3 ;  /* 0xa4c8000018117fae */ /* 0x000fe80009921848 */
[----:B------:R-:W3:Y:S01]  /*23ff0*/  LDL.LU.64 R18, [R1+0x1a78] ;  /* 0x001a780001127983 */ /* 0x000ee20000300a00 */
[----:B------:R-:W-:-:S03]  /*24000*/  IMAD.WIDE R72, R4, 0x4, R72 ;  /* 0x0000000404487825 */ /* 0x000fc600078e0248 */
[----:B------:R-:W2:Y:S01]  /*24010*/  LDL.64 R132, [R1+0x418] ;  /* 0x0004180001847983 */ /* 0x000ea20000100a00 */
[----:B------:R-:W-:-:S03]  /*24020*/  IMAD.WIDE R88, R4, 0x4, R88 ;  /* 0x0000000404587825 */ /* 0x000fc600078e0258 */
[----:B------:R-:W4:Y:S01]  /*24030*/  LDL.64 R116, [R1+0x3d8] ;  /* 0x0003d80001747983 */ /* 0x000f220000100a00 */
[----:B------:R-:W-:-:S03]  /*24040*/  IMAD.WIDE R104, R4, 0x4, R104 ;  /* 0x0000000404687825 */ /* 0x000fc600078e0268 */
[----:B------:R-:W4:Y:S01]  /*24050*/  LDL.64 R100, [R1+0x398] ;  /* 0x0003980001647983 */ /* 0x000f220000100a00 */
[----:B------:R-:W-:-:S03]  /*24060*/  IMAD.WIDE R120, R4, 0x4, R120 ;  /* 0x0000000404787825 */ /* 0x000fc600078e0278 */
[----:B------:R-:W-:Y:S01]  /*24070*/  LDGSTS.E [R17+-0x5af80], desc[UR8][R40.64], P3 ;  /* 0xa508000028117fae */ /* 0x000fe20009921848 */
        /* <DEDUP_REMOVED lines=29> */
[----:B---3--:R-:W-:Y:S04]  /*24250*/  LDGSTS.E [R18+-0x5ff00], desc[UR8][R12.64], P3 ;  /* 0xa01000000c127fae */ /* 0x008fe80009921848 */
[----:B--2---:R-:W-:Y:S04]  /*24260*/  LDGSTS.E [R18+-0x5fb00], desc[UR8][R132.64], P3 ;  /* 0xa050000084127fae */ /* 0x004fe80009921848 */
[----:B----4-:R-:W-:Y:S04]  /*24270*/  LDGSTS.E [R18+-0x5f700], desc[UR8][R116.64], P3 ;  /* 0xa090000074127fae */ /* 0x010fe80009921848 */
[----:B------:R-:W2:Y:S04]  /*24280*/  LDL.64 R12, [R1+0x58] ;  /* 0x00005800010c7983 */ /* 0x000ea80000100a00 */
[----:B------:R-:W-:Y:S04]  /*24290*/  LDGSTS.E [R18+-0x5f300], desc[UR8][R100.64], P3 ;  /* 0xa0d0000064127fae */ /* 0x000fe80009921848 */
[----:B------:R-:W3:Y:S04]  /*242a0*/  LDL.64 R132, [R1+0x450] ;  /* 0x0004500001847983 */ /* 0x000ee80000100a00 */
        /* <DEDUP_REMOVED lines=24> */
[----:B------:R-:W4:Y:S04]  /*24430*/  LDL.64 R250, [R1+0x110] ;  /* 0x0001100001fa7983 */ /* 0x000f280000100a00 */
[----:B------:R-:W4:Y:S04]  /*24440*/  LDL.64 R6, [R1+0xd0] ;  /* 0x0000d00001067983 */ /* 0x000f280000100a00 */
[----:B--2---:R-:W-:Y:S04]  /*24450*/  LDGSTS.E [R18+-0x5bf00], desc[UR8][R12.64], P3 ;  /* 0xa41000000c127fae */ /* 0x004fe80009921848 */
[----:B------:R-:W-:Y:S01]  /*24460*/  LDGSTS.E [R18+-0x5bb00], desc[UR8][R20.64], P3 ;  /* 0xa450000014127fae */ /* 0x000fe20009921848 */
[----:B------:R-:W-:-:S03]  /*24470*/  IMAD.WIDE R26, R4, 0x4, R26 ;  /* 0x00000004041a7825 */ /* 0x000fc600078e021a */
[----:B------:R-:W-:Y:S04]  /*24480*/  LDGSTS.E [R18+-0x5b700], desc[UR8][R242.64], P3 ;  /* 0xa4900000f2127fae */ /* 0x000fe80009921848 */
[----:B------:R-:W2:Y:S04]  /*24490*/  LDL.LU.64 R12, [R1+0x1a70] ;  /* 0x001a7000010c7983 */ /* 0x000ea80000300a00 */
[----:B------:R-:W2:Y:S01]  /*244a0*/  LDL.LU.64 R20, [R1+0x1a68] ;  /* 0x001a680001147983 */ /* 0x000ea20000300a00 */
[----:B------:R-:W-:-:S03]  /*244b0*/  IMAD.WIDE R42, R4, 0x4, R42 ;  /* 0x00000004042a7825 */ /* 0x000fc600078e022a */
[----:B------:R-:W-:Y:S01]  /*244c0*/  LDGSTS.E [R18+-0x5b300], desc[UR8][R26.64], P3 ;  /* 0xa4d000001a127fae */ /* 0x000fe20009921848 */
        /* <DEDUP_REMOVED lines=21> */
[----:B------:R-:W-:Y:S04]  /*24620*/  LDGSTS.E [R18+-0x58700], desc[UR8][R202.64], P3 ;  /* 0xa7900000ca127fae */ /* 0x000fe80009921848 */
[----:B------:R-:W-:Y:S04]  /*24630*/  LDGSTS.E [R18+-0x58300], desc[UR8][R218.64], P3 ;  /* 0xa7d00000da127fae */ /* 0x000fe80009921848 */
[----:B---3--:R-:W-:Y:S04]  /*24640*/  LDGSTS.E [R19+-0x5fe80], desc[UR8][R132.64], P3 ;  /* 0xa018000084137fae */ /* 0x008fe80009921848 */
[----:B----4-:R-:W-:Y:S04]  /*24650*/  LDGSTS.E [R19+-0x5fa80], desc[UR8][R116.64], P3 ;  /* 0xa058000074137fae */ /* 0x010fe80009921848 */
        /* <DEDUP_REMOVED lines=13> */
[----:B--2---:R-:W-:Y:S04]  /*24730*/  LDGSTS.E [R19+-0x5c280], desc[UR8][R20.64], P3 ;  /* 0xa3d8000014137fae */ /* 0x004fe80009921848 */
[----:B------:R-:W-:Y:S04]  /*24740*/  LDGSTS.E [R19+-0x5be80], desc[UR8][R12.64], P3 ;  /* 0xa41800000c137fae */ /* 0x000fe80009921848 */
[----:B------:R-:W-:Y:S04]  /*24750*/  LDGSTS.E [R19+-0x5ba80], desc[UR8][R10.64], P3 ;  /* 0xa45800000a137fae */ /* 0x000fe80009921848 */
[----:B------:R-:W2:Y:S04]  /*24760*/  LDL.LU.64 R20, [R1+0x1a60] ;  /* 0x001a600001147983 */ /* 0x000ea80000300a00 */
[----:B------:R-:W2:Y:S04]  /*24770*/  LDL.64 R238, [R1+0x448] ;  /* 0x0004480001ee7983 */ /* 0x000ea80000100a00 */
[----:B------:R-:W3:Y:S04]  /*24780*/  LDL.64 R132, [R1+0x408] ;  /* 0x0004080001847983 */ /* 0x000ee80000100a00 */
        /* <DEDUP_REMOVED lines=40> */
[----:B------:R-:W-:Y:S04]  /*24a10*/  LDGSTS.E [R19+-0x58280], desc[UR8][R220.64], P3 ;  /* 0xa7d80000dc137fae */ /* 0x000fe80009921848 */
[----:B--2---:R-:W-:Y:S04]  /*24a20*/  LDGSTS.E [R20+-0x5fe00], desc[UR8][R238.64], P3 ;  /* 0xa0200000ee147fae */ /* 0x004fe80009921848 */
        /* <DEDUP_REMOVED lines=13> */
[----:B------:R-:W2:Y:S04]  /*24b00*/  LDL.LU.64 R238, [R1+0x1a58] ;  /* 0x001a580001ee7983 */ /* 0x000ea80000300a00 */
[----:B------:R-:W-:Y:S04]  /*24b10*/  LDGSTS.E [R20+-0x5c600], desc[UR8][R12.64], P3 ;  /* 0xa3a000000c147fae */ /* 0x000fe80009921848 */
        /* <DEDUP_REMOVED lines=14> */
[----:B------:R-:W-:Y:S04]  /*24c00*/  LDGSTS.E [R20+-0x5c200], desc[UR8][R2.64], P3 ;  /* 0xa3e0000002147fae */ /* 0x000fe80009921848 */
[----:B------:R-:W-:Y:S04]  /*24c10*/  LDGSTS.E [R20+-0x5be00], desc[UR8][R8.64], P3 ;  /* 0xa420000008147fae */ /* 0x000fe80009921848 */
[----:B------:R-:W4:Y:S04]  /*24c20*/  LDL.LU.64 R2, [R1+0x1a50] ;  /* 0x001a500001027983 */ /* 0x000f280000300a00 */
[----:B------:R-:W2:Y:S01]  /*24c30*/  LDL.LU.64 R8, [R1+0x1a48] ;  /* 0x001a480001087983 */ /* 0x000ea20000300a00 */
[----:B------:R-:W-:-:S04]  /*24c40*/  IMAD.WIDE R30, R4, 0x4, R30 ;  /* 0x00000004041e7825 */ /* 0x000fc800078e021e */
        /* <DEDUP_REMOVED lines=10> */
[C---:B------:R-:W-:Y:S01]  /*24cf0*/  IMAD.WIDE R222, R4.reuse, 0x4, R222 ;  /* 0x0000000404de7825 */ /* 0x040fe200078e02de */
[----:B--2---:R-:W-:Y:S04]  /*24d00*/  LDGSTS.E [R20+-0x5ba00], desc[UR8][R8.64], P3 ;  /* 0xa460000008147fae */ /* 0x004fe80009921848 */
        /* <DEDUP_REMOVED lines=15> */
[----:B---3--:R-:W-:Y:S04]  /*24e00*/  LDGSTS.E [R21+-0x5fd80], desc[UR8][R10.64], P3 ;  /* 0xa02800000a157fae */ /* 0x008fe80009921848 */
[----:B----4-:R-:W-:Y:S04]  /*24e10*/  LDGSTS.E [R21+-0x5f980], desc[UR8][R12.64], P3 ;  /* 0xa06800000c157fae */ /* 0x010fe80009921848 */
[----:B------:R-:W-:Y:S04]  /*24e20*/  LDGSTS.E [R21+-0x5f580], desc[UR8][R132.64], P3 ;  /* 0xa0a8000084157fae */ /* 0x000fe80009921848 */
[----:B------:R-:W3:Y:S04]  /*24e30*/  LDL.LU.64 R10, [R1+0x1a38] ;  /* 0x001a3800010a7983 */ /* 0x000ee80000300a00 */
[----:B------:R-:W4:Y:S04]  /*24e40*/  LDL.LU.64 R12, [R1+0x1a30] ;  /* 0x001a3000010c7983 */ /* 0x000f280000300a00 */
        /* <DEDUP_REMOVED lines=12> */
[----:B------:R-:W2:Y:S04]  /*24f10*/  LDL.64 R84, [R1+0x338] ;  /* 0x0003380001547983 */ /* 0x000ea80000100a00 */
[----:B------:R-:W-:Y:S04]  /*24f20*/  LDGSTS.E [R21+-0x5d180], desc[UR8][R248.64], P3 ;  /* 0xa2e80000f8157fae */ /* 0x000fe80009921848 */
[----:B------:R-:W2:Y:S04]  /*24f30*/  LDL.64 R68, [R1+0x2f8] ;  /* 0x0002f80001447983 */ /* 0x000ea80000100a00 */
[----:B------:R-:W-:Y:S04]  /*24f40*/  LDGSTS.E [R21+-0x5cd80], desc[UR8][R250.64], P3 ;  /* 0xa3280000fa157fae */ /* 0x000fe80009921848 */
[----:B------:R-:W2:Y:S04]  /*24f50*/  LDL.64 R52, [R1+0x2b8] ;  /* 0x0002b80001347983 */ /* 0x000ea80000100a00 */
[----:B------:R-:W-:Y:S04]  /*24f60*/  LDGSTS.E [R21+-0x5c980], desc[UR8][R6.64], P3 ;  /* 0xa368000006157fae */ /* 0x000fe80009921848 */
[----:B------:R-:W2:Y:S04]  /*24f70*/  LDL.64 R36, [R1+0x278] ;  /* 0x0002780001247983 */ /* 0x000ea80000100a00 */
[----:B------:R-:W2:Y:S04]  /*24f80*/  LDL.64 R232, [R1+0x238] ;  /* 0x0002380001e87983 */ /* 0x000ea80000100a00 */
[----:B------:R-:W2:Y:S04]  /*24f90*/  LDL.64 R248, [R1+0x1f8] ;  /* 0x0001f80001f87983 */ /* 0x000ea80000100a00 */
[----:B------:R-:W2:Y:S04]  /*24fa0*/  LDL.64 R6, [R1+0x1b8] ;  /* 0x0001b80001067983 */ /* 0x000ea80000100a00 */
[----:B------:R-:W2:Y:S04]  /*24fb0*/  LDL.64 R250, [R1+0xb8] ;  /* 0x0000b80001fa7983 */ /* 0x000ea80000100a00 */
[----:B----4-:R-:W-:Y:S04]  /*24fc0*/  LDGSTS.E [R21+-0x5c580], desc[UR8][R12.64], P3 ;  /* 0xa3a800000c157fae */ /* 0x010fe80009921848 */
[----:B---3--:R-:W-:Y:S04]  /*24fd0*/  LDGSTS.E [R21+-0x5c180], desc[UR8][R10.64], P3 ;  /* 0xa3e800000a157fae */ /* 0x008fe80009921848 */
[----:B--2---:R-:W-:Y:S04]  /*24fe0*/  LDGSTS.E [R21+-0x5bd80], desc[UR8][R8.64], P3 ;  /* 0xa428000008157fae */ /* 0x004fe80009921848 */
[----:B------:R-:W2:Y:S04]  /*24ff0*/  LDL.64 R12, [R1+0xf8] ;  /* 0x0000f800010c7983 */ /* 0x000ea80000100a00 */
[----:B------:R-:W3:Y:S04]  /*25000*/  LDL.64 R10, [R1+0x138] ;  /* 0x00013800010a7983 */ /* 0x000ee80000100a00 */
[----:B------:R-:W4:Y:S04]  /*25010*/  LDL.64 R8, [R1+0x178] ;  /* 0x0001780001087983 */ /* 0x000f280000100a00 */
[----:B------:R-:W-:Y:S01]  /*25020*/  LDGSTS.E [R21+-0x5b980], desc[UR8][R2.64], P3 ;  /* 0xa468000002157fae */ /* 0x000fe20009921848 */
[----:B------:R-:W-:-:S03]  /*25030*/  IMAD.WIDE R32, R4, 0x4, R32 ;  /* 0x0000000404207825 */ /* 0x000fc600078e0220 */
[----:B------:R-:W-:Y:S01]  /*25040*/  LDGSTS.E [R21+-0x5b580], desc[UR8][R236.64], P3 ;  /* 0xa4a80000ec157fae */ /* 0x000fe20009921848 */
[----:B------:R-:W-:-:S03]  /*25050*/  IMAD.WIDE R48, R4, 0x4, R48 ;  /* 0x0000000404307825 */ /* 0x000fc600078e0230 */
[----:B------:R-:W-:Y:S04]  /*25060*/  LDGSTS.E [R21+-0x5b180], desc[UR8][R32.64], P3 ;  /* 0xa4e8000020157fae */ /* 0x000fe80009921848 */
[----:B------:R-:W2:Y:S01]  /*25070*/  LDL.64 R2, [R1+0x78] ;  /* 0x0000780001027983 */ /* 0x000ea20000100a00 */
        /* <DEDUP_REMOVED lines=34> */
[----:B------:R-:W2:Y:S04]  /*252a0*/  LDL.64 R132, [R1+0x430] ;  /* 0x0004300001847983 */ /* 0x000ea80000100a00 */
        /* <DEDUP_REMOVED lines=15> */
[----:B------:R-:W-:Y:S04]  /*253a0*/  LDGSTS.E [R23+-0x5c500], desc[UR8][R250.64], P3 ;  /* 0xa3b00000fa177fae */ /* 0x000fe80009921848 */
[----:B------:R-:W-:Y:S04]  /*253b0*/  LDGSTS.E [R23+-0x5c100], desc[UR8][R2.64], P3 ;  /* 0xa3f0000002177fae */ /* 0x000fe80009921848 */
[----:B------:R-:W2:Y:S04]  /*253c0*/  LDL.LU.64 R250, [R1+0x1a20] ;  /* 0x001a200001fa7983 */ /* 0x000ea80000300a00 */
[----:B------:R-:W3:Y:S01]  /*253d0*/  LDL.LU.64 R2, [R1+0x1a18] ;  /* 0x001a180001027983 */ /* 0x000ee20000300a00 */
[----:B------:R-:W-:-:S04]  /*253e0*/  IMAD.WIDE R34, R4, 0x4, R34 ;  /* 0x0000000404227825 */ /* 0x000fc800078e0222 */
[----:B------:R-:W-:-:S04]  /*253f0*/  IMAD.WIDE R50, R4, 0x4, R50 ;  /* 0x0000000404327825 */ /* 0x000fc800078e0232 */
[----:B------:R-:W-:-:S04]  /*25400*/  IMAD.WIDE R66, R4, 0x4, R66 ;  /* 0x0000000404427825 */ /* 0x000fc800078e0242 */
[C---:B------:R-:W-:Y:S01]  /*25410*/  IMAD.WIDE R82, R4.reuse, 0x4, R82 ;  /* 0x0000000404527825 */ /* 0x040fe200078e0252 */
[----:B---3--:R-:W-:Y:S03]  /*25420*/  LDGSTS.E [R23+-0x5bd00], desc[UR8][R2.64], P3 ;  /* 0xa430000002177fae */ /* 0x008fe60009921848 */
[C---:B------:R-:W-:Y:S01]  /*25430*/  IMAD.WIDE R98, R4.reuse, 0x4, R98 ;  /* 0x0000000404627825 */ /* 0x040fe200078e0262 */
[----:B--2---:R1:W-:Y:S03]  /*25440*/  LDGSTS.E [R23+-0x5b900], desc[UR8][R250.64], P3 ;  /* 0xa4700000fa177fae */ /* 0x0043e60009921848 */
[C---:B------:R-:W-:Y:S01]  /*25450*/  IMAD.WIDE R114, R4.reuse, 0x4, R114 ;  /* 0x0000000404727825 */ /* 0x040fe200078e0272 */
[----:B------:R-:W-:Y:S04]  /*25460*/  LDGSTS.E [R23+-0x5b500], desc[UR8][R234.64], P3 ;  /* 0xa4b00000ea177fae */ /* 0x000fe80009921848 */
        /* <DEDUP_REMOVED lines=25> */
[----:B------:R-:W3:Y:S04]  /*25600*/  LDL.LU.64 R116, [R1+0x1a00] ;  /* 0x001a000001747983 */ /* 0x000ee80000300a00 */
[----:B------:R-:W2:Y:S04]  /*25610*/  LDL.LU.64 R100, [R1+0x19f8] ;  /* 0x0019f80001647983 */ /* 0x000ea80000300a00 */
[----:B------:R-:W-:Y:S04]  /*25620*/  LDGSTS.E [R2+-0x5f080], desc[UR8][R84.64], P3 ;  /* 0xa0f8000054027fae */ /* 0x000fe80009921848 */
[----:B------:R-:W-:Y:S04]  /*25630*/  LDGSTS.E [R2+-0x5ec80], desc[UR8][R68.64], P3 ;  /* 0xa138000044027fae */ /* 0x000fe80009921848 */
[----:B------:R-:W-:Y:S04]  /*25640*/  LDGSTS.E [R2+-0x5e880], desc[UR8][R52.64], P3 ;  /* 0xa178000034027fae */ /* 0x000fe80009921848 */
[----:B------:R-:W3:Y:S04]  /*25650*/  LDL.LU.64 R84, [R1+0x19f0] ;  /* 0x0019f00001547983 */ /* 0x000ee80000300a00 */
[----:B------:R-:W2:Y:S04]  /*25660*/  LDL.LU.64 R68, [R1+0x19e8] ;  /* 0x0019e80001447983 */ /* 0x000ea80000300a00 */
[----:B------:R-:W3:Y:S04]  /*25670*/  LDL.LU.64 R52, [R1+0x19e0] ;  /* 0x0019e00001347983 */ /* 0x000ee80000300a00 */
[----:B------:R-:W-:Y:S04]  /*25680*/  LDGSTS.E [R2+-0x5e480], desc[UR8][R36.64], P3 ;  /* 0xa1b8000024027fae */ /* 0x000fe80009921848 */
        /* <DEDUP_REMOVED lines=11> */
[----:B----4-:R-:W-:Y:S04]  /*25740*/  LDGSTS.E [R2+-0x5cc80], desc[UR8][R12.64], P3 ;  /* 0xa33800000c027fae */ /* 0x010fe80009921848 */
[----:B------:R-:W4:Y:S01]  /*25750*/  LDL.LU.64 R12, [R1+0x19a8] ;  /* 0x0019a800010c7983 */ /* 0x000f220000300a00 */
[----:B------:R-:W-:-:S04]  /*25760*/  IMAD.WIDE R164, R4, 0x4, R164 ;  /* 0x0000000404a47825 */ /* 0x000fc800078e02a4 */
[----:B------:R-:W-:-:S04]  /*25770*/  IMAD.WIDE R180, R4, 0x4, R180 ;  /* 0x0000000404b47825 */ /* 0x000fc800078e02b4 */
[----:B------:R-:W-:-:S04]  /*25780*/  IMAD.WIDE R196, R4, 0x4, R196 ;  /* 0x0000000404c47825 */ /* 0x000fc800078e02c4 */
[----:B------:R-:W-:-:S04]  /*25790*/  IMAD.WIDE R212, R4, 0x4, R212 ;  /* 0x0000000404d47825 */ /* 0x000fc800078e02d4 */
[----:B------:R-:W-:Y:S01]  /*257a0*/  IMAD.WIDE R228, R4, 0x4, R228 ;  /* 0x0000000404e47825 */ /* 0x000fe200078e02e4 */
[----:B----4-:R-:W-:Y:S04]  /*257b0*/  LDGSTS.E [R2+-0x5c880], desc[UR8][R12.64], P3 ;  /* 0xa37800000c027fae */ /* 0x010fe80009921848 */
[----:B---3--:R-:W-:Y:S04]  /*257c0*/  LDGSTS.E [R2+-0x5c480], desc[UR8][R10.64], P3 ;  /* 0xa3b800000a027fae */ /* 0x008fe80009921848 */
[----:B--2---:R-:W-:Y:S04]  /*257d0*/  LDGSTS.E [R2+-0x5c080], desc[UR8][R8.64], P3 ;  /* 0xa3f8000008027fae */ /* 0x004fe80009921848 */
[----:B------:R-:W2:Y:S04]  /*257e0*/  LDL.LU.64 R12, [R1+0x19a0] ;  /* 0x0019a000010c7983 */ /* 0x000ea80000300a00 */
[----:B------:R-:W3:Y:S04]  /*257f0*/  LDL.LU.64 R10, [R1+0x1998] ;  /* 0x00199800010a7983 */ /* 0x000ee80000300a00 */
[----:B------:R-:W4:Y:S04]  /*25800*/  LDL.LU.64 R8, [R1+0x1990] ;  /* 0x0019900001087983 */ /* 0x000f280000300a00 */
[----:B------:R-:W-:Y:S04]  /*25810*/  LDGSTS.E [R2+-0x5bc80], desc[UR8][R6.64], P3 ;  /* 0xa438000006027fae */ /* 0x000fe80009921848 */
[----:B------:R1:W-:Y:S04]  /*25820*/  LDGSTS.E [R2+-0x5b880], desc[UR8][R248.64], P3 ;  /* 0xa4780000f8027fae */ /* 0x0003e80009921848 */
[----:B------:R-:W-:Y:S04]  /*25830*/  LDGSTS.E [R2+-0x5b480], desc[UR8][R232.64], P3 ;  /* 0xa4b80000e8027fae */ /* 0x000fe80009921848 */
        /* <DEDUP_REMOVED lines=13> */
[----:B------:R2:W-:Y:S04]  /*25910*/  LDGSTS.E [R2+-0x58080], desc[UR8][R228.64], P3 ;  /* 0xa7f80000e4027fae */ /* 0x0005e80009921848 */
[----:B------:R-:W0:Y:S01]  /*25920*/  LDGDEPBAR ;  /* 0x00000000000079af */ /* 0x000e220000000000 */
[----:B------:R-:W-:Y:S01]  /*25930*/  SEL R252, RZ, 0x4, P6 ;  /* 0x00000004fffc7807 */ /* 0x000fe20003000000 */
[----:B------:R-:W-:-:S02]  /*25940*/  UISETP.GE.AND UP0, UPT, UR6, 0x80, UPT ;  /* 0x000000800600788c */ /* 0x000fc4000bf06270 */
[----:B------:R-:W-:Y:S01]  /*25950*/  UISETP.GT.AND UP1, UPT, UR6, 0x17f, UPT ;  /* 0x0000017f0600788c */ /* 0x000fe2000bf24270 */
[----:B------:R1:W-:Y:S05]  /*25960*/  STL.64 [R1+0x1ae8], R198 ;  /* 0x001ae8c601007387 */ /* 0x0003ea0000100a00 */
[----:B------:R-:W-:Y:S01]  /*25970*/  PLOP3.LUT P0, PT, PT, PT, UP1, 0x80, 0x0 ;  /* 0x000000000000781c */ /* 0x000fe20003f0f018 */
[----:B------:R-:W-:Y:S01]  /*25980*/  BAR.SYNC.DEFER_BLOCKING 0x0 ;  /* 0x0000000000007b1d */ /* 0x000fe20000010000 */
[----:B-1----:R-:W-:-:S04]  /*25990*/  IMAD.WIDE R250, R4, 0x4, R250 ;  /* 0x0000000404fa7825 */ /* 0x002fc800078e02fa */
[----:B------:R-:W-:Y:S01]  /*259a0*/  IMAD.WIDE R248, R4, 0x4, R248 ;  /* 0x0000000404f87825 */ /* 0x000fe200078e02f8 */
[----:B------:R-:W-:Y:S01]  /*259b0*/  ULDC UR4, c[0x0][0x230] ;  /* 0x00008c0000047ab9 */ /* 0x000fe20000000800 */
[----:B------:R-:W3:Y:S04]  /*259c0*/  LDL.LU.64 R198, [R1+0x5c8] ;  /* 0x0005c80001c67983 */ /* 0x000ee80000300a00 */
[----:B------:R1:W-:Y:S04]  /*259d0*/  STL.64 [R1+0x1ae0], R200 ;  /* 0x001ae0c801007387 */ /* 0x0003e80000100a00 */
[----:B-1----:R-:W4:Y:S04]  /*259e0*/  LDL.LU.64 R200, [R1+0x578] ;  /* 0x0005780001c87983 */ /* 0x002f280000300a00 */
[----:B------:R1:W-:Y:S04]  /*259f0*/  STL.64 [R1+0x1ad8], R202 ;  /* 0x001ad8ca01007387 */ /* 0x0003e80000100a00 */
[----:B-1----:R-:W4:Y:S04]  /*25a00*/  LDL.LU.64 R202, [R1+0x5a0] ;  /* 0x0005a00001ca7983 */ /* 0x002f280000300a00 */
[----:B------:R1:W-:Y:S04]  /*25a10*/  STL.64 [R1+0x1ad0], R204 ;  /* 0x001ad0cc01007387 */ /* 0x0003e80000100a00 */
[----:B-1----:R-:W3:Y:S04]  /*25a20*/  LDL.LU.64 R204, [R1+0x5f0] ;  /* 0x0005f00001cc7983 */ /* 0x002ee80000300a00 */
[----:B------:R1:W-:Y:S04]  /*25a30*/  STL.64 [R1+0x1ac8], R206 ;  /* 0x001ac8ce01007387 */ /* 0x0003e80000100a00 */
[----:B-1----:R-:W4:Y:S04]  /*25a40*/  LDL.LU.64 R206, [R1+0xba0] ;  /* 0x000ba00001ce7983 */ /* 0x002f280000300a00 */
[----:B------:R1:W-:Y:S04]  /*25a50*/  STL.64 [R1+0x1ac0], R208 ;  /* 0x001ac0d001007387 */ /* 0x0003e80000100a00 */
[----:B-1----:R-:W4:Y:S04]  /*25a60*/  LDL.LU.64 R208, [R1+0xbc8] ;  /* 0x000bc80001d07983 */ /* 0x002f280000300a00 */
[----:B------:R-:W-:Y:S04]  /*25a70*/  STL.64 [R1+0x1ab8], R210 ;  /* 0x001ab8d201007387 */ /* 0x000fe80000100a00 */
        /* <DEDUP_REMOVED lines=9> */
[----:B------:R1:W-:Y:S04]  /*25b10*/  STL.64 [R1+0x1a68], R22 ;  /* 0x001a681601007387 */ /* 0x0003e80000100a00 */
[----:B------:R-:W-:Y:S04]  /*25b20*/  STL.64 [R1+0x1a28], R18 ;  /* 0x001a281201007387 */ /* 0x000fe80000100a00 */
[----:B------:R2:W-:Y:S04]  /*25b30*/  STL.64 [R1+0x19e0], R20 ;  /* 0x0019e01401007387 */ /* 0x0005e80000100a00 */
[----:B------:R3:W-:Y:S01]  /*25b40*/  STL.64 [R1+0x1998], R2 ;  /* 0x0019980201007387 */ /* 0x0007e20000100a00 */
[----:B------:R-:W-:Y:S01]  /*25b50*/  SEL R252, R252, RZ, P0 ;  /* 0x000000fffcfc7207 */ /* 0x000fe20000000000 */
[----:B-1----:R-:W1:Y:S02]  /*25b60*/  LDC R22, c[0x0][0x230] ;  /* 0x00008c00ff167b82 */ /* 0x002e640000000800 */
[----:B--2---:R4:W-:Y:S01]  /*25b70*/  STL.64 [R1+0x1988], R6 ;  /* 0x0019880601007387 */ /* 0x0049e20000100a00 */
[----:B------:R-:W-:-:S05]  /*25b80*/  ISETP.NE.U32.AND P0, PT, R252, RZ, PT ;  /* 0x000000fffc00720c */ /* 0x000fca0003f05070 */
[----:B------:R-:W2:Y:S08]  /*25b90*/  LDC R21, c[0x0][0x230] ;  /* 0x00008c00ff157b82 */ /* 0x000eb00000000800 */
[----:B------:R-:W1:Y:S01]  /*25ba0*/  LDC R20, c[0x0][0x230] ;  /* 0x00008c00ff147b82 */ /* 0x000e620000000800 */
[----:B---3--:R-:W-:-:S04]  /*25bb0*/  IMAD.WIDE R2, R16, 0x4, R204 ;  /* 0x0000000410027825 */ /* 0x008fc800078e02cc */
[----:B----4-:R-:W-:-:S04]  /*25bc0*/  IMAD.WIDE R6, R16, 0x4, R206 ;  /* 0x0000000410067825 */ /* 0x010fc800078e02ce */
[C---:B------:R-:W-:Y:S02]  /*25bd0*/  IMAD.WIDE R18, R16.reuse, 0x4, R208 ;  /* 0x0000000410127825 */ /* 0x040fe400078e02d0 */
[----:B------:R-:W3:Y:S03]  /*25be0*/  LDC R209, c[0x0][0x230] ;  /* 0x00008c00ffd17b82 */ /* 0x000ee60000000800 */
[----:B------:R4:W-:Y:S04]  /*25bf0*/  STL.64 [R1+0xce0], R18 ;  /* 0x000ce01201007387 */ /* 0x0009e80000100a00 */
[----:B------:R-:W2:Y:S04]  /*25c00*/  LDL.64 R206, [R1+0xa60] ;  /* 0x000a600001ce7983 */ /* 0x000ea80000100a00 */
[----:B------:R-:W-:Y:S04]  /*25c10*/  STL.64 [R1+0xce8], R6 ;  /* 0x000ce80601007387 */ /* 0x000fe80000100a00 */
[----:B------:R1:W-:Y:S01]  /*25c20*/  STL.64 [R1+0xcf0], R2 ;  /* 0x000cf00201007387 */ /* 0x0003e20000100a00 */
[----:B----4-:R-:W4:Y:S03]  /*25c30*/  LDC R19, c[0x0][0x230] ;  /* 0x00008c00ff137b82 */ /* 0x010f260000000800 */
[----:B------:R-:W4:Y:S05]  /*25c40*/  LDL.64 R204, [R1+0xa88] ;  /* 0x000a880001cc7983 */ /* 0x000f2a0000100a00 */
[----:B------:R-:W4:Y:S01]  /*25c50*/  LDC R18, c[0x0][0x230] ;  /* 0x00008c00ff127b82 */ /* 0x000f220000000800 */
[----:B-1----:R-:W-:-:S07]  /*25c60*/  IMAD.WIDE R2, R16, 0x4, R198 ;  /* 0x0000000410027825 */ /* 0x002fce00078e02c6 */
[----:B------:R-:W1:Y:S01]  /*25c70*/  LDC R199, c[0x0][0x230] ;  /* 0x00008c00ffc77b82 */ /* 0x000e620000000800 */
[----:B------:R-:W-:-:S07]  /*25c80*/  IMAD.WIDE R6, R16, 0x4, R202 ;  /* 0x0000000410067825 */ /* 0x000fce00078e02ca */
[----:B------:R-:W3:Y:S01]  /*25c90*/  LDC R198, c[0x0][0x230] ;  /* 0x00008c00ffc67b82 */ /* 0x000ee20000000800 */
[----:B-1----:R-:W-:-:S04]  /*25ca0*/  IADD3 R199, R199, -0x101, RZ ;  /* 0xfffffeffc7c77810 */ /* 0x002fc80007ffe0ff */
[----:B------:R-:W-:-:S03]  /*25cb0*/  ISETP.GE.U32.AND P2, PT, R199, 0x7ffffe80, PT ;  /* 0x7ffffe80c700780c */ /* 0x000fc60003f46070 */
[----:B------:R-:W1:Y:S01]  /*25cc0*/  LDC R199, c[0x0][0x230] ;  /* 0x00008c00ffc77b82 */ /* 0x000e620000000800 */
[----:B------:R3:W-:Y:S02]  /*25cd0*/  STL.64 [R1+0xcf8], R2 ;  /* 0x000cf80201007387 */ /* 0x0007e40000100a00 */
[----:B---3--:R-:W-:-:S04]  /*25ce0*/  IMAD.WIDE R2, R16, 0x4, R200 ;  /* 0x0000000410027825 */ /* 0x008fc800078e02c8 */
[----:B-1----:R-:W-:Y:S02]  /*25cf0*/  VIADD R16, R199, 0xfffffefe ;  /* 0xfffffefec7107836 */ /* 0x002fe40000000000 */
[----:B------:R-:W1:Y:S01]  /*25d00*/  LDC R199, c[0x0][0x230] ;  /* 0x00008c00ffc77b82 */ /* 0x000e620000000800 */
[----:B------:R3:W-:Y:S04]  /*25d10*/  STL.64 [R1+0xd00], R6 ;  /* 0x000d000601007387 */ /* 0x0007e80000100a00 */
[----:B------:R3:W-:Y:S04]  /*25d20*/  STL.64 [R1+0xd08], R2 ;  /* 0x000d080201007387 */ /* 0x0007e80000100a00 */
[----:B------:R-:W4:Y:S04]  /*25d30*/  LDL.64 R202, [R1+0xab0] ;  /* 0x000ab00001ca7983 */ /* 0x000f280000100a00 */
[----:B------:R-:W4:Y:S01]  /*25d40*/  LDL.64 R200, [R1+0xad8] ;  /* 0x000ad80001c87983 */ /* 0x000f220000100a00 */
[----:B------:R-:W-:Y:S01]  /*25d50*/  ISETP.GE.U32.AND P3, PT, R16, 0x7ffffe7f, PT ;  /* 0x7ffffe7f1000780c */ /* 0x000fe20003f66070 */
[----:B---3--:R-:W3:Y:S01]  /*25d60*/  LDC R7, c[0x0][0x230] ;  /* 0x00008c00ff077b82 */ /* 0x008ee20000000800 */
[----:B------:R-:W-:Y:S01]  /*25d70*/  IADD3 R2, R198, -0x104, RZ ;  /* 0xfffffefcc6027810 */ /* 0x000fe20007ffe0ff */
[----:B------:R-:W3:Y:S01]  /*25d80*/  LDL.64 R218, [R1+0xb00] ;  /* 0x000b000001da7983 */ /* 0x000ee20000100a00 */
[----:B-1----:R-:W-:-:S03]  /*25d90*/  VIADD R252, R199, 0xfffffedf ;  /* 0xfffffedfc7fc7836 */ /* 0x002fc60000000000 */
[----:B------:R-:W3:Y:S02]  /*25da0*/  LDL.64 R216, [R1+0xb50] ;  /* 0x000b500001d87983 */ /* 0x000ee40000100a00 */
[----:B------:R-:W1:Y:S02]  /*25db0*/  LDC R6, c[0x0][0x230] ;  /* 0x00008c00ff067b82 */ /* 0x000e640000000800 */
[----:B------:R-:W3:Y:S01]  /*25dc0*/  LDL.64 R198, [R1+0xb28] ;  /* 0x000b280001c67983 */ /* 0x000ee20000100a00 */
[----:B------:R-:W-:-:S03]  /*25dd0*/  VIADD R3, R209, 0xfffffefd ;  /* 0xfffffefdd1037836 */ /* 0x000fc60000000000 */
[----:B------:R-:W3:Y:S02]  /*25de0*/  LDL.64 R214, [R1+0xb78] ;  /* 0x000b780001d67983 */ /* 0x000ee40000100a00 */
[----:B------:R-:W1:Y:S02]  /*25df0*/  LDC R209, c[0x0][0x230] ;  /* 0x00008c00ffd17b82 */ /* 0x000e640000000800 */
[----:B------:R-:W3:Y:S04]  /*25e00*/  LDL.64 R212, [R1+0x11f8] ;  /* 0x0011f80001d47983 */ /* 0x000ee80000100a00 */
[----:B------:R-:W3:Y:S04]  /*25e10*/  LDL.64 R210, [R1+0x1208] ;  /* 0x0012080001d27983 */ /* 0x000ee80000100a00 */
[----:B------:R-:W3:Y:S04]  /*25e20*/  LDL.64 R228, [R1+0x16c8] ;  /* 0x0016c80001e47983 */ /* 0x000ee80000100a00 */
[----:B------:R-:W3:Y:S04]  /*25e30*/  LDL.64 R226, [R1+0x16d0] ;  /* 0x0016d00001e27983 */ /* 0x000ee80000100a00 */
[----:B------:R-:W3:Y:S04]  /*25e40*/  LDL.64 R224, [R1+0x16d8] ;  /* 0x0016d80001e07983 */ /* 0x000ee80000100a00 */
[----:B------:R-:W3:Y:S01]  /*25e50*/  LDL.64 R222, [R1+0x16e0] ;  /* 0x0016e00001de7983 */ /* 0x000ee20000100a00 */
[----:B-1----:R-:W-:-:S02]  /*25e60*/  VIADD R16, R209, 0xfffffede ;  /* 0xfffffeded1107836 */ /* 0x002fc40000000000 */
[----:B------:R-:W1:Y:S01]  /*25e70*/  LDC R209, c[0x0][0x230] ;  /* 0x00008c00ffd17b82 */ /* 0x000e620000000800 */
[----:B------:R-:W-:Y:S01]  /*25e80*/  ISETP.GE.U32.AND P4, PT, R3, 0x7ffffe7e, PT ;  /* 0x7ffffe7e0300780c */ /* 0x000fe20003f86070 */
[----:B------:R-:W3:Y:S01]  /*25e90*/  LDL.64 R220, [R1+0x16e8] ;  /* 0x0016e80001dc7983 */ /* 0x000ee20000100a00 */
[----:B------:R-:W-:-:S03]  /*25ea0*/  ISETP.GE.U32.AND P1, PT, R16, 0x7ffffe5f, PT ;  /* 0x7ffffe5f1000780c */ /* 0x000fc60003f26070 */
[----:B------:R-:W-:Y:S01]  /*25eb0*/  @!PT LDS RZ, [RZ] ;  /* 0x00000000fffff984 */ /* 0x000fe20000000800 */
[----:B------:R-:W-:Y:S01]  /*25ec0*/  @!PT LDS RZ, [RZ] ;  /* 0x00000000fffff984 */ /* 0x000fe20000000800 */
[----:B------:R-:W-:Y:S01]  /*25ed0*/  @!PT LDS RZ, [RZ] ;  /* 0x00000000fffff984 */ /* 0x000fe20000000800 */
[----:B--2---:R-:W-:Y:S01]  /*25ee0*/  LDGSTS.E [R5+0x40000], desc[UR8][R206.64], !P2 ;  /* 0x40000000ce057fae */ /* 0x004fe2000d121848 */
[----:B------:R-:W-:Y:S01]  /*25ef0*/  ISETP.GE.U32.AND P5, PT, R2, 0x7ffffe7d, PT ;  /* 0x7ffffe7d0200780c */ /* 0x000fe20003fa6070 */
[----:B------:R-:W2:Y:S01]  /*25f00*/  LDC R3, c[0x0][0x230] ;  /* 0x00008c00ff037b82 */ /* 0x000ea20000000800 */
[----:B-1----:R-:W-:Y:S02]  /*25f10*/  IADD3 R16, R209, -0x123, RZ ;  /* 0xfffffeddd1107810 */ /* 0x002fe40007ffe0ff */
[----:B------:R-:W2:Y:S01]  /*25f20*/  LDL.64 R208, [R1+0x1218] ;  /* 0x0012180001d07983 */ /* 0x000ea20000100a00 */
[----:B------:R-:W-:-:S04]  /*25f30*/  ISETP.GE.U32.AND P6, PT, R252, 0x7ffffe60, PT ;  /* 0x7ffffe60fc00780c */ /* 0x000fc80003fc6070 */
[----:B------:R-:W1:Y:S01]  /*25f40*/  LDC R2, c[0x0][0x230] ;  /* 0x00008c00ff027b82 */ /* 0x000e620000000800 */
[----:B----4-:R4:W-:Y:S04]  /*25f50*/  LDGSTS.E [R5+0x44000], desc[UR8][R204.64], !P2 ;  /* 0x44000000cc057fae */ /* 0x0109e8000d121848 */
[----:B------:R-:W2:Y:S03]  /*25f60*/  LDL.64 R206, [R1+0x1228] ;  /* 0x0012280001ce7983 */ /* 0x000ea60000100a00 */
[----:B----4-:R-:W4:Y:S01]  /*25f70*/  LDC R205, c[0x0][0x230] ;  /* 0x00008c00ffcd7b82 */ /* 0x010f220000000800 */
[----:B------:R-:W-:Y:S01]  /*25f80*/  ISETP.GE.U32.AND P2, PT, R16, 0x7ffffe5e, PT ;  /* 0x7ffffe5e1000780c */ /* 0x000fe20003f46070 */
[----:B----4-:R-:W-:-:S02]  /*25f90*/  VIADD R16, R205, 0xfffffedc ;  /* 0xfffffedccd107836 */ /* 0x010fc40000000000 */
[----:B------:R-:W4:Y:S04]  /*25fa0*/  LDL.64 R204, [R1+0x1238] ;  /* 0x0012380001cc7983 */ /* 0x000f280000100a00 */
[----:B------:R-:W-:Y:S04]  /*25fb0*/  LDGSTS.E [R5+0x40004], desc[UR8][R202.64], !P3 ;  /* 0x40004000ca057fae */ /* 0x000fe8000d921848 */
[----:B------:R-:W-:Y:S04]  /*25fc0*/  LDGSTS.E [R5+0x44004], desc[UR8][R200.64], !P3 ;  /* 0x44004000c8057fae */ /* 0x000fe8000d921848 */
[----:B---3--:R-:W-:Y:S04]  /*25fd0*/  LDGSTS.E [R5+0x40008], desc[UR8][R218.64], !P4 ;  /* 0x40008000da057fae */ /* 0x008fe8000e121848 */
[----:B------:R-:W3:Y:S04]  /*25fe0*/  LDL.64 R202, [R1+0x1248] ;  /* 0x0012480001ca7983 */ /* 0x000ee80000100a00 */
[----:B------:R-:W3:Y:S04]  /*25ff0*/  LDL.64 R200, [R1+0x1258] ;  /* 0x0012580001c87983 */ /* 0x000ee80000100a00 */
[----:B------:R-:W-:Y:S01]  /*26000*/  LDGSTS.E [R5+0x44008], desc[UR8][R198.64], !P4 ;  /* 0x44008000c6057fae */ /* 0x000fe2000e121848 */
[----:B------:R-:W-:-:S03]  /*26010*/  ISETP.GE.U32.AND P3, PT, R16, 0x7ffffe5d, PT ;  /* 0x7ffffe5d1000780c */ /* 0x000fc60003f66070 */
[----:B------:R-:W-:Y:S04]  /*26020*/  LDGSTS.E [R5+0x4000c], desc[UR8][R216.64], !P5 ;  /* 0x4000c000d8057fae */ /* 0x000fe8000e921848 */
[----:B------:R-:W3:Y:S04]  /*26030*/  LDL.64 R218, [R1+0x16f0] ;  /* 0x0016f00001da7983 */ /* 0x000ee80000100a00 */
[----:B------:R-:W3:Y:S04]  /*26040*/  LDL.64 R198, [R1+0x1268] ;  /* 0x0012680001c67983 */ /* 0x000ee80000100a00 */
[----:B------:R-:W-:Y:S04]  /*26050*/  LDGSTS.E [R5+0x4400c], desc[UR8][R214.64], !P5 ;  /* 0x4400c000d6057fae */ /* 0x000fe8000e921848 */
[----:B------:R-:W3:Y:S04]  /*26060*/  LDL.64 R216, [R1+0x16f8] ;  /* 0x0016f80001d87983 */ /* 0x000ee80000100a00 */
[----:B------:R-:W-:Y:S04]  /*26070*/  LDGSTS.E [R5+0x48000], desc[UR8][R212.64], !P6 ;  /* 0x48000000d4057fae */ /* 0x000fe8000f121848 */
[----:B------:R-:W3:Y:S04]  /*26080*/  LDL.64 R214, [R1+0x1700] ;  /* 0x0017000001d67983 */ /* 0x000ee80000100a00 */
[----:B------:R-:W-:Y:S04]  /*26090*/  LDGSTS.E [R5+0x4c000], desc[UR8][R210.64], !P6 ;  /* 0x4c000000d2057fae */ /* 0x000fe8000f121848 */
[----:B------:R-:W3:Y:S04]  /*260a0*/  LDL.64 R212, [R1+0x1898] ;  /* 0x0018980001d47983 */ /* 0x000ee80000100a00 */
[----:B------:R-:W3:Y:S04]  /*260b0*/  LDL.64 R210, [R1+0x18a0] ;  /* 0x0018a00001d27983 */ /* 0x000ee80000100a00 */
[----:B--2---:R-:W-:Y:S04]  /*260c0*/  LDGSTS.E [R5+0x48004], desc[UR8][R208.64], !P1 ;  /* 0x48004000d0057fae */ /* 0x004fe8000c921848 */
[----:B------:R-:W-:Y:S04]  /*260d0*/  LDGSTS.E [R5+0x4c004], desc[UR8][R206.64], !P1 ;  /* 0x4c004000ce057fae */ /* 0x000fe8000c921848 */
[----:B------:R-:W2:Y:S04]  /*260e0*/  LDL.64 R208, [R1+0x18a8] ;  /* 0x0018a80001d07983 */ /* 0x000ea80000100a00 */
[----:B------:R-:W2:Y:S04]  /*260f0*/  LDL.64 R206, [R1+0x18b0] ;  /* 0x0018b00001ce7983 */ /* 0x000ea80000100a00 */
[----:B----4-:R-:W-:Y:S04]  /*26100*/  LDGSTS.E [R5+0x48008], desc[UR8][R204.64], !P2 ;  /* 0x48008000cc057fae */ /* 0x010fe8000d121848 */
[----:B------:R-:W4:Y:S04]  /*26110*/  LDL.64 R204, [R1+0x18b8] ;  /* 0x0018b80001cc7983 */ /* 0x000f280000100a00 */
[----:B---3--:R-:W-:Y:S04]  /*26120*/  LDGSTS.E [R5+0x4c008], desc[UR8][R202.64], !P2 ;  /* 0x4c008000ca057fae */ /* 0x008fe8000d121848 */
[----:B------:R-:W-:Y:S04]  /*26130*/  LDGSTS.E [R5+0x4800c], desc[UR8][R200.64], !P3 ;  /* 0x4800c000c8057fae */ /* 0x000fe8000d921848 */
[----:B------:R-:W3:Y:S04]  /*26140*/  LDL.64 R202, [R1+0x18c0] ;  /* 0x0018c00001ca7983 */ /* 0x000ee80000100a00 */
[----:B------:R-:W3:Y:S04]  /*26150*/  LDL.64 R200, [R1+0x18c8] ;  /* 0x0018c80001c87983 */ /* 0x000ee80000100a00 */
[----:B------:R-:W-:Y:S04]  /*26160*/  LDGSTS.E [R5+0x4c00c], desc[UR8][R198.64], !P3 ;  /* 0x4c00c000c6057fae */ /* 0x000fe8000d921848 */
[----:B------:R-:W3:Y:S01]  /*26170*/  LDL.64 R198, [R1+0x18d0] ;  /* 0x0018d00001c67983 */ /* 0x000ee20000100a00 */
[----:B------:R-:W-:Y:S01]  /*26180*/  VIADD R252, R21, 0xfffffebf ;  /* 0xfffffebf15fc7836 */ /* 0x000fe20000000000 */
[----:B------:R-:W-:Y:S01]  /*26190*/  IADD3 R16, R20, -0x142, RZ ;  /* 0xfffffebe14107810 */ /* 0x000fe20007ffe0ff */
[----:B------:R-:W3:Y:S03]  /*261a0*/  LDC R21, c[0x0][0x230] ;  /* 0x00008c00ff157b82 */ /* 0x000ee60000000800 */
[----:B------:R-:W-:Y:S01]  /*261b0*/  ISETP.GE.U32.AND P4, PT, R252, 0x7ffffe40, PT ;  /* 0x7ffffe40fc00780c */ /* 0x000fe20003f86070 */
[----:B------:R-:W-:Y:S01]  /*261c0*/  VIADD R252, R19, 0xfffffebd ;  /* 0xfffffebd13fc7836 */ /* 0x000fe20000000000 */
[----:B------:R-:W-:Y:S01]  /*261d0*/  ISETP.GE.U32.AND P5, PT, R16, 0x7ffffe3f, PT ;  /* 0x7ffffe3f1000780c */ /* 0x000fe20003fa6070 */
[----:B-1----:R-:W-:-:S02]  /*261e0*/  VIADD R16, R2, 0xfffffebc ;  /* 0xfffffebc02107836 */ /* 0x002fc40000000000 */
[----:B------:R-:W1:Y:S01]  /*261f0*/  LDC R19, c[0x0][0x230] ;  /* 0x00008c00ff137b82 */ /* 0x000e620000000800 */
[----:B------:R-:W-:Y:S02]  /*26200*/  ISETP.GE.U32.AND P6, PT, R252, 0x7ffffe3e, PT ;  /* 0x7ffffe3efc00780c */ /* 0x000fe40003fc6070 */
[----:B------:R-:W-:Y:S02]  /*26210*/  IADD3 R252, R18, -0x161, RZ ;  /* 0xfffffe9f12fc7810 */ /* 0x000fe40007ffe0ff */
[----:B------:R-:W-:Y:S01]  /*26220*/  ISETP.GE.U32.AND P1, PT, R16, 0x7ffffe3d, PT ;  /* 0x7ffffe3d1000780c */ /* 0x000fe20003f26070 */
[----:B------:R-:W-:Y:S01]  /*26230*/  VIADD R16, R7, 0xfffffe9e ;  /* 0xfffffe9e07107836 */ /* 0x000fe20000000000 */
[----:B------:R-:W-:Y:S01]  /*26240*/  ISETP.GE.U32.AND P2, PT, R252, 0x7ffffe20, PT ;  /* 0x7ffffe20fc00780c */ /* 0x000fe20003f46070 */
[----:B------:R-:W-:Y:S01]  /*26250*/  VIADD R252, R6, 0xfffffe9d ;  /* 0xfffffe9d06fc7836 */ /* 0x000fe20000000000 */
[----:B------:R-:W-:Y:S01]  /*26260*/  LDGSTS.E [R5+0x50000], desc[UR8][R228.64], !P4 ;  /* 0x50000000e4057fae */ /* 0x000fe2000e121848 */
[----:B------:R-:W1:Y:S01]  /*26270*/  LDC R2, c[0x0][0x230] ;  /* 0x00008c00ff027b82 */ /* 0x000e620000000800 */
[----:B------:R-:W-:-:S02]  /*26280*/  ISETP.GE.U32.AND P3, PT, R16, 0x7ffffe1f, PT ;  /* 0x7ffffe1f1000780c */ /* 0x000fc40003f66070 */
[----:B------:R-:W-:Y:S01]  /*26290*/  LDGSTS.E [R5+0x54000], desc[UR8][R226.64], !P4 ;  /* 0x54000000e2057fae */ /* 0x000fe2000e121848 */
[----:B------:R-:W-:Y:S02]  /*262a0*/  ISETP.GE.U32.AND P4, PT, R252, 0x7ffffe1e, PT ;  /* 0x7ffffe1efc00780c */ /* 0x000fe40003f86070 */
[----:B------:R-:W-:Y:S01]  /*262b0*/  IADD3 R16, R3, -0x164, RZ ;  /* 0xfffffe9c03107810 */ /* 0x000fe20007ffe0ff */
[----:B------:R-:W-:Y:S01]  /*262c0*/  LDGSTS.E [R5+0x50004], desc[UR8][R224.64], !P5 ;  /* 0x50004000e0057fae */ /* 0x000fe2000e921848 */
[----:B------:R-:W1:Y:S03]  /*262d0*/  LDC R7, c[0x0][0x230] ;  /* 0x00008c00ff077b82 */ /* 0x000e660000000800 */
[----:B------:R-:W-:Y:S01]  /*262e0*/  LDGSTS.E [R5+0x54004], desc[UR8][R222.64], !P5 ;  /* 0x54004000de057fae */ /* 0x000fe2000e921848 */
[----:B------:R-:W-:-:S03]  /*262f0*/  ISETP.GE.U32.AND P5, PT, R16, 0x7ffffe1d, PT ;  /* 0x7ffffe1d1000780c */ /* 0x000fc60003fa6070 */
[----:B------:R-:W-:Y:S01]  /*26300*/  LDGSTS.E [R5+0x50008], desc[UR8][R220.64], !P6 ;  /* 0x50008000dc057fae */ /* 0x000fe2000f121848 */
[----:B-1----:R-:W-:Y:S01]  /*26310*/  VIADD R252, R19, 0xfffffefb ;  /* 0xfffffefb13fc7836 */ /* 0x002fe20000000000 */
[----:B------:R-:W1:Y:S02]  /*26320*/  LDC R18, c[0x0][0x230] ;  /* 0x00008c00ff127b82 */ /* 0x000e640000000800 */
[----:B------:R-:W-:Y:S04]  /*26330*/  LDGSTS.E [R5+0x54008], desc[UR8][R218.64], !P6 ;  /* 0x54008000da057fae */ /* 0x000fe8000f121848 */
[----:B------:R-:W-:Y:S01]  /*26340*/  LDGSTS.E [R5+0x5000c], desc[UR8][R216.64], !P1 ;  /* 0x5000c000d8057fae */ /* 0x000fe2000c921848 */
[----:B------:R-:W-:Y:S01]  /*26350*/  VIADD R16, R2, 0xfffffefa ;  /* 0xfffffefa02107836 */ /* 0x000fe20000000000 */
[----:B------:R-:W1:Y:S02]  /*26360*/  LDC R20, c[0x0][0x230] ;  /* 0x00008c00ff147b82 */ /* 0x000e640000000800 */
[----:B------:R-:W-:Y:S04]  /*26370*/  LDGSTS.E [R5+0x5400c], desc[UR8][R214.64], !P1 ;  /* 0x5400c000d6057fae */ /* 0x000fe8000c921848 */
[----:B------:R-:W-:Y:S01]  /*26380*/  LDGSTS.E [R5+0x58000], desc[UR8][R212.64], !P2 ;  /* 0x58000000d4057fae */ /* 0x000fe2000d121848 */
[----:B------:R-:W-:Y:S01]  /*26390*/  IADD3 R7, R7, -0x107, RZ ;  /* 0xfffffef907077810 */ /* 0x000fe20007ffe0ff */
[----:B------:R-:W1:Y:S02]  /*263a0*/  LDC R6, c[0x0][0x230] ;  /* 0x00008c00ff067b82 */ /* 0x000e640000000800 */
[----:B------:R-:W-:Y:S04]  /*263b0*/  LDGSTS.E [R5+0x5c000], desc[UR8][R210.64], !P2 ;  /* 0x5c000000d2057fae */ /* 0x000fe8000d121848 */
[----:B------:R-:W3:Y:S02]  /*263c0*/  LDL.64 R218, [R1+0xa38] ;  /* 0x000a380001da7983 */ /* 0x000ee40000100a00 */
[----:B------:R-:W1:Y:S02]  /*263d0*/  LDC R3, c[0x0][0x230] ;  /* 0x00008c00ff037b82 */ /* 0x000e640000000800 */
[----:B------:R-:W3:Y:S04]  /*263e0*/  LDL.64 R216, [R1+0xa08] ;  /* 0x000a080001d87983 */ /* 0x000ee80000100a00 */
[----:B------:R-:W3:Y:S02]  /*263f0*/  LDL.64 R210, [R1+0x9c0] ;  /* 0x0009c00001d27983 */ /* 0x000ee40000100a00 */
[----:B------:R-:W1:Y:S02]  /*26400*/  LDC R2, c[0x0][0x230] ;  /* 0x00008c00ff027b82 */ /* 0x000e640000000800 */
[----:B------:R-:W3:Y:S04]  /*26410*/  LDL.64 R214, [R1+0x1148] ;  /* 0x0011480001d67983 */ /* 0x000ee80000100a00 */
[----:B------:R-:W3:Y:S02]  /*26420*/  LDL.64 R212, [R1+0x1158] ;  /* 0x0011580001d47983 */ /* 0x000ee40000100a00 */
[----:B------:R-:W1:Y:S02]  /*26430*/  LDC R19, c[0x0][0x230] ;  /* 0x00008c00ff137b82 */ /* 0x000e640000000800 */
[----:B------:R-:W3:Y:S04]  /*26440*/  LDL.64 R224, [R1+0x1698] ;  /* 0x0016980001e07983 */ /* 0x000ee80000100a00 */
[----:B------:R-:W3:Y:S04]  /*26450*/  LDL.64 R222, [R1+0x16a0] ;  /* 0x0016a00001de7983 */ /* 0x000ee80000100a00 */
[----:B------:R-:W3:Y:S04]  /*26460*/  LDL.64 R220, [R1+0x16b8] ;  /* 0x0016b80001dc7983 */ /* 0x000ee80000100a00 */
        /* <DEDUP_REMOVED lines=12> */
[----:B------:R1:W-:Y:S04]  /*26530*/  LDGSTS.E [R5+0x5c00c], desc[UR8][R198.64], !P5 ;  /* 0x5c00c000c6057fae */ /* 0x0003e8000e921848 */
[----:B------:R-:W3:Y:S01]  /*26540*/  LDL.64 R198, [R1+0x1138] ;  /* 0x0011380001c67983 */ /* 0x000ee20000100a00 */
[----:B------:R-:W-:-:S02]  /*26550*/  ISETP.GE.U32.AND P2, PT, R252, 0x7ffffe7c, PT ;  /* 0x7ffffe7cfc00780c */ /* 0x000fc40003f46070 */
[----:B------:R-:W-:Y:S01]  /*26560*/  ISETP.GE.U32.AND P3, PT, R16, 0x7ffffe7b, PT ;  /* 0x7ffffe7b1000780c */ /* 0x000fe20003f66070 */
[----:B------:R-:W-:Y:S01]  /*26570*/  VIADD R252, R22, 0xfffffef8 ;  /* 0xfffffef816fc7836 */ /* 0x000fe20000000000 */
[----:B------:R-:W-:Y:S01]  /*26580*/  ISETP.GE.U32.AND P4, PT, R7, 0x7ffffe7a, PT ;  /* 0x7ffffe7a0700780c */ /* 0x000fe20003f86070 */
[----:B------:R-:W-:Y:S01]  /*26590*/  VIADD R16, R21, 0xfffffedb ;  /* 0xfffffedb15107836 */ /* 0x000fe20000000000 */
[----:B-1----:R-:W-:Y:S01]  /*265a0*/  IADD3 R5, R18, -0x126, RZ ;  /* 0xfffffeda12057810 */ /* 0x002fe20007ffe0ff */
[----:B------:R-:W1:Y:S01]  /*265b0*/  LDC R7, c[0x0][0x230] ;  /* 0x00008c00ff077b82 */ /* 0x000e620000000800 */
[----:B------:R-:W-:Y:S02]  /*265c0*/  ISETP.GE.U32.AND P5, PT, R252, 0x7ffffe79, PT ;  /* 0x7ffffe79fc00780c */ /* 0x000fe40003fa6070 */
[----:B------:R-:W-:-:S03]  /*265d0*/  ISETP.GE.U32.AND P6, PT, R16, 0x7ffffe5c, PT ;  /* 0x7ffffe5c1000780c */ /* 0x000fc60003fc6070 */
[----:B------:R-:W-:Y:S01]  /*265e0*/  LDGSTS.E [R9+0x40000], desc[UR8][R210.64], !P2 ;  /* 0x40000000d2097fae */ /* 0x000fe2000d121848 */
[----:B------:R-:W-:Y:S01]  /*265f0*/  ISETP.GE.U32.AND P1, PT, R5, 0x7ffffe5b, PT ;  /* 0x7ffffe5b0500780c */ /* 0x000fe20003f26070 */
[----:B------:R-:W1:Y:S08]  /*26600*/  LDC R18, c[0x0][0x230] ;  /* 0x00008c00ff127b82 */ /* 0x000e700000000800 */
[----:B------:R-:W1:Y:S01]  /*26610*/  LDC R252, c[0x0][0x230] ;  /* 0x00008c00fffc7b82 */ /* 0x000e620000000800 */
[----:B------:R-:W3:Y:S07]  /*26620*/  LDL.64 R210, [R1+0x1168] ;  /* 0x0011680001d27983 */ /* 0x000eee0000100a00 */
[----:B------:R-:W1:Y:S08]  /*26630*/  LDC R22, c[0x0][0x230] ;  /* 0x00008c00ff167b82 */ /* 0x000e700000000800 */
[----:B------:R-:W1:Y:S01]  /*26640*/  LDC R21, c[0x0][0x230] ;  /* 0x00008c00ff157b82 */ /* 0x000e620000000800 */
[----:B--2---:R-:W-:Y:S04]  /*26650*/  LDGSTS.E [R9+0x44000], desc[UR8][R206.64], !P2 ;  /* 0x44000000ce097fae */ /* 0x004fe8000d121848 */
[----:B------:R-:W2:Y:S04]  /*26660*/  LDL.64 R206, [R1+0x1178] ;  /* 0x0011780001ce7983 */ /* 0x000ea80000100a00 */
[----:B----4-:R-:W-:Y:S04]  /*26670*/  LDGSTS.E [R9+0x40004], desc[UR8][R204.64], !P3 ;  /* 0x40004000cc097fae */ /* 0x010fe8000d921848 */
[----:B------:R-:W-:Y:S04]  /*26680*/  LDGSTS.E [R9+0x44004], desc[UR8][R218.64], !P3 ;  /* 0x44004000da097fae */ /* 0x000fe8000d921848 */
[----:B------:R-:W4:Y:S01]  /*26690*/  LDL.64 R204, [R1+0x1188] ;  /* 0x0011880001cc7983 */ /* 0x000f220000100a00 */
[----:B------:R-:W-:-:S02]  /*266a0*/  VIADD R16, R20, 0xfffffed9 ;  /* 0xfffffed914107836 */ /* 0x000fc40000000000 */
[----:B------:R-:W-:Y:S01]  /*266b0*/  VIADD R5, R6, 0xfffffed8 ;  /* 0xfffffed806057836 */ /* 0x000fe20000000000 */
[----:B------:R-:W4:Y:S01]  /*266c0*/  LDL.64 R218, [R1+0x16c0] ;  /* 0x0016c00001da7983 */ /* 0x000f220000100a00 */
[----:B------:R-:W1:Y:S03]  /*266d0*/  LDC R6, c[0x0][0x230] ;  /* 0x00008c00ff067b82 */ /* 0x000e660000000800 */
[----:B---3--:R-:W-:Y:S05]  /*266e0*/  LDGSTS.E [R9+0x40008], desc[UR8][R202.64], !P4 ;  /* 0x40008000ca097fae */ /* 0x008fea000e121848 */
[----:B------:R-:W3:Y:S01]  /*266f0*/  LDC R20, c[0x0][0x230] ;  /* 0x00008c00ff147b82 */ /* 0x000ee20000000800 */
[----:B------:R-:W-:Y:S04]  /*26700*/  LDGSTS.E [R9+0x44008], desc[UR8][R200.64], !P4 ;  /* 0x44008000c8097fae */ /* 0x000fe8000e121848 */
[----:B------:R-:W-:Y:S04]  /*26710*/  LDGSTS.E [R9+0x4000c], desc[UR8][R216.64], !P5 ;  /* 0x4000c000d8097fae */ /* 0x000fe8000e921848 */
[----:B------:R-:W3:Y:S04]  /*26720*/  LDL.64 R202, [R1+0x1198] ;  /* 0x0011980001ca7983 */ /* 0x000ee80000100a00 */
[----:B------:R-:W3:Y:S04]  /*26730*/  LDL.64 R200, [R1+0x11a8] ;  /* 0x0011a80001c87983 */ /* 0x000ee80000100a00 */
[----:B------:R-:W-:Y:S04]  /*26740*/  LDGSTS.E [R9+0x4400c], desc[UR8][R208.64], !P5 ;  /* 0x4400c000d0097fae */ /* 0x000fe8000e921848 */
[----:B------:R-:W-:Y:S01]  /*26750*/  LDGSTS.E [R9+0x48000], desc[UR8][R198.64], !P6 ;  /* 0x48000000c6097fae */ /* 0x000fe2000f121848 */
[----:B------:R-:W-:-:S02]  /*26760*/  ISETP.GE.U32.AND P2, PT, R16, 0x7ffffe5a, PT ;  /* 0x7ffffe5a1000780c */ /* 0x000fc40003f46070 */
[----:B------:R-:W-:Y:S01]  /*26770*/  ISETP.GE.U32.AND P3, PT, R5, 0x7ffffe59, PT ;  /* 0x7ffffe590500780c */ /* 0x000fe20003f66070 */
[----:B------:R-:W-:Y:S04]  /*26780*/  LDGSTS.E [R9+0x4c000], desc[UR8][R214.64], !P6 ;  /* 0x4c000000d6097fae */ /* 0x000fe8000f121848 */
[----:B------:R-:W3:Y:S04]  /*26790*/  LDL.64 R208, [R1+0x1688] ;  /* 0x0016880001d07983 */ /* 0x000ee80000100a00 */
[----:B------:R-:W3:Y:S01]  /*267a0*/  LDL.64 R198, [R1+0x1690] ;  /* 0x0016900001c67983 */ /* 0x000ee20000100a00 */
[----:B------:R-:W-:-:S02]  /*267b0*/  IADD3 R5, R3, -0x145, RZ ;  /* 0xfffffebb03057810 */ /* 0x000fc40007ffe0ff */
[----:B------:R-:W1:Y:S01]  /*267c0*/  LDC R3, c[0x0][0x230] ;  /* 0x00008c00ff037b82 */ /* 0x000e620000000800 */
[----:B------:R-:W-:Y:S01]  /*267d0*/  LDGSTS.E [R9+0x48004], desc[UR8][R212.64], !P1 ;  /* 0x48004000d4097fae */ /* 0x000fe2000c921848 */
[----:B------:R-:W-:-:S03]  /*267e0*/  ISETP.GE.U32.AND P4, PT, R5, 0x7ffffe3c, PT ;  /* 0x7ffffe3c0500780c */ /* 0x000fc60003f86070 */
[----:B------:R-:W3:Y:S04]  /*267f0*/  LDL.64 R216, [R1+0x1858] ;  /* 0x0018580001d87983 */ /* 0x000ee80000100a00 */
[----:B------:R-:W3:Y:S04]  /*26800*/  LDL.64 R214, [R1+0x1870] ;  /* 0x0018700001d67983 */ /* 0x000ee80000100a00 */
[----:B------:R-:W3:Y:S04]  /*26810*/  LDL.64 R212, [R1+0x1878] ;  /* 0x0018780001d47983 */ /* 0x000ee80000100a00 */
[----:B------:R-:W-:Y:S04]  /*26820*/  LDGSTS.E [R9+0x4c004], desc[UR8][R210.64], !P1 ;  /* 0x4c004000d2097fae */ /* 0x000fe8000c921848 */
[----:B------:R-:W3:Y:S04]  /*26830*/  LDL.64 R210, [R1+0x1880] ;  /* 0x0018800001d27983 */ /* 0x000ee80000100a00 */
[----:B--2---:R-:W-:Y:S04]  /*26840*/  LDGSTS.E [R9+0x48008], desc[UR8][R206.64], !P2 ;  /* 0x48008000ce097fae */ /* 0x004fe8000d121848 */
        /* <DEDUP_REMOVED lines=8> */
[----:B------:R-:W-:Y:S04]  /*268d0*/  LDGSTS.E [R9+0x54000], desc[UR8][R198.64], !P4 ;  /* 0x54000000c6097fae */ /* 0x000fe8000e121848 */
[----:B------:R-:W3:Y:S04]  /*268e0*/  LDL.64 R208, [R1+0x1888] ;  /* 0x0018880001d07983 */ /* 0x000ee80000100a00 */
[----:B------:R-:W3:Y:S01]  /*268f0*/  LDL.64 R198, [R1+0x1890] ;  /* 0x0018900001c67983 */ /* 0x000ee20000100a00 */
[----:B------:R-:W-:-:S02]  /*26900*/  VIADD R5, R2, 0xfffffeb9 ;  /* 0xfffffeb902057836 */ /* 0x000fc40000000000 */
[----:B------:R-:W-:Y:S01]  /*26910*/  VIADD R16, R19, 0xfffffeba ;  /* 0xfffffeba13107836 */ /* 0x000fe20000000000 */
[----:B------:R-:W4:Y:S02]  /*26920*/  LDC R2, c[0x0][0x230] ;  /* 0x00008c00ff027b82 */ /* 0x000f240000000800 */
[----:B------:R-:W-:Y:S01]  /*26930*/  ISETP.GE.U32.AND P6, PT, R5, 0x7ffffe3a, PT ;  /* 0x7ffffe3a0500780c */ /* 0x000fe20003fc6070 */
[----:B-1----:R-:W-:Y:S01]  /*26940*/  VIADD R5, R7, 0xfffffe9b ;  /* 0xfffffe9b07057836 */ /* 0x002fe20000000000 */
[----:B------:R-:W-:Y:S02]  /*26950*/  ISETP.GE.U32.AND P5, PT, R16, 0x7ffffe3b, PT ;  /* 0x7ffffe3b1000780c */ /* 0x000fe40003fa6070 */
[----:B------:R-:W-:Y:S02]  /*26960*/  IADD3 R16, R18, -0x148, RZ ;  /* 0xfffffeb812107810 */ /* 0x000fe40007ffe0ff */
[----:B------:R-:W-:Y:S01]  /*26970*/  ISETP.GE.U32.AND P2, PT, R5, 0x7ffffe1c, PT ;  /* 0x7ffffe1c0500780c */ /* 0x000fe20003f46070 */
[----:B------:R-:W-:Y:S01]  /*26980*/  VIADD R5, R6, 0xfffffe9a ;  /* 0xfffffe9a06057836 */ /* 0x000fe20000000000 */
[----:B------:R-:W-:Y:S01]  /*26990*/  ISETP.GE.U32.AND P1, PT, R16, 0x7ffffe39, PT ;  /* 0x7ffffe391000780c */ /* 0x000fe20003f26070 */
[----:B------:R-:W1:Y:S01]  /*269a0*/  LDC R7, c[0x0][0x230] ;  /* 0x00008c00ff077b82 */ /* 0x000e620000000800 */
[----:B------:R-:W-:-:S02]  /*269b0*/  IADD3 R16, R252, -0x167, RZ ;  /* 0xfffffe99fc107810 */ /* 0x000fc40007ffe0ff */
[----:B------:R-:W-:Y:S01]  /*269c0*/  ISETP.GE.U32.AND P3, PT, R5, 0x7ffffe1b, PT ;  /* 0x7ffffe1b0500780c */ /* 0x000fe20003f66070 */
[----:B------:R-:W-:Y:S01]  /*269d0*/  VIADD R5, R3, 0xfffffe98 ;  /* 0xfffffe9803057836 */ /* 0x000fe20000000000 */
[----:B------:R-:W-:Y:S01]  /*269e0*/  ISETP.GE.U32.AND P4, PT, R16, 0x7ffffe1a, PT ;  /* 0x7ffffe1a1000780c */ /* 0x000fe20003f86070 */
[----:B------:R-:W-:Y:S01]  /*269f0*/  LDGSTS.E [R9+0x50004], desc[UR8][R224.64], !P5 ;  /* 0x50004000e0097fae */ /* 0x000fe2000e921848 */
[----:B------:R-:W-:Y:S01]  /*26a00*/  IADD3 R252, R22, -0x10a, RZ ;  /* 0xfffffef616fc7810 */ /* 0x000fe20007ffe0ff */
[----:B------:R-:W1:Y:S02]  /*26a10*/  LDC R6, c[0x0][0x230] ;  /* 0x00008c00ff067b82 */ /* 0x000e640000000800 */
[----:B------:R-:W-:Y:S01]  /*26a20*/  LDGSTS.E [R9+0x54004], desc[UR8][R222.64], !P5 ;  /* 0x54004000de097fae */ /* 0x000fe2000e921848 */
[----:B------:R-:W-:Y:S01]  /*26a30*/  ISETP.GE.U32.AND P5, PT, R5, 0x7ffffe19, PT ;  /* 0x7ffffe190500780c */ /* 0x000fe20003fa6070 */
[----:B------:R-:W-:-:S04]  /*26a40*/  VIADD R16, R21, 0xfffffef5 ;  /* 0xfffffef515107836 */ /* 0x000fc80000000000 */
[----:B------:R-:W1:Y:S01]  /*26a50*/  LDC R3, c[0x0][0x230] ;  /* 0x00008c00ff037b82 */ /* 0x000e620000000800 */
[----:B------:R-:W3:Y:S04]  /*26a60*/  LDL.64 R224, [R1+0x1658] ;  /* 0x0016580001e07983 */ /* 0x000ee80000100a00 */
[----:B------:R-:W3:Y:S03]  /*26a70*/  LDL.64 R222, [R1+0x1660] ;  /* 0x0016600001de7983 */ /* 0x000ee60000100a00 */
[----:B------:R-:W1:Y:S08]  /*26a80*/  LDC R19, c[0x0][0x230] ;  /* 0x00008c00ff137b82 */ /* 0x000e700000000800 */
[----:B------:R-:W1:Y:S01]  /*26a90*/  LDC R18, c[0x0][0x230] ;  /* 0x00008c00ff127b82 */ /* 0x000e620000000800 */
[----:B--2---:R-:W-:Y:S04]  /*26aa0*/  LDGSTS.E [R9+0x50008], desc[UR8][R206.64], !P6 ;  /* 0x50008000ce097fae */ /* 0x004fe8000f121848 */
[----:B------:R-:W2:Y:S04]  /*26ab0*/  LDL.64 R206, [R1+0x918] ;  /* 0x0009180001ce7983 */ /* 0x000ea80000100a00 */
[----:B----4-:R-:W-:Y:S04]  /*26ac0*/  LDGSTS.E [R9+0x54008], desc[UR8][R204.64], !P6 ;  /* 0x54008000cc097fae */ /* 0x010fe8000f121848 */
[----:B------:R-:W-:Y:S04]  /*26ad0*/  LDGSTS.E [R9+0x5000c], desc[UR8][R220.64], !P1 ;  /* 0x5000c000dc097fae */ /* 0x000fe8000c921848 */
[----:B------:R-:W-:Y:S04]  /*26ae0*/  LDGSTS.E [R9+0x5400c], desc[UR8][R218.64], !P1 ;  /* 0x5400c000da097fae */ /* 0x000fe8000c921848 */
[----:B------:R-:W4:Y:S04]  /*26af0*/  LDL.64 R204, [R1+0x920] ;  /* 0x0009200001cc7983 */ /* 0x000f280000100a00 */
[----:B------:R-:W-:Y:S04]  /*26b00*/  LDGSTS.E [R9+0x58000], desc[UR8][R216.64], !P2 ;  /* 0x58000000d8097fae */ /* 0x000fe8000d121848 */
[----:B------:R-:W4:Y:S01]  /*26b10*/  LDL.64 R218, [R1+0x968] ;  /* 0x0009680001da7983 */ /* 0x000f220000100a00 */
[----:B------:R-:W-:-:S02]  /*26b20*/  VIADD R5, R2, 0xfffffef7 ;  /* 0xfffffef702057836 */ /* 0x000fc40000000000 */
[----:B------:R-:W1:Y:S01]  /*26b30*/  LDC R2, c[0x0][0x230] ;  /* 0x00008c00ff027b82 */ /* 0x000e620000000800 */
[----:B------:R-:W4:Y:S04]  /*26b40*/  LDL.64 R220, [R1+0x1668] ;  /* 0x0016680001dc7983 */ /* 0x000f280000100a00 */
[----:B------:R-:W4:Y:S04]  /*26b50*/  LDL.64 R216, [R1+0x990] ;  /* 0x0009900001d87983 */ /* 0x000f280000100a00 */
[----:B---3--:R-:W-:Y:S04]  /*26b60*/  LDGSTS.E [R9+0x5c000], desc[UR8][R202.64], !P2 ;  /* 0x5c000000ca097fae */ /* 0x008fe8000d121848 */
[----:B------:R-:W-:Y:S04]  /*26b70*/  LDGSTS.E [R9+0x58004], desc[UR8][R200.64], !P3 ;  /* 0x58004000c8097fae */ /* 0x000fe8000d921848 */
[----:B------:R-:W-:Y:S04]  /*26b80*/  LDGSTS.E [R9+0x5c004], desc[UR8][R214.64], !P3 ;  /* 0x5c004000d6097fae */ /* 0x000fe8000d921848 */
[----:B------:R-:W3:Y:S04]  /*26b90*/  LDL.64 R202, [R1+0x940] ;  /* 0x0009400001ca7983 */ /* 0x000ee80000100a00 */
[----:B------:R-:W3:Y:S04]  /*26ba0*/  LDL.64 R200, [R1+0x948] ;  /* 0x0009480001c87983 */ /* 0x000ee80000100a00 */
[----:B------:R-:W-:Y:S04]  /*26bb0*/  LDGSTS.E [R9+0x58008], desc[UR8][R212.64], !P4 ;  /* 0x58008000d4097fae */ /* 0x000fe8000e121848 */
[----:B------:R-:W-:Y:S04]  /*26bc0*/  LDGSTS.E [R9+0x5c008], desc[UR8][R210.64], !P4 ;  /* 0x5c008000d2097fae */ /* 0x000fe8000e121848 */
[----:B------:R-:W-:Y:S04]  /*26bd0*/  LDGSTS.E [R9+0x5800c], desc[UR8][R208.64], !P5 ;  /* 0x5800c000d0097fae */ /* 0x000fe8000e921848 */
[----:B------:R1:W-:Y:S01]  /*26be0*/  LDGSTS.E [R9+0x5c00c], desc[UR8][R198.64], !P5 ;  /* 0x5c00c000c6097fae */ /* 0x0003e2000e921848 */
[----:B------:R-:W-:-:S02]  /*26bf0*/  ISETP.GE.U32.AND P6, PT, R5, 0x7ffffe78, PT ;  /* 0x7ffffe780500780c */ /* 0x000fc40003fc6070 */
[----:B------:R-:W-:Y:S01]  /*26c00*/  ISETP.GE.U32.AND P4, PT, R16, 0x7ffffe76, PT ;  /* 0x7ffffe761000780c */ /* 0x000fe20003f86070 */
[----:B------:R-:W3:Y:S04]  /*26c10*/  LDL.64 R214, [R1+0x998] ;  /* 0x0009980001d67983 */ /* 0x000ee80000100a00 */
[----:B------:R-:W3:Y:S04]  /*26c20*/  LDL.64 R212, [R1+0x10b0] ;  /* 0x0010b00001d47983 */ /* 0x000ee80000100a00 */
[----:B------:R-:W3:Y:S01]  /*26c30*/  LDL.64 R198, [R1+0x970] ;  /* 0x0009700001c67983 */ /* 0x000ee20000100a00 */
[----:B------:R-:W-:-:S03]  /*26c40*/  ISETP.GE.U32.AND P5, PT, R252, 0x7ffffe77, PT ;  /* 0x7ffffe77fc00780c */ /* 0x000fc60003fa6070 */
[----:B------:R-:W3:Y:S04]  /*26c50*/  LDL.64 R210, [R1+0x10b8] ;  /* 0x0010b80001d27983 */ /* 0x000ee80000100a00 */
[----:B------:R-:W3:Y:S01]  /*26c60*/  LDL.64 R208, [R1+0x10c0] ;  /* 0x0010c00001d07983 */ /* 0x000ee20000100a00 */
[----:B------:R-:W-:Y:S01]  /*26c70*/  VIADD R5, R20, 0xfffffef4 ;  /* 0xfffffef414057836 */ /* 0x000fe20000000000 */
[----:B------:R-:W3:Y:S02]  /*26c80*/  LDC R16, c[0x0][0x230] ;  /* 0x00008c00ff107b82 */ /* 0x000ee40000000800 */
[----:B--2---:R-:W-:Y:S01]  /*26c90*/  LDGSTS.E [R10+0x40000], desc[UR8][R206.64], !P6 ;  /* 0x40000000ce0a7fae */ /* 0x004fe2000f121848 */
[----:B-1----:R-:W-:Y:S01]  /*26ca0*/  VIADD R9, R2, 0xfffffed6 ;  /* 0xfffffed602097836 */ /* 0x002fe20000000000 */
[----:B------:R-:W-:-:S04]  /*26cb0*/  ISETP.GE.U32.AND P3, PT, R5, 0x7ffffe75, PT ;  /* 0x7ffffe750500780c */ /* 0x000fc80003f66070 */
[----:B------:R-:W1:Y:S08]  /*26cc0*/  LDC R2, c[0x0][0x230] ;  /* 0x00008c00ff027b82 */ /* 0x000e700000000800 */
[----:B------:R-:W2:Y:S01]  /*26cd0*/  LDC R252, c[0x0][0x230] ;  /* 0x00008c00fffc7b82 */ /* 0x000ea20000000800 */
[----:B------:R-:W2:Y:S07]  /*26ce0*/  LDL.64 R206, [R1+0x10c8] ;  /* 0x0010c80001ce7983 */ /* 0x000eae0000100a00 */
[----:B------:R-:W1:Y:S01]  /*26cf0*/  LDC R20, c[0x0][0x230] ;  /* 0x00008c00ff147b82 */ /* 0x000e620000000800 */
[----:B----4-:R-:W-:Y:S04]  /*26d00*/  LDGSTS.E [R10+0x44000], desc[UR8][R204.64], !P6 ;  /* 0x44000000cc0a7fae */ /* 0x010fe8000f121848 */
[----:B------:R-:W4:Y:S04]  /*26d10*/  LDL.64 R204, [R1+0x10d0] ;  /* 0x0010d00001cc7983 */ /* 0x000f280000100a00 */
[----:B---3--:R-:W-:Y:S04]  /*26d20*/  LDGSTS.E [R10+0x40004], desc[UR8][R202.64], !P5 ;  /* 0x40004000ca0a7fae */ /* 0x008fe8000e921848 */
[----:B------:R-:W-:Y:S04]  /*26d30*/  LDGSTS.E [R10+0x44004], desc[UR8][R200.64], !P5 ;  /* 0x44004000c80a7fae */ /* 0x000fe8000e921848 */
[----:B------:R-:W-:Y:S04]  /*26d40*/  LDGSTS.E [R10+0x40008], desc[UR8][R218.64], !P4 ;  /* 0x40008000da0a7fae */ /* 0x000fe8000e121848 */
[----:B------:R-:W3:Y:S04]  /*26d50*/  LDL.64 R202, [R1+0x10d8] ;  /* 0x0010d80001ca7983 */ /* 0x000ee80000100a00 */
[----:B------:R-:W3:Y:S01]  /*26d60*/  LDL.64 R200, [R1+0x10e0] ;  /* 0x0010e00001c87983 */ /* 0x000ee20000100a00 */
[----:B------:R-:W-:-:S02]  /*26d70*/  IADD3 R5, R7, -0x129, RZ ;  /* 0xfffffed707057810 */ /* 0x000fc40007ffe0ff */
[----:B------:R-:W-:Y:S01]  /*26d80*/  ISETP.GE.U32.AND P1, PT, R9, 0x7ffffe57, PT ;  /* 0x7ffffe570900780c */ /* 0x000fe20003f26070 */
[----:B------:R-:W3:Y:S04]  /*26d90*/  LDL.64 R218, [R1+0x1670] ;  /* 0x0016700001da7983 */ /* 0x000ee80000100a00 */
[----:B------:R-:W-:Y:S01]  /*26da0*/  LDGSTS.E [R10+0x44008], desc[UR8][R198.64], !P4 ;  /* 0x44008000c60a7fae */ /* 0x000fe2000e121848 */
[----:B------:R-:W-:Y:S01]  /*26db0*/  ISETP.GE.U32.AND P2, PT, R5, 0x7ffffe58, PT ;  /* 0x7ffffe580500780c */ /* 0x000fe20003f46070 */
[----:B------:R-:W1:Y:S02]  /*26dc0*/  LDC R7, c[0x0][0x230] ;  /* 0x00008c00ff077b82 */ /* 0x000e640000000800 */
[----:B------:R-:W3:Y:S01]  /*26dd0*/  LDL.64 R198, [R1+0x10e8] ;  /* 0x0010e80001c67983 */ /* 0x000ee20000100a00 */
[----:B------:R-:W-:-:S05]  /*26de0*/  VIADD R5, R6, 0xfffffed5 ;  /* 0xfffffed506057836 */ /* 0x000fca0000000000 */
[----:B------:R-:W1:Y:S01]  /*26df0*/  LDC R6, c[0x0][0x230] ;  /* 0x00008c00ff067b82 */ /* 0x000e620000000800 */
[----:B------:R-:W-:Y:S01]  /*26e00*/  LDGSTS.E [R10+0x4000c], desc[UR8][R216.64], !P3 ;  /* 0x4000c000d80a7fae */ /* 0x000fe2000d921848 */
[----:B------:R-:W-:Y:S02]  /*26e10*/  ISETP.GE.U32.AND P6, PT, R5, 0x7ffffe56, PT ;  /* 0x7ffffe560500780c */ /* 0x000fe40003fc6070 */
[----:B------:R-:W-:Y:S01]  /*26e20*/  IADD3 R5, R3, -0x12c, RZ ;  /* 0xfffffed403057810 */ /* 0x000fe20007ffe0ff */
[----:B------:R-:W-:Y:S03]  /*26e30*/  LDGSTS.E [R10+0x4400c], desc[UR8][R214.64], !P3 ;  /* 0x4400c000d60a7fae */ /* 0x000fe6000d921848 */
[----:B------:R-:W1:Y:S01]  /*26e40*/  LDC R3, c[0x0][0x230] ;  /* 0x00008c00ff037b82 */ /* 0x000e620000000800 */
[----:B------:R-:W-:Y:S01]  /*26e50*/  ISETP.GE.U32.AND P5, PT, R5, 0x7ffffe55, PT ;  /* 0x7ffffe550500780c */ /* 0x000fe20003fa6070 */
[----:B------:R-:W-:Y:S04]  /*26e60*/  LDGSTS.E [R10+0x48000], desc[UR8][R212.64], !P2 ;  /* 0x48000000d40a7fae */ /* 0x000fe8000d121848 */
[----:B------:R-:W3:Y:S04]  /*26e70*/  LDL.64 R216, [R1+0x1678] ;  /* 0x0016780001d87983 */ /* 0x000ee80000100a00 */
[----:B------:R-:W3:Y:S04]  /*26e80*/  LDL.64 R214, [R1+0x1680] ;  /* 0x0016800001d67983 */ /* 0x000ee80000100a00 */
[----:B------:R-:W-:Y:S04]  /*26e90*/  LDGSTS.E [R10+0x4c000], desc[UR8][R210.64], !P2 ;  /* 0x4c000000d20a7fae */ /* 0x000fe8000d121848 */
[----:B------:R-:W3:Y:S04]  /*26ea0*/  LDL.64 R212, [R1+0x1818] ;  /* 0x0018180001d47983 */ /* 0x000ee80000100a00 */
[----:B------:R-:W-:Y:S04]  /*26eb0*/  LDGSTS.E [R10+0x48004], desc[UR8][R208.64], !P1 ;  /* 0x48004000d00a7fae */ /* 0x000fe8000c921848 */
[----:B------:R-:W3:Y:S04]  /*26ec0*/  LDL.64 R210, [R1+0x1820] ;  /* 0x0018200001d27983 */ /* 0x000ee80000100a00 */
        /* <DEDUP_REMOVED lines=11> */
[----:B------:R-:W-:-:S02]  /*26f80*/  VIADD R9, R19, 0xfffffeb7 ;  /* 0xfffffeb713097836 */ /* 0x000fc40000000000 */
[----:B------:R-:W-:Y:S01]  /*26f90*/  VIADD R5, R18, 0xfffffeb6 ;  /* 0xfffffeb612057836 */ /* 0x000fe20000000000 */
[----:B------:R-:W3:Y:S02]  /*26fa0*/  LDC R19, c[0x0][0x230] ;  /* 0x00008c00ff137b82 */ /* 0x000ee40000000800 */
[----:B------:R-:W-:Y:S02]  /*26fb0*/  ISETP.GE.U32.AND P4, PT, R9, 0x7ffffe38, PT ;  /* 0x7ffffe380900780c */ /* 0x000fe40003f86070 */
[----:B-1----:R-:W-:Y:S02]  /*26fc0*/  IADD3 R9, R7, -0x14b, RZ ;  /* 0xfffffeb507097810 */ /* 0x002fe40007ffe0ff */
[----:B------:R-:W-:Y:S01]  /*26fd0*/  ISETP.GE.U32.AND P3, PT, R5, 0x7ffffe37, PT ;  /* 0x7ffffe370500780c */ /* 0x000fe20003f66070 */
[----:B------:R-:W-:Y:S01]  /*26fe0*/  VIADD R5, R2, 0xfffffeb4 ;  /* 0xfffffeb402057836 */ /* 0x000fe20000000000 */
[----:B------:R-:W-:Y:S01]  /*26ff0*/  ISETP.GE.U32.AND P2, PT, R9, 0x7ffffe36, PT ;  /* 0x7ffffe360900780c */ /* 0x000fe20003f46070 */
[----:B------:R-:W-:Y:S01]  /*27000*/  VIADD R9, R16, 0xfffffe97 ;  /* 0xfffffe9710097836 */ /* 0x000fe20000000000 */
[----:B------:R-:W1:Y:S02]  /*27010*/  LDC R7, c[0x0][0x230] ;  /* 0x00008c00ff077b82 */ /* 0x000e640000000800 */
[----:B------:R-:W-:-:S02]  /*27020*/  ISETP.GE.U32.AND P1, PT, R5, 0x7ffffe35, PT ;  /* 0x7ffffe350500780c */ /* 0x000fc40003f26070 */
[----:B------:R-:W-:Y:S01]  /*27030*/  IADD3 R5, R6, -0x16a, RZ ;  /* 0xfffffe9606057810 */ /* 0x000fe20007ffe0ff */
[----:B------:R-:W-:Y:S01]  /*27040*/  LDGSTS.E [R10+0x50000], desc[UR8][R228.64], !P4 ;  /* 0x50000000e40a7fae */ /* 0x000fe2000e121848 */
[----:B------:R-:W-:Y:S01]  /*27050*/  ISETP.GE.U32.AND P6, PT, R9, 0x7ffffe18, PT ;  /* 0x7ffffe180900780c */ /* 0x000fe20003fc6070 */
[----:B------:R-:W-:Y:S01]  /*27060*/  VIADD R9, R252, 0xfffffe95 ;  /* 0xfffffe95fc097836 */ /* 0x000fe20000000000 */
[----:B------:R-:W-:Y:S01]  /*27070*/  ISETP.GE.U32.AND P5, PT, R5, 0x7ffffe17, PT ;  /* 0x7ffffe170500780c */ /* 0x000fe20003fa6070 */
[----:B------:R-:W-:Y:S01]  /*27080*/  LDGSTS.E [R10+0x54000], desc[UR8][R226.64], !P4 ;  /* 0x54000000e20a7fae */ /* 0x000fe2000e121848 */
[----:B------:R-:W-:Y:S01]  /*27090*/  VIADD R5, R3, 0xfffffe94 ;  /* 0xfffffe9403057836 */ /* 0x000fe20000000000 */
[----:B------:R-:W1:Y:S01]  /*270a0*/  LDC R2, c[0x0][0x230] ;  /* 0x00008c00ff027b82 */ /* 0x000e620000000800 */
[----:B------:R-:W-:Y:S01]  /*270b0*/  ISETP.GE.U32.AND P4, PT, R9, 0x7ffffe16, PT ;  /* 0x7ffffe160900780c */ /* 0x000fe20003f86070 */
[----:B------:R-:W-:Y:S04]  /*270c0*/  LDGSTS.E [R10+0x50004], desc[UR8][R224.64], !P3 ;  /* 0x50004000e00a7fae */ /* 0x000fe8000d921848 */
[----:B------:R-:W-:Y:S01]  /*270d0*/  LDGSTS.E [R10+0x54004], desc[UR8][R222.64], !P3 ;  /* 0x54004000de0a7fae */ /* 0x000fe2000d921848 */
[----:B------:R-:W-:Y:S01]  /*270e0*/  ISETP.GE.U32.AND P3, PT, R5, 0x7ffffe15, PT ;  /* 0x7ffffe150500780c */ /* 0x000fe20003f66070 */
[----:B------:R-:W1:Y:S02]  /*270f0*/  LDC R16, c[0x0][0x230] ;  /* 0x00008c00ff107b82 */ /* 0x000e640000000800 */
[----:B------:R-:W-:Y:S04]  /*27100*/  LDGSTS.E [R10+0x50008], desc[UR8][R220.64], !P2 ;  /* 0x50008000dc0a7fae */ /* 0x000fe8000d121848 */
[----:B------:R-:W-:Y:S02]  /*27110*/  LDGSTS.E [R10+0x54008], desc[UR8][R218.64], !P2 ;  /* 0x54008000da0a7fae */ /* 0x000fe4000d121848 */
[----:B------:R-:W3:Y:S02]  /*27120*/  LDC R252, c[0x0][0x230] ;  /* 0x00008c00fffc7b82 */ /* 0x000ee40000000800 */
[----:B------:R-:W-:Y:S04]  /*27130*/  LDGSTS.E [R10+0x5000c], desc[UR8][R216.64], !P1 ;  /* 0x5000c000d80a7fae */ /* 0x000fe8000c921848 */
[----:B------:R-:W-:Y:S02]  /*27140*/  LDGSTS.E [R10+0x5400c], desc[UR8][R214.64], !P1 ;  /* 0x5400c000d60a7fae */ /* 0x000fe4000c921848 */
[----:B------:R-:W3:Y:S02]  /*27150*/  LDC R3, c[0x0][0x230] ;  /* 0x00008c00ff037b82 */ /* 0x000ee40000000800 */
[----:B------:R-:W-:Y:S04]  /*27160*/  LDGSTS.E [R10+0x58000], desc[UR8][R212.64], !P6 ;  /* 0x58000000d40a7fae */ /* 0x000fe8000f121848 */
[----:B------:R-:W-:Y:S02]  /*27170*/  LDGSTS.E [R10+0x5c000], desc[UR8][R210.64], !P6 ;  /* 0x5c000000d20a7fae */ /* 0x000fe4000f121848 */
[----:B------:R-:W3:Y:S02]  /*27180*/  LDC R18, c[0x0][0x230] ;  /* 0x00008c00ff127b82 */ /* 0x000ee40000000800 */
[----:B------:R-:W-:Y:S04]  /*27190*/  LDGSTS.E [R10+0x58004], desc[UR8][R208.64], !P5 ;  /* 0x58004000d00a7fae */ /* 0x000fe8000e921848 */
[----:B------:R-:W3:Y:S02]  /*271a0*/  LDL.64 R218, [R1+0x8c0] ;  /* 0x0008c00001da7983 */ /* 0x000ee40000100a00 */
[----:B------:R-:W3:Y:S02]  /*271b0*/  LDC R6, c[0x0][0x230] ;  /* 0x00008c00ff067b82 */ /* 0x000ee40000000800 */
[----:B------:R-:W3:Y:S04]  /*271c0*/  LDL.64 R210, [R1+0x608] ;  /* 0x0006080001d27983 */ /* 0x000ee80000100a00 */
[----:B------:R-:W3:Y:S04]  /*271d0*/  LDL.64 R216, [R1+0x8f8] ;  /* 0x0008f80001d87983 */ /* 0x000ee80000100a00 */
[----:B------:R-:W3:Y:S01]  /*271e0*/  LDL.64 R208, [R1+0x900] ;  /* 0x0009000001d07983 */ /* 0x000ee20000100a00 */
[----:B-1----:R-:W-:Y:S01]  /*271f0*/  IADD3 R9, R7, -0x10d, RZ ;  /* 0xfffffef307097810 */ /* 0x002fe20007ffe0ff */
[----:B------:R-:W-:Y:S01]  /*27200*/  VIADD R5, R2, 0xfffffef2 ;  /* 0xfffffef202057836 */ /* 0x000fe20000000000 */
[----:B------:R-:W1:Y:S01]  /*27210*/  LDC R7, c[0x0][0x230] ;  /* 0x00008c00ff077b82 */ /* 0x000e620000000800 */
[----:B------:R-:W-:Y:S01]  /*27220*/  VIADD R16, R16, 0xfffffef1 ;  /* 0xfffffef110107836 */ /* 0x000fe20000000000 */
[----:B------:R-:W3:Y:S04]  /*27230*/  LDL.64 R214, [R1+0x1070] ;  /* 0x0010700001d67983 */ /* 0x000ee80000100a00 */
[----:B------:R-:W3:Y:S04]  /*27240*/  LDL.64 R212, [R1+0x1078] ;  /* 0x0010780001d47983 */ /* 0x000ee80000100a00 */
[----:B------:R-:W3:Y:S04]  /*27250*/  LDL.64 R224, [R1+0x15a8] ;  /* 0x0015a80001e07983 */ /* 0x000ee80000100a00 */
[----:B------:R-:W3:Y:S04]  /*27260*/  LDL.64 R222, [R1+0x15b8] ;  /* 0x0015b80001de7983 */ /* 0x000ee80000100a00 */
[----:B------:R-:W3:Y:S04]  /*27270*/  LDL.64 R220, [R1+0x15e8] ;  /* 0x0015e80001dc7983 */ /* 0x000ee80000100a00 */
[----:B------:R-:W3:Y:S04]  /*27280*/  LDL.64 R228, [R1+0x14c8] ;  /* 0x0014c80001e47983 */ /* 0x000ee80000100a00 */
[----:B------:R-:W3:Y:S04]  /*27290*/  LDL.64 R226, [R1+0x14d8] ;  /* 0x0014d80001e27983 */ /* 0x000ee80000100a00 */
[----:B--2---:R-:W-:Y:S01]  /*272a0*/  LDGSTS.E [R10+0x5c004], desc[UR8][R206.64], !P5 ;  /* 0x5c004000ce0a7fae */ /* 0x004fe2000e921848 */
[----:B------:R-:W-:Y:S01]  /*272b0*/  ISETP.GE.U32.AND P2, PT, R9, 0x7ffffe74, PT ;  /* 0x7ffffe740900780c */ /* 0x000fe20003f46070 */
[----:B------:R-:W2:Y:S02]  /*272c0*/  LDC R2, c[0x0][0x230] ;  /* 0x00008c00ff027b82 */ /* 0x000ea40000000800 */
        /* <DEDUP_REMOVED lines=9> */
[----:B------:R-:W-:Y:S01]  /*27360*/  ISETP.GE.U32.AND P3, PT, R5, 0x7ffffe73, PT ;  /* 0x7ffffe730500780c */ /* 0x000fe20003f66070 */
[----:B------:R-:W-:Y:S01]  /*27370*/  VIADD R9, R20, 0xfffffed3 ;  /* 0xfffffed314097836 */ /* 0x000fe20000000000 */
[----:B-1----:R-:W-:-:S02]  /*27380*/  IADD3 R10, R252, -0x110, RZ ;  /* 0xfffffef0fc0a7810 */ /* 0x002fc40007ffe0ff */
[----:B------:R-:W-:Y:S01]  /*27390*/  ISETP.GE.U32.AND P4, PT, R16, 0x7ffffe72, PT ;  /* 0x7ffffe721000780c */ /* 0x000fe20003f86070 */
[----:B------:R-:W-:Y:S01]  /*273a0*/  LDGSTS.E [R11+0x40000], desc[UR8][R210.64], !P2 ;  /* 0x40000000d20b7fae */ /* 0x000fe2000d121848 */
[----:B------:R-:W-:Y:S01]  /*273b0*/  ISETP.GE.U32.AND P5, PT, R10, 0x7ffffe71, PT ;  /* 0x7ffffe710a00780c */ /* 0x000fe20003fa6070 */
[----:B------:R-:W-:Y:S01]  /*273c0*/  VIADD R5, R3, 0xfffffed2 ;  /* 0xfffffed203057836 */ /* 0x000fe20000000000 */
[----:B------:R-:W-:Y:S01]  /*273d0*/  ISETP.GE.U32.AND P6, PT, R9, 0x7ffffe54, PT ;  /* 0x7ffffe540900780c */ /* 0x000fe20003fc6070 */
[----:B------:R-:W1:Y:S01]  /*273e0*/  LDC R3, c[0x0][0x230] ;  /* 0x00008c00ff037b82 */ /* 0x000e620000000800 */
[----:B------:R-:W3:Y:S07]  /*273f0*/  LDL.64 R210, [R1+0x1080] ;  /* 0x0010800001d27983 */ /* 0x000eee0000100a00 */
[----:B------:R-:W1:Y:S08]  /*27400*/  LDC R252, c[0x0][0x230] ;  /* 0x00008c00fffc7b82 */ /* 0x000e700000000800 */
[----:B------:R-:W1:Y:S08]  /*27410*/  LDC R16, c[0x0][0x230] ;  /* 0x00008c00ff107b82 */ /* 0x000e700000000800 */
[----:B------:R-:W1:Y:S01]  /*27420*/  LDC R20, c[0x0][0x230] ;  /* 0x00008c00ff147b82 */ /* 0x000e620000000800 */
[----:B--2---:R-:W-:Y:S07]  /*27430*/  LDGSTS.E [R11+0x44000], desc[UR8][R206.64], !P2 ;  /* 0x44000000ce0b7fae */ /* 0x004fee000d121848 */
[----:B------:R-:W2:Y:S01]  /*27440*/  LDC R10, c[0x0][0x230] ;  /* 0x00008c00ff0a7b82 */ /* 0x000ea20000000800 */
[----:B------:R-:W2:Y:S04]  /*27450*/  LDL.64 R206, [R1+0x1088] ;  /* 0x0010880001ce7983 */ /* 0x000ea80000100a00 */
[----:B----4-:R-:W-:Y:S04]  /*27460*/  LDGSTS.E [R11+0x40004], desc[UR8][R204.64], !P3 ;  /* 0x40004000cc0b7fae */ /* 0x010fe8000d921848 */
[----:B------:R-:W-:Y:S04]  /*27470*/  LDGSTS.E [R11+0x44004], desc[UR8][R218.64], !P3 ;  /* 0x44004000da0b7fae */ /* 0x000fe8000d921848 */
[----:B------:R-:W4:Y:S01]  /*27480*/  LDL.64 R204, [R1+0x1090] ;  /* 0x0010900001cc7983 */ /* 0x000f220000100a00 */
[----:B------:R-:W-:-:S02]  /*27490*/  IADD3 R9, R19, -0x12f, RZ ;  /* 0xfffffed113097810 */ /* 0x000fc40007ffe0ff */
[----:B------:R-:W-:Y:S01]  /*274a0*/  ISETP.GE.U32.AND P1, PT, R5, 0x7ffffe53, PT ;  /* 0x7ffffe530500780c */ /* 0x000fe20003f26070 */
[----:B------:R-:W4:Y:S04]  /*274b0*/  LDL.64 R218, [R1+0x15f8] ;  /* 0x0015f80001da7983 */ /* 0x000f280000100a00 */
[----:B---3--:R-:W-:Y:S01]  /*274c0*/  LDGSTS.E [R11+0x40008], desc[UR8][R202.64], !P4 ;  /* 0x40008000ca0b7fae */ /* 0x008fe2000e121848 */
[----:B------:R-:W3:Y:S03]  /*274d0*/  LDC R19, c[0x0][0x230] ;  /* 0x00008c00ff137b82 */ /* 0x000ee60000000800 */
[----:B------:R-:W-:Y:S04]  /*274e0*/  LDGSTS.E [R11+0x44008], desc[UR8][R200.64], !P4 ;  /* 0x44008000c80b7fae */ /* 0x000fe8000e121848 */
[----:B------:R-:W-:Y:S04]  /*274f0*/  LDGSTS.E [R11+0x4000c], desc[UR8][R216.64], !P5 ;  /* 0x4000c000d80b7fae */ /* 0x000fe8000e921848 */
[----:B------:R-:W3:Y:S04]  /*27500*/  LDL.64 R202, [R1+0x1098] ;  /* 0x0010980001ca7983 */ /* 0x000ee80000100a00 */
[----:B------:R-:W3:Y:S04]  /*27510*/  LDL.64 R200, [R1+0x10a0] ;  /* 0x0010a00001c87983 */ /* 0x000ee80000100a00 */
[----:B------:R-:W-:Y:S01]  /*27520*/  LDGSTS.E [R11+0x4400c], desc[UR8][R208.64], !P5 ;  /* 0x4400c000d00b7fae */ /* 0x000fe2000e921848 */
[----:B------:R-:W-:Y:S01]  /*27530*/  VIADD R5, R18, 0xfffffed0 ;  /* 0xfffffed012057836 */ /* 0x000fe20000000000 */
[----:B------:R-:W-:Y:S01]  /*27540*/  ISETP.GE.U32.AND P2, PT, R9, 0x7ffffe52, PT ;  /* 0x7ffffe520900780c */ /* 0x000fe20003f46070 */
[----:B------:R-:W1:Y:S01]  /*27550*/  LDC R18, c[0x0][0x230] ;  /* 0x00008c00ff127b82 */ /* 0x000e620000000800 */
[----:B------:R-:W3:Y:S04]  /*27560*/  LDL.64 R216, [R1+0x17d8] ;  /* 0x0017d80001d87983 */ /* 0x000ee80000100a00 */
[----:B------:R-:W-:Y:S04]  /*27570*/  LDGSTS.E [R11+0x48000], desc[UR8][R198.64], !P6 ;  /* 0x48000000c60b7fae */ /* 0x000fe8000f121848 */
[----:B------:R-:W3:Y:S01]  /*27580*/  LDL.64 R208, [R1+0x1588] ;  /* 0x0015880001d07983 */ /* 0x000ee20000100a00 */
[----:B------:R-:W-:-:S03]  /*27590*/  ISETP.GE.U32.AND P3, PT, R5, 0x7ffffe51, PT ;  /* 0x7ffffe510500780c */ /* 0x000fc60003f66070 */
[----:B------:R-:W3:Y:S01]  /*275a0*/  LDL.64 R198, [R1+0x1598] ;  /* 0x0015980001c67983 */ /* 0x000ee20000100a00 */
[----:B------:R-:W-:Y:S02]  /*275b0*/  VIADD R5, R6, 0xfffffeb3 ;  /* 0xfffffeb306057836 */ /* 0x000fe40000000000 */
[----:B------:R-:W1:Y:S01]  /*275c0*/  LDC R6, c[0x0][0x230] ;  /* 0x00008c00ff067b82 */ /* 0x000e620000000800 */
[----:B------:R-:W-:Y:S02]  /*275d0*/  LDGSTS.E [R11+0x4c000], desc[UR8][R214.64], !P6 ;  /* 0x4c000000d60b7fae */ /* 0x000fe4000f121848 */
[----:B------:R-:W-:Y:S02]  /*275e0*/  ISETP.GE.U32.AND P4, PT, R5, 0x7ffffe34, PT ;  /* 0x7ffffe340500780c */ /* 0x000fe40003f86070 */
[----:B------:R-:W-:Y:S04]  /*275f0*/  LDGSTS.E [R11+0x48004], desc[UR8][R212.64], !P1 ;  /* 0x48004000d40b7fae */ /* 0x000fe8000c921848 */
        /* <DEDUP_REMOVED lines=16> */
[----:B------:R-:W-:Y:S01]  /*27700*/  VIADD R5, R2, 0xfffffeb1 ;  /* 0xfffffeb102057836 */ /* 0x000fe20000000000 */
[----:B------:R-:W-:Y:S01]  /*27710*/  IADD3 R9, R7, -0x14e, RZ ;  /* 0xfffffeb207097810 */ /* 0x000fe20007ffe0ff */
[----:B------:R-:W4:Y:S03]  /*27720*/  LDC R2, c[0x0][0x230] ;  /* 0x00008c00ff027b82 */ /* 0x000f260000000800 */
[----:B------:R-:W-:-:S02]  /*27730*/  ISETP.GE.U32.AND P6, PT, R5, 0x7ffffe32, PT ;  /* 0x7ffffe320500780c */ /* 0x000fc40003fc6070 */
[----:B------:R-:W-:Y:S02]  /*27740*/  ISETP.GE.U32.AND P5, PT, R9, 0x7ffffe33, PT ;  /* 0x7ffffe330900780c */ /* 0x000fe40003fa6070 */
[----:B-1----:R-:W-:Y:S01]  /*27750*/  IADD3 R5, R3, -0x16d, RZ ;  /* 0xfffffe9303057810 */ /* 0x002fe20007ffe0ff */
[----:B------:R-:W-:Y:S01]  /*27760*/  VIADD R9, R252, 0xfffffeb0 ;  /* 0xfffffeb0fc097836 */ /* 0x000fe20000000000 */
[----:B------:R-:W1:Y:S02]  /*27770*/  LDC R3, c[0x0][0x230] ;  /* 0x00008c00ff037b82 */ /* 0x000e640000000800 */
[----:B------:R-:W-:Y:S01]  /*27780*/  ISETP.GE.U32.AND P2, PT, R5, 0x7ffffe14, PT ;  /* 0x7ffffe140500780c */ /* 0x000fe20003f46070 */
[----:B------:R-:W-:Y:S01]  /*27790*/  VIADD R5, R16, 0xfffffe92 ;  /* 0xfffffe9210057836 */ /* 0x000fe20000000000 */
[----:B------:R-:W-:Y:S01]  /*277a0*/  ISETP.GE.U32.AND P1, PT, R9, 0x7ffffe31, PT ;  /* 0x7ffffe310900780c */ /* 0x000fe20003f26070 */
[----:B------:R-:W-:-:S03]  /*277b0*/  VIADD R9, R10, 0xfffffe91 ;  /* 0xfffffe910a097836 */ /* 0x000fc60000000000 */
[----:B------:R-:W-:Y:S01]  /*277c0*/  ISETP.GE.U32.AND P3, PT, R5, 0x7ffffe13, PT ;  /* 0x7ffffe130500780c */ /* 0x000fe20003f66070 */
[----:B------:R-:W-:Y:S01]  /*277d0*/  LDGSTS.E [R11+0x50004], desc[UR8][R224.64], !P5 ;  /* 0x50004000e00b7fae */ /* 0x000fe2000e921848 */
[----:B------:R-:W-:Y:S01]  /*277e0*/  IADD3 R5, R6, -0x170, RZ ;  /* 0xfffffe9006057810 */ /* 0x000fe20007ffe0ff */
[----:B------:R-:W1:Y:S01]  /*277f0*/  LDC R16, c[0x0][0x230] ;  /* 0x00008c00ff107b82 */ /* 0x000e620000000800 */
[----:B------:R-:W-:Y:S01]  /*27800*/  ISETP.GE.U32.AND P4, PT, R9, 0x7ffffe12, PT ;  /* 0x7ffffe120900780c */ /* 0x000fe20003f86070 */
[----:B------:R-:W-:Y:S01]  /*27810*/  LDGSTS.E [R11+0x54004], desc[UR8][R222.64], !P5 ;  /* 0x54004000de0b7fae */ /* 0x000fe2000e921848 */
[----:B------:R-:W-:Y:S01]  /*27820*/  ISETP.GE.U32.AND P5, PT, R5, 0x7ffffe11, PT ;  /* 0x7ffffe110500780c */ /* 0x000fe20003fa6070 */
[----:B------:R-:W-:Y:S01]  /*27830*/  VIADD R10, R20, 0xfffffeee ;  /* 0xfffffeee140a7836 */ /* 0x000fe20000000000 */
[----:B------:R-:W-:-:S03]  /*27840*/  IADD3 R9, R19, -0x113, RZ ;  /* 0xfffffeed13097810 */ /* 0x000fc60007ffe0ff */
        /* <DEDUP_REMOVED lines=10> */
[----:B------:R-:W-:Y:S04]  /*278f0*/  LDGSTS.E [R11+0x58000], desc[UR8][R216.64], !P2 ;  /* 0x58000000d80b7fae */ /* 0x000fe8000d121848 */
[----:B------:R-:W4:Y:S04]  /*27900*/  LDL.64 R204, [R1+0x630] ;  /* 0x0006300001cc7983 */ /* 0x000f280000100a00 */
        /* <DEDUP_REMOVED lines=8> */
[----:B------:R-:W-:Y:S04]  /*27990*/  LDGSTS.E [R11+0x58008], desc[UR8][R212.64], !P4 ;  /* 0x58008000d40b7fae */ /* 0x000fe8000e121848 */
[----:B------:R-:W3:Y:S04]  /*279a0*/  LDL.64 R202, [R1+0x640] ;  /* 0x0006400001ca7983 */ /* 0x000ee80000100a00 */
[----:B------:R-:W-:Y:S04]  /*279b0*/  LDGSTS.E [R11+0x5c008], desc[UR8][R210.64], !P4 ;  /* 0x5c008000d20b7fae */ /* 0x000fe8000e121848 */
[----:B------:R-:W3:Y:S04]  /*279c0*/  LDL.64 R200, [R1+0x838] ;  /* 0x0008380001c87983 */ /* 0x000ee80000100a00 */
[----:B------:R-:W-:Y:S04]  /*279d0*/  LDGSTS.E [R11+0x5800c], desc[UR8][R208.64], !P5 ;  /* 0x5800c000d00b7fae */ /* 0x000fe8000e921848 */
[----:B------:R1:W-:Y:S01]  /*279e0*/  LDGSTS.E [R11+0x5c00c], desc[UR8][R198.64], !P5 ;  /* 0x5c00c000c60b7fae */ /* 0x0003e2000e921848 */
[----:B------:R-:W-:-:S02]  /*279f0*/  ISETP.GE.U32.AND P6, PT, R5, 0x7ffffe70, PT ;  /* 0x7ffffe700500780c */ /* 0x000fc40003fc6070 */
[----:B------:R-:W-:Y:S01]  /*27a00*/  ISETP.GE.U32.AND P4, PT, R9, 0x7ffffe6e, PT ;  /* 0x7ffffe6e0900780c */ /* 0x000fe20003f86070 */
[----:B------:R-:W3:Y:S04]  /*27a10*/  LDL.64 R214, [R1+0x888] ;  /* 0x0008880001d67983 */ /* 0x000ee80000100a00 */
[----:B------:R-:W3:Y:S04]  /*27a20*/  LDL.64 R212, [R1+0xcc8] ;  /* 0x000cc80001d47983 */ /* 0x000ee80000100a00 */
[----:B------:R-:W3:Y:S01]  /*27a30*/  LDL.64 R198, [R1+0x860] ;  /* 0x0008600001c67983 */ /* 0x000ee20000100a00 */
[----:B------:R-:W-:Y:S01]  /*27a40*/  ISETP.GE.U32.AND P5, PT, R10, 0x7ffffe6f, PT ;  /* 0x7ffffe6f0a00780c */ /* 0x000fe20003fa6070 */
[----:B-1----:R-:W1:Y:S02]  /*27a50*/  LDC R11, c[0x0][0x230] ;  /* 0x00008c00ff0b7b82 */ /* 0x002e640000000800 */
[----:B------:R-:W3:Y:S04]  /*27a60*/  LDL.64 R210, [R1+0xcd0] ;  /* 0x000cd00001d27983 */ /* 0x000ee80000100a00 */
[----:B------:R-:W3:Y:S04]  /*27a70*/  LDL.64 R208, [R1+0xcd8] ;  /* 0x000cd80001d07983 */ /* 0x000ee80000100a00 */
[----:B--2---:R-:W-:Y:S01]  /*27a80*/  LDGSTS.E [R12+0x40000], desc[UR8][R206.64], !P6 ;  /* 0x40000000ce0c7fae */ /* 0x004fe2000f121848 */
[----:B------:R-:W-:Y:S01]  /*27a90*/  VIADD R5, R3, 0xfffffeec ;  /* 0xfffffeec03057836 */ /* 0x000fe20000000000 */
[----:B------:R-:W-:Y:S01]  /*27aa0*/  IADD3 R9, R2, -0x132, RZ ;  /* 0xfffffece02097810 */ /* 0x000fe20007ffe0ff */
[----:B------:R-:W2:Y:S08]  /*27ab0*/  LDC R3, c[0x0][0x230] ;  /* 0x00008c00ff037b82 */ /* 0x000eb00000000800 */
[----:B------:R-:W1:Y:S01]  /*27ac0*/  LDC R10, c[0x0][0x230] ;  /* 0x00008c00ff0a7b82 */ /* 0x000e620000000800 */
[----:B------:R-:W2:Y:S04]  /*27ad0*/  LDL.64 R206, [R1+0xd18] ;  /* 0x000d180001ce7983 */ /* 0x000ea80000100a00 */
[----:B----4-:R-:W-:Y:S01]  /*27ae0*/  LDGSTS.E [R12+0x44000], desc[UR8][R204.64], !P6 ;  /* 0x44000000cc0c7fae */ /* 0x010fe2000f121848 */
[----:B------:R-:W-:-:S02]  /*27af0*/  ISETP.GE.U32.AND P3, PT, R5, 0x7ffffe6d, PT ;  /* 0x7ffffe6d0500780c */ /* 0x000fc40003f66070 */
[----:B------:R-:W4:Y:S01]  /*27b00*/  LDC R2, c[0x0][0x230] ;  /* 0x00008c00ff027b82 */ /* 0x000f220000000800 */
[----:B------:R-:W4:Y:S04]  /*27b10*/  LDL.64 R204, [R1+0x1048] ;  /* 0x0010480001cc7983 */ /* 0x000f280000100a00 */
[----:B---3--:R-:W-:Y:S04]  /*27b20*/  LDGSTS.E [R12+0x40004], desc[UR8][R202.64], !P5 ;  /* 0x40004000ca0c7fae */ /* 0x008fe8000e921848 */
[----:B------:R-:W-:Y:S04]  /*27b30*/  LDGSTS.E [R12+0x44004], desc[UR8][R200.64], !P5 ;  /* 0x44004000c80c7fae */ /* 0x000fe8000e921848 */
[----:B------:R-:W3:Y:S04]  /*27b40*/  LDL.64 R202, [R1+0x1050] ;  /* 0x0010500001ca7983 */ /* 0x000ee80000100a00 */
[----:B------:R-:W-:Y:S04]  /*27b50*/  LDGSTS.E [R12+0x40008], desc[UR8][R218.64], !P4 ;  /* 0x40008000da0c7fae */ /* 0x000fe8000e121848 */
[----:B------:R-:W3:Y:S04]  /*27b60*/  LDL.64 R200, [R1+0x1058] ;  /* 0x0010580001c87983 */ /* 0x000ee80000100a00 */
[----:B------:R-:W-:Y:S01]  /*27b70*/  LDGSTS.E [R12+0x44008], desc[UR8][R198.64], !P4 ;  /* 0x44008000c60c7fae */ /* 0x000fe2000e121848 */
[----:B------:R-:W-:Y:S01]  /*27b80*/  VIADD R5, R16, 0xfffffecf ;  /* 0xfffffecf10057836 */ /* 0x000fe20000000000 */
[----:B------:R-:W-:Y:S01]  /*27b90*/  ISETP.GE.U32.AND P1, PT, R9, 0x7ffffe4f, PT ;  /* 0x7ffffe4f0900780c */ /* 0x000fe20003f26070 */
[----:B------:R-:W1:Y:S01]  /*27ba0*/  LDC R16, c[0x0][0x230] ;  /* 0x00008c00ff107b82 */ /* 0x000e620000000800 */
[----:B------:R-:W-:Y:S04]  /*27bb0*/  LDGSTS.E [R12+0x4000c], desc[UR8][R216.64], !P3 ;  /* 0x4000c000d80c7fae */ /* 0x000fe8000d921848 */
[----:B------:R-:W3:Y:S04]  /*27bc0*/  LDL.64 R218, [R1+0x1518] ;  /* 0x0015180001da7983 */ /* 0x000ee80000100a00 */
[----:B------:R-:W3:Y:S01]  /*27bd0*/  LDL.64 R198, [R1+0x1060] ;  /* 0x0010600001c67983 */ /* 0x000ee20000100a00 */
[----:B------:R-:W-:Y:S01]  /*27be0*/  ISETP.GE.U32.AND P2, PT, R5, 0x7ffffe50, PT ;  /* 0x7ffffe500500780c */ /* 0x000fe20003f46070 */
[----:B------:R-:W-:-:S02]  /*27bf0*/  VIADD R5, R252, 0xfffffecd ;  /* 0xfffffecdfc057836 */ /* 0x000fc40000000000 */
[----:B------:R-:W-:Y:S01]  /*27c00*/  LDGSTS.E [R12+0x4400c], desc[UR8][R214.64], !P3 ;  /* 0x4400c000d60c7fae */ /* 0x000fe2000d921848 */
[----:B------:R-:W1:Y:S02]  /*27c10*/  LDC R252, c[0x0][0x230] ;  /* 0x00008c00fffc7b82 */ /* 0x000e640000000800 */
[----:B------:R-:W-:Y:S01]  /*27c20*/  ISETP.GE.U32.AND P6, PT, R5, 0x7ffffe4e, PT ;  /* 0x7ffffe4e0500780c */ /* 0x000fe20003fc6070 */
[----:B------:R-:W-:Y:S01]  /*27c30*/  VIADD R5, R18, 0xfffffecc ;  /* 0xfffffecc12057836 */ /* 0x000fe20000000000 */
[----:B------:R-:W3:Y:S04]  /*27c40*/  LDL.64 R216, [R1+0x1528] ;  /* 0x0015280001d87983 */ /* 0x000ee80000100a00 */
[----:B------:R-:W-:Y:S01]  /*27c50*/  ISETP.GE.U32.AND P5, PT, R5, 0x7ffffe4d, PT ;  /* 0x7ffffe4d0500780c */ /* 0x000fe20003fa6070 */
[----:B------:R-:W-:Y:S01]  /*27c60*/  LDGSTS.E [R12+0x48000], desc[UR8][R212.64], !P2 ;  /* 0x48000000d40c7fae */ /* 0x000fe2000d121848 */
[----:B------:R-:W-:-:S03]  /*27c70*/  IADD3 R9, R7, -0x151, RZ ;  /* 0xfffffeaf07097810 */ /* 0x000fc60007ffe0ff */
[----:B------:R-:W3:Y:S01]  /*27c80*/  LDL.64 R214, [R1+0x1538] ;  /* 0x0015380001d67983 */ /* 0x000ee20000100a00 */
[----:B------:R-:W1:Y:S03]  /*27c90*/  LDC R18, c[0x0][0x230] ;  /* 0x00008c00ff127b82 */ /* 0x000e660000000800 */
[----:B------:R-:W-:Y:S04]  /*27ca0*/  LDGSTS.E [R12+0x4c000], desc[UR8][R210.64], !P2 ;  /* 0x4c000000d20c7fae */ /* 0x000fe8000d121848 */
[----:B------:R-:W3:Y:S01]  /*27cb0*/  LDL.64 R212, [R1+0x1798] ;  /* 0x0017980001d47983 */ /* 0x000ee20000100a00 */
[----:B------:R-:W-:Y:S01]  /*27cc0*/  VIADD R5, R6, 0xfffffeae ;  /* 0xfffffeae06057836 */ /* 0x000fe20000000000 */
[----:B------:R-:W-:Y:S01]  /*27cd0*/  ISETP.GE.U32.AND P4, PT, R9, 0x7ffffe30, PT ;  /* 0x7ffffe300900780c */ /* 0x000fe20003f86070 */
[----:B------:R-:W1:Y:S01]  /*27ce0*/  LDC R7, c[0x0][0x230] ;  /* 0x00008c00ff077b82 */ /* 0x000e620000000800 */
[----:B------:R-:W-:Y:S04]  /*27cf0*/  LDGSTS.E [R12+0x48004], desc[UR8][R208.64], !P1 ;  /* 0x48004000d00c7fae */ /* 0x000fe8000c921848 */
[----:B------:R-:W3:Y:S03]  /*27d00*/  LDL.64 R210, [R1+0x17a0] ;  /* 0x0017a00001d27983 */ /* 0x000ee60000100a00 */
[----:B------:R-:W1:Y:S01]  /*27d10*/  LDC R6, c[0x0][0x230] ;  /* 0x00008c00ff067b82 */ /* 0x000e620000000800 */
        /* <DEDUP_REMOVED lines=9> */
[----:B------:R-:W-:Y:S01]  /*27db0*/  LDGSTS.E [R12+0x4c00c], desc[UR8][R198.64], !P5 ;  /* 0x4c00c000c60c7fae */ /* 0x000fe2000e921848 */
[----:B------:R-:W-:Y:S01]  /*27dc0*/  VIADD R9, R3, 0xfffffead ;  /* 0xfffffead03097836 */ /* 0x000fe20000000000 */
[----:B------:R-:W-:Y:S01]  /*27dd0*/  ISETP.GE.U32.AND P3, PT, R5, 0x7ffffe2f, PT ;  /* 0x7ffffe2f0500780c */ /* 0x000fe20003f66070 */
[----:B------:R-:W3:Y:S01]  /*27de0*/  LDC R3, c[0x0][0x230] ;  /* 0x00008c00ff037b82 */ /* 0x000ee20000000800 */
[----:B------:R-:W3:Y:S01]  /*27df0*/  LDL.64 R198, [R1+0x17d0] ;  /* 0x0017d00001c67983 */ /* 0x000ee20000100a00 */
[----:B------:R-:W-:-:S02]  /*27e00*/  IADD3 R5, R2, -0x154, RZ ;  /* 0xfffffeac02057810 */ /* 0x000fc40007ffe0ff */
[----:B------:R-:W-:Y:S01]  /*27e10*/  ISETP.GE.U32.AND P2, PT, R9, 0x7ffffe2e, PT ;  /* 0x7ffffe2e0900780c */ /* 0x000fe20003f46070 */
[----:B-1----:R-:W-:Y:S01]  /*27e20*/  VIADD R9, R10, 0xfffffe8f ;  /* 0xfffffe8f0a097836 */ /* 0x002fe20000000000 */
[----:B------:R-:W-:Y:S01]  /*27e30*/  ISETP.GE.U32.AND P1, PT, R5, 0x7ffffe2d, PT ;  /* 0x7ffffe2d0500780c */ /* 0x000fe20003f26070 */
[----:B------:R-:W-:Y:S01]  /*27e40*/  VIADD R5, R16, 0xfffffe8e ;  /* 0xfffffe8e10057836 */ /* 0x000fe20000000000 */
[----:B------:R-:W-:Y:S01]  /*27e50*/  LDGSTS.E [R12+0x50000], desc[UR8][R228.64], !P4 ;  /* 0x50000000e40c7fae */ /* 0x000fe2000e121848 */
[----:B------:R-:W1:Y:S01]  /*27e60*/  LDC R2, c[0x0][0x230] ;  /* 0x00008c00ff027b82 */ /* 0x000e620000000800 */
[----:B------:R-:W-:Y:S02]  /*27e70*/  ISETP.GE.U32.AND P6, PT, R9, 0x7ffffe10, PT ;  /* 0x7ffffe100900780c */ /* 0x000fe40003fc6070 */
[----:B------:R-:W-:Y:S01]  /*27e80*/  IADD3 R9, R11, -0x173, RZ ;  /* 0xfffffe8d0b097810 */ /* 0x000fe20007ffe0ff */
[----:B------:R-:W-:Y:S01]  /*27e90*/  LDGSTS.E [R12+0x54000], desc[UR8][R226.64], !P4 ;  /* 0x54000000e20c7fae */ /* 0x000fe2000e121848 */
[----:B------:R-:W-:Y:S01]  /*27ea0*/  ISETP.GE.U32.AND P5, PT, R5, 0x7ffffe0f, PT ;  /* 0x7ffffe0f0500780c */ /* 0x000fe20003fa6070 */
[----:B------:R-:W-:Y:S01]  /*27eb0*/  VIADD R5, R252, 0xfffffe8c ;  /* 0xfffffe8cfc057836 */ /* 0x000fe20000000000 */
[----:B------:R-:W-:Y:S01]  /*27ec0*/  ISETP.GE.U32.AND P4, PT, R9, 0x7ffffe0e, PT ;  /* 0x7ffffe0e0900780c */ /* 0x000fe20003f86070 */
[----:B------:R-:W-:Y:S01]  /*27ed0*/  LDGSTS.E [R12+0x50004], desc[UR8][R224.64], !P3 ;  /* 0x50004000e00c7fae */ /* 0x000fe2000d921848 */
[----:B------:R-:W1:Y:S03]  /*27ee0*/  LDC R11, c[0x0][0x230] ;  /* 0x00008c00ff0b7b82 */ /* 0x000e660000000800 */
[----:B------:R-:W-:Y:S01]  /*27ef0*/  LDGSTS.E [R12+0x54004], desc[UR8][R222.64], !P3 ;  /* 0x54004000de0c7fae */ /* 0x000fe2000d921848 */
[----:B------:R-:W-:-:S03]  /*27f00*/  ISETP.GE.U32.AND P3, PT, R5, 0x7ffffe0d, PT ;  /* 0x7ffffe0d0500780c */ /* 0x000fc60003f66070 */
[----:B------:R-:W-:Y:S01]  /*27f10*/  LDGSTS.E [R12+0x50008], desc[UR8][R220.64], !P2 ;  /* 0x50008000dc0c7fae */ /* 0x000fe2000d121848 */
[----:B------:R-:W1:Y:S03]  /*27f20*/  LDC R10, c[0x0][0x230] ;  /* 0x00008c00ff0a7b82 */ /* 0x000e660000000800 */
[----:B------:R-:W-:Y:S04]  /*27f30*/  LDGSTS.E [R12+0x54008], desc[UR8][R218.64], !P2 ;  /* 0x54008000da0c7fae */ /* 0x000fe8000d121848 */
[----:B------:R-:W-:Y:S01]  /*27f40*/  LDGSTS.E [R12+0x5000c], desc[UR8][R216.64], !P1 ;  /* 0x5000c000d80c7fae */ /* 0x000fe2000c921848 */
[----:B------:R-:W3:Y:S03]  /*27f50*/  LDC R16, c[0x0][0x230] ;  /* 0x00008c00ff107b82 */ /* 0x000ee60000000800 */
[----:B------:R-:W-:Y:S04]  /*27f60*/  LDGSTS.E [R12+0x5400c], desc[UR8][R214.64], !P1 ;  /* 0x5400c000d60c7fae */ /* 0x000fe8000c921848 */
[----:B------:R-:W-:Y:S01]  /*27f70*/  LDGSTS.E [R12+0x58000], desc[UR8][R212.64], !P6 ;  /* 0x58000000d40c7fae */ /* 0x000fe2000f121848 */
[----:B------:R-:W3:Y:S03]  /*27f80*/  LDC R252, c[0x0][0x230] ;  /* 0x00008c00fffc7b82 */ /* 0x000ee60000000800 */
[----:B------:R-:W-:Y:S04]  /*27f90*/  LDGSTS.E [R12+0x5c000], desc[UR8][R210.64], !P6 ;  /* 0x5c000000d20c7fae */ /* 0x000fe8000f121848 */
[----:B------:R-:W-:Y:S04]  /*27fa0*/  LDGSTS.E [R12+0x58004], desc[UR8][R208.64], !P5 ;  /* 0x58004000d00c7fae */ /* 0x000fe8000e921848 */
[----:B------:R-:W3:Y:S04]  /*27fb0*/  LDL.64 R218, [R1+0x7d0] ;  /* 0x0007d00001da7983 */ /* 0x000ee80000100a00 */
[----:B------:R-:W3:Y:S04]  /*27fc0*/  LDL.64 R210, [R1+0x658] ;  /* 0x0006580001d27983 */ /* 0x000ee80000100a00 */
[----:B------:R-:W3:Y:S04]  /*27fd0*/  LDL.64 R208, [R1+0x7e8] ;  /* 0x0007e80001d07983 */ /* 0x000ee80000100a00 */
[----:B------:R-:W3:Y:S04]  /*27fe0*/  LDL.64 R216, [R1+0x810] ;  /* 0x0008100001d87983 */ /* 0x000ee80000100a00 */
[----:B------:R-:W3:Y:S01]  /*27ff0*/  LDL.64 R214, [R1+0x820] ;  /* 0x0008200001d67983 */ /* 0x000ee20000100a00 */
[----:B------:R-:W-:Y:S01]  /*28000*/  VIADD R9, R6, 0xfffffeeb ;  /* 0xfffffeeb06097836 */ /* 0x000fe20000000000 */
[----:B-1----:R-:W-:Y:S01]  /*28010*/  IADD3 R5, R2, -0x116, RZ ;  /* 0xfffffeea02057810 */ /* 0x002fe20007ffe0ff */
[----:B------:R-:W-:Y:S01]  /*28020*/  VIADD R11, R11, 0xfffffee9 ;  /* 0xfffffee90b0b7836 */ /* 0x000fe20000000000 */
[----:B------:R-:W3:Y:S01]  /*28030*/  LDL.64 R212, [R1+0xc88] ;  /* 0x000c880001d47983 */ /* 0x000ee20000100a00 */
[----:B------:R-:W-:-:S03]  /*28040*/  VIADD R10, R10, 0xfffffee8 ;  /* 0xfffffee80a0a7836 */ /* 0x000fc60000000000 */
[----:B------:R-:W3:Y:S04]  /*28050*/  LDL.64 R224, [R1+0x1418] ;  /* 0x0014180001e07983 */ /* 0x000ee80000100a00 */
[----:B------:R-:W3:Y:S04]  /*28060*/  LDL.64 R222, [R1+0x1428] ;  /* 0x0014280001de7983 */ /* 0x000ee80000100a00 */
[----:B------:R-:W3:Y:S04]  /*28070*/  LDL.64 R220, [R1+0x1468] ;  /* 0x0014680001dc7983 */ /* 0x000ee80000100a00 */
[----:B------:R-:W3:Y:S04]  /*28080*/  LDL.64 R228, [R1+0x1338] ;  /* 0x0013380001e47983 */ /* 0x000ee80000100a00 */
[----:B------:R-:W3:Y:S04]  /*28090*/  LDL.64 R226, [R1+0x1348] ;  /* 0x0013480001e27983 */ /* 0x000ee80000100a00 */
[----:B--2---:R-:W-:Y:S01]  /*280a0*/  LDGSTS.E [R12+0x5c004], desc[UR8][R206.64], !P5 ;  /* 0x5c004000ce0c7fae */ /* 0x004fe2000e921848 */
[----:B------:R-:W-:Y:S01]  /*280b0*/  ISETP.GE.U32.AND P2, PT, R9, 0x7ffffe6c, PT ;  /* 0x7ffffe6c0900780c */ /* 0x000fe20003f46070 */
[----:B------:R-:W1:Y:S08]  /*280c0*/  LDC R6, c[0x0][0x230] ;  /* 0x00008c00ff067b82 */ /* 0x000e700000000800 */
[----:B------:R-:W2:Y:S01]  /*280d0*/  LDC R2, c[0x0][0x230] ;  /* 0x00008c00ff027b82 */ /* 0x000ea20000000800 */
        /* <DEDUP_REMOVED lines=10> */
[----:B-1----:R-:W1:Y:S01]  /*28180*/  LDC R12, c[0x0][0x230] ;  /* 0x00008c00ff0c7b82 */ /* 0x002e620000000800 */
[----:B------:R-:W-:-:S02]  /*28190*/  IADD3 R9, R16, -0x135, RZ ;  /* 0xfffffecb10097810 */ /* 0x000fc40007ffe0ff */
[----:B------:R-:W-:Y:S02]  /*281a0*/  ISETP.GE.U32.AND P4, PT, R11, 0x7ffffe6a, PT ;  /* 0x7ffffe6a0b00780c */ /* 0x000fe40003f86070 */
[----:B------:R-:W-:Y:S02]  /*281b0*/  ISETP.GE.U32.AND P5, PT, R10, 0x7ffffe69, PT ;  /* 0x7ffffe690a00780c */ /* 0x000fe40003fa6070 */
[----:B------:R-:W-:Y:S01]  /*281c0*/  ISETP.GE.U32.AND P6, PT, R9, 0x7ffffe4c, PT ;  /* 0x7ffffe4c0900780c */ /* 0x000fe20003fc6070 */
[----:B------:R-:W-:Y:S01]  /*281d0*/  LDGSTS.E [R13+0x40000], desc[UR8][R210.64], !P2 ;  /* 0x40000000d20d7fae */ /* 0x000fe2000d121848 */
[----:B------:R-:W-:Y:S01]  /*281e0*/  VIADD R5, R252, 0xfffffeca ;  /* 0xfffffecafc057836 */ /* 0x000fe20000000000 */
[----:B------:R-:W1:Y:S08]  /*281f0*/  LDC R16, c[0x0][0x230] ;  /* 0x00008c00ff107b82 */ /* 0x000e700000000800 */
[----:B------:R-:W1:Y:S01]  /*28200*/  LDC R11, c[0x0][0x230] ;  /* 0x00008c00ff0b7b82 */ /* 0x000e620000000800 */
[----:B------:R-:W3:Y:S07]  /*28210*/  LDL.64 R210, [R1+0xc90] ;  /* 0x000c900001d27983 */ /* 0x000eee0000100a00 */
[----:B------:R-:W1:Y:S01]  /*28220*/  LDC R10, c[0x0][0x230] ;  /* 0x00008c00ff0a7b82 */ /* 0x000e620000000800 */
[----:B--2---:R-:W-:Y:S01]  /*28230*/  LDGSTS.E [R13+0x44000], desc[UR8][R206.64], !P2 ;  /* 0x44000000ce0d7fae */ /* 0x004fe2000d121848 */
[----:B------:R-:W-:Y:S01]  /*28240*/  VIADD R9, R18, 0xfffffec9 ;  /* 0xfffffec912097836 */ /* 0x000fe20000000000 */
[----:B------:R-:W-:-:S05]  /*28250*/  ISETP.GE.U32.AND P1, PT, R5, 0x7ffffe4b, PT ;  /* 0x7ffffe4b0500780c */ /* 0x000fca0003f26070 */
[----:B------:R-:W2:Y:S01]  /*28260*/  LDC R252, c[0x0][0x230] ;  /* 0x00008c00fffc7b82 */ /* 0x000ea20000000800 */
[----:B------:R-:W2:Y:S04]  /*28270*/  LDL.64 R206, [R1+0xca8] ;  /* 0x000ca80001ce7983 */ /* 0x000ea80000100a00 */
[----:B----4-:R-:W-:Y:S03]  /*28280*/  LDGSTS.E [R13+0x40004], desc[UR8][R204.64], !P3 ;  /* 0x40004000cc0d7fae */ /* 0x010fe6000d921848 */
[----:B------:R-:W4:Y:S01]  /*28290*/  LDC R18, c[0x0][0x230] ;  /* 0x00008c00ff127b82 */ /* 0x000f220000000800 */
[----:B------:R-:W-:Y:S04]  /*282a0*/  LDGSTS.E [R13+0x44004], desc[UR8][R218.64], !P3 ;  /* 0x44004000da0d7fae */ /* 0x000fe8000d921848 */
[----:B------:R-:W-:Y:S04]  /*282b0*/  LDGSTS.E [R13+0x40008], desc[UR8][R208.64], !P4 ;  /* 0x40008000d00d7fae */ /* 0x000fe8000e121848 */
[----:B------:R-:W4:Y:S01]  /*282c0*/  LDL.64 R204, [R1+0xcb0] ;  /* 0x000cb00001cc7983 */ /* 0x000f220000100a00 */
[----:B------:R-:W-:-:S02]  /*282d0*/  IADD3 R5, R7, -0x138, RZ ;  /* 0xfffffec807057810 */ /* 0x000fc40007ffe0ff */
[----:B------:R-:W-:Y:S01]  /*282e0*/  ISETP.GE.U32.AND P2, PT, R9, 0x7ffffe4a, PT ;  /* 0x7ffffe4a0900780c */ /* 0x000fe20003f46070 */
[----:B------:R-:W4:Y:S04]  /*282f0*/  LDL.64 R218, [R1+0x1478] ;  /* 0x0014780001da7983 */ /* 0x000f280000100a00 */
[----:B------:R-:W4:Y:S04]  /*28300*/  LDL.64 R208, [R1+0xcb8] ;  /* 0x000cb80001d07983 */ /* 0x000f280000100a00 */
[----:B---3--:R-:W-:Y:S01]  /*28310*/  LDGSTS.E [R13+0x44008], desc[UR8][R202.64], !P4 ;  /* 0x44008000ca0d7fae */ /* 0x008fe2000e121848 */
[----:B------:R-:W3:Y:S03]  /*28320*/  LDC R7, c[0x0][0x230] ;  /* 0x00008c00ff077b82 */ /* 0x000ee60000000800 */
[----:B------:R-:W-:Y:S04]  /*28330*/  LDGSTS.E [R13+0x4000c], desc[UR8][R216.64], !P5 ;  /* 0x4000c000d80d7fae */ /* 0x000fe8000e921848 */
[----:B------:R-:W-:Y:S04]  /*28340*/  LDGSTS.E [R13+0x4400c], desc[UR8][R214.64], !P5 ;  /* 0x4400c000d60d7fae */ /* 0x000fe8000e921848 */
[----:B------:R-:W3:Y:S01]  /*28350*/  LDL.64 R202, [R1+0xcc0] ;  /* 0x000cc00001ca7983 */ /* 0x000ee20000100a00 */
[----:B------:R-:W-:-:S03]  /*28360*/  ISETP.GE.U32.AND P3, PT, R5, 0x7ffffe49, PT ;  /* 0x7ffffe490500780c */ /* 0x000fc60003f66070 */
[----:B------:R-:W3:Y:S04]  /*28370*/  LDL.64 R216, [R1+0x1758] ;  /* 0x0017580001d87983 */ /* 0x000ee80000100a00 */
[----:B------:R-:W3:Y:S04]  /*28380*/  LDL.64 R214, [R1+0x1760] ;  /* 0x0017600001d67983 */ /* 0x000ee80000100a00 */
[----:B------:R-:W-:Y:S04]  /*28390*/  LDGSTS.E [R13+0x48000], desc[UR8][R198.64], !P6 ;  /* 0x48000000c60d7fae */ /* 0x000fe8000f121848 */
[----:B------:R-:W-:Y:S01]  /*283a0*/  LDGSTS.E [R13+0x4c000], desc[UR8][R200.64], !P6 ;  /* 0x4c000000c80d7fae */ /* 0x000fe2000f121848 */
[----:B------:R-:W-:-:S02]  /*283b0*/  VIADD R5, R3, 0xfffffeab ;  /* 0xfffffeab03057836 */ /* 0x000fc40000000000 */
[----:B------:R-:W-:Y:S01]  /*283c0*/  VIADD R9, R6, 0xfffffeaa ;  /* 0xfffffeaa06097836 */ /* 0x000fe20000000000 */
[----:B------:R-:W-:Y:S01]  /*283d0*/  LDGSTS.E [R13+0x48004], desc[UR8][R212.64], !P1 ;  /* 0x48004000d40d7fae */ /* 0x000fe2000c921848 */
[----:B------:R-:W3:Y:S03]  /*283e0*/  LDC R3, c[0x0][0x230] ;  /* 0x00008c00ff037b82 */ /* 0x000ee60000000800 */
[----:B------:R-:W3:Y:S04]  /*283f0*/  LDL.64 R198, [R1+0x13f8] ;  /* 0x0013f80001c67983 */ /* 0x000ee80000100a00 */
[----:B------:R-:W3:Y:S01]  /*28400*/  LDL.64 R200, [R1+0x1408] ;  /* 0x0014080001c87983 */ /* 0x000ee20000100a00 */
[----:B------:R-:W-:Y:S01]  /*28410*/  ISETP.GE.U32.AND P4, PT, R5, 0x7ffffe2c, PT ;  /* 0x7ffffe2c0500780c */ /* 0x000fe20003f86070 */
[----:B------:R-:W3:Y:S02]  /*28420*/  LDC R6, c[0x0][0x230] ;  /* 0x00008c00ff067b82 */ /* 0x000ee40000000800 */
[----:B------:R-:W3:Y:S04]  /*28430*/  LDL.64 R212, [R1+0x1770] ;  /* 0x0017700001d47983 */ /* 0x000ee80000100a00 */
[----:B------:R-:W-:Y:S01]  /*28440*/  LDGSTS.E [R13+0x4c004], desc[UR8][R210.64], !P1 ;  /* 0x4c004000d20d7fae */ /* 0x000fe2000c921848 */
[----:B------:R-:W-:-:S02]  /*28450*/  IADD3 R5, R2, -0x157, RZ ;  /* 0xfffffea902057810 */ /* 0x000fc40007ffe0ff */
[----:B------:R-:W-:Y:S01]  /*28460*/  ISETP.GE.U32.AND P5, PT, R9, 0x7ffffe2b, PT ;  /* 0x7ffffe2b0900780c */ /* 0x000fe20003fa6070 */
[----:B------:R-:W3:Y:S01]  /*28470*/  LDC R2, c[0x0][0x230] ;  /* 0x00008c00ff027b82 */ /* 0x000ee20000000800 */
[----:B------:R-:W3:Y:S04]  /*28480*/  LDL.64 R210, [R1+0x1780] ;  /* 0x0017800001d27983 */ /* 0x000ee80000100a00 */
[----:B--2---:R-:W-:Y:S04]  /*28490*/  LDGSTS.E [R13+0x48008], desc[UR8][R206.64], !P2 ;  /* 0x48008000ce0d7fae */ /* 0x004fe8000d121848 */
[----:B------:R-:W2:Y:S04]  /*284a0*/  LDL.64 R206, [R1+0x1438] ;  /* 0x0014380001ce7983 */ /* 0x000ea80000100a00 */
[----:B----4-:R-:W-:Y:S04]  /*284b0*/  LDGSTS.E [R13+0x4c008], desc[UR8][R204.64], !P2 ;  /* 0x4c008000cc0d7fae */ /* 0x010fe8000d121848 */
[----:B------:R-:W-:Y:S04]  /*284c0*/  LDGSTS.E [R13+0x4800c], desc[UR8][R208.64], !P3 ;  /* 0x4800c000d00d7fae */ /* 0x000fe8000d921848 */
[----:B------:R-:W4:Y:S01]  /*284d0*/  LDL.64 R204, [R1+0x1458] ;  /* 0x0014580001cc7983 */ /* 0x000f220000100a00 */
[----:B------:R-:W-:Y:S01]  /*284e0*/  ISETP.GE.U32.AND P6, PT, R5, 0x7ffffe2a, PT ;  /* 0x7ffffe2a0500780c */ /* 0x000fe20003fc6070 */
[----:B-1----:R-:W-:-:S02]  /*284f0*/  VIADD R9, R12, 0xfffffea8 ;  /* 0xfffffea80c097836 */ /* 0x002fc40000000000 */
[----:B------:R-:W4:Y:S04]  /*28500*/  LDL.64 R208, [R1+0x1788] ;  /* 0x0017880001d07983 */ /* 0x000f280000100a00 */
[----:B---3--:R-:W-:Y:S01]  /*28510*/  LDGSTS.E [R13+0x4c00c], desc[UR8][R202.64], !P3 ;  /* 0x4c00c000ca0d7fae */ /* 0x008fe2000d921848 */
[----:B------:R-:W-:Y:S01]  /*28520*/  VIADD R5, R16, 0xfffffe8b ;  /* 0xfffffe8b10057836 */ /* 0x000fe20000000000 */
[----:B------:R-:W-:Y:S01]  /*28530*/  ISETP.GE.U32.AND P1, PT, R9, 0x7ffffe29, PT ;  /* 0x7ffffe290900780c */ /* 0x000fe20003f26070 */
[----:B------:R-:W1:Y:S01]  /*28540*/  LDC R12, c[0x0][0x230] ;  /* 0x00008c00ff0c7b82 */ /* 0x000e620000000800 */
[----:B------:R-:W3:Y:S04]  /*28550*/  LDL.64 R202, [R1+0x1768] ;  /* 0x0017680001ca7983 */ /* 0x000ee80000100a00 */
[----:B------:R-:W-:Y:S03]  /*28560*/  LDGSTS.E [R13+0x50000], desc[UR8][R198.64], !P4 ;  /* 0x50000000c60d7fae */ /* 0x000fe6000e121848 */
[----:B------:R-:W1:Y:S01]  /*28570*/  LDC R16, c[0x0][0x230] ;  /* 0x00008c00ff107b82 */ /* 0x000e620000000800 */
[----:B------:R-:W-:Y:S01]  /*28580*/  LDGSTS.E [R13+0x54000], desc[UR8][R200.64], !P4 ;  /* 0x54000000c80d7fae */ /* 0x000fe2000e121848 */
[----:B------:R-:W-:-:S03]  /*28590*/  ISETP.GE.U32.AND P2, PT, R5, 0x7ffffe0c, PT ;  /* 0x7ffffe0c0500780c */ /* 0x000fc60003f46070 */
[----:B------:R-:W3:Y:S04]  /*285a0*/  LDL.64 R198, [R1+0x1778] ;  /* 0x0017780001c67983 */ /* 0x000ee80000100a00 */
[----:B------:R-:W3:Y:S01]  /*285b0*/  LDL.64 R200, [R1+0x1790] ;  /* 0x0017900001c87983 */ /* 0x000ee20000100a00 */
[----:B------:R-:W-:Y:S01]  /*285c0*/  IADD3 R5, R11, -0x176, RZ ;  /* 0xfffffe8a0b057810 */ /* 0x000fe20007ffe0ff */
[----:B------:R-:W-:Y:S01]  /*285d0*/  VIADD R9, R10, 0xfffffe89 ;  /* 0xfffffe890a097836 */ /* 0x000fe20000000000 */
[----:B------:R-:W1:Y:S01]  /*285e0*/  LDC R11, c[0x0][0x230] ;  /* 0x00008c00ff0b7b82 */ /* 0x000e620000000800 */
[----:B------:R-:W-:Y:S01]  /*285f0*/  LDGSTS.E [R13+0x50004], desc[UR8][R224.64], !P5 ;  /* 0x50004000e00d7fae */ /* 0x000fe2000e921848 */
[----:B------:R-:W-:Y:S02]  /*28600*/  ISETP.GE.U32.AND P3, PT, R5, 0x7ffffe0b, PT ;  /* 0x7ffffe0b0500780c */ /* 0x000fe40003f66070 */
[----:B------:R-:W-:Y:S01]  /*28610*/  ISETP.GE.U32.AND P4, PT, R9, 0x7ffffe0a, PT ;  /* 0x7ffffe0a0900780c */ /* 0x000fe20003f86070 */
[----:B------:R-:W-:Y:S01]  /*28620*/  LDGSTS.E [R13+0x54004], desc[UR8][R222.64], !P5 ;  /* 0x54004000de0d7fae */ /* 0x000fe2000e921848 */
[----:B------:R-:W-:-:S02]  /*28630*/  VIADD R5, R3, 0xfffffe88 ;  /* 0xfffffe8803057836 */ /* 0x000fc40000000000 */
[----:B------:R-:W-:Y:S01]  /*28640*/  VIADD R10, R252, 0xfffffee6 ;  /* 0xfffffee6fc0a7836 */ /* 0x000fe20000000000 */
[----:B------:R-:W1:Y:S01]  /*28650*/  LDC R3, c[0x0][0x230] ;  /* 0x00008c00ff037b82 */ /* 0x000e620000000800 */
[----:B------:R-:W-:Y:S01]  /*28660*/  VIADD R9, R18, 0xfffffee5 ;  /* 0xfffffee512097836 */ /* 0x000fe20000000000 */
[----:B------:R-:W3:Y:S04]  /*28670*/  LDL.64 R224, [R1+0x1358] ;  /* 0x0013580001e07983 */ /* 0x000ee80000100a00 */
[----:B------:R-:W3:Y:S04]  /*28680*/  LDL.64 R222, [R1+0x1368] ;  /* 0x0013680001de7983 */ /* 0x000ee80000100a00 */
[----:B--2---:R-:W-:Y:S01]  /*28690*/  LDGSTS.E [R13+0x50008], desc[UR8][R206.64], !P6 ;  /* 0x50008000ce0d7fae */ /* 0x004fe2000f121848 */
[----:B------:R-:W-:Y:S01]  /*286a0*/  ISETP.GE.U32.AND P5, PT, R5, 0x7ffffe09, PT ;  /* 0x7ffffe090500780c */ /* 0x000fe20003fa6070 */
[----:B------:R-:W2:Y:S02]  /*286b0*/  LDC R252, c[0x0][0x230] ;  /* 0x00008c00fffc7b82 */ /* 0x000ea40000000800 */
[----:B------:R-:W2:Y:S04]  /*286c0*/  LDL.64 R206, [R1+0x690] ;  /* 0x0006900001ce7983 */ /* 0x000ea80000100a00 */
[----:B----4-:R-:W-:Y:S04]  /*286d0*/  LDGSTS.E [R13+0x54008], desc[UR8][R204.64], !P6 ;  /* 0x54008000cc0d7fae */ /* 0x010fe8000f121848 */
[----:B------:R-:W-:Y:S04]  /*286e0*/  LDGSTS.E [R13+0x5000c], desc[UR8][R220.64], !P1 ;  /* 0x5000c000dc0d7fae */ /* 0x000fe8000c921848 */
[----:B------:R-:W-:Y:S04]  /*286f0*/  LDGSTS.E [R13+0x5400c], desc[UR8][R218.64], !P1 ;  /* 0x5400c000da0d7fae */ /* 0x000fe8000c921848 */
[----:B------:R-:W-:Y:S04]  /*28700*/  LDGSTS.E [R13+0x58000], desc[UR8][R216.64], !P2 ;  /* 0x58000000d80d7fae */ /* 0x000fe8000d121848 */
[----:B------:R-:W-:Y:S04]  /*28710*/  LDGSTS.E [R13+0x5c000], desc[UR8][R214.64], !P2 ;  /* 0x5c000000d60d7fae */ /* 0x000fe8000d121848 */
[----:B------:R-:W4:Y:S04]  /*28720*/  LDL.64 R204, [R1+0x6a8] ;  /* 0x0006a80001cc7983 */ /* 0x000f280000100a00 */
[----:B------:R-:W4:Y:S04]  /*28730*/  LDL.64 R218, [R1+0x780] ;  /* 0x0007800001da7983 */ /* 0x000f280000100a00 */
[----:B------:R-:W4:Y:S01]  /*28740*/  LDL.64 R216, [R1+0x798] ;  /* 0x0007980001d87983 */ /* 0x000f220000100a00 */
[----:B------:R-:W-:-:S02]  /*28750*/  IADD3 R5, R2, -0x119, RZ ;  /* 0xfffffee702057810 */ /* 0x000fc40007ffe0ff */
[----:B------:R-:W1:Y:S01]  /*28760*/  LDC R2, c[0x0][0x230] ;  /* 0x00008c00ff027b82 */ /* 0x000e620000000800 */
[----:B------:R-:W4:Y:S04]  /*28770*/  LDL.64 R214, [R1+0x7c0] ;  /* 0x0007c00001d67983 */ /* 0x000f280000100a00 */
[----:B------:R-:W4:Y:S04]  /*28780*/  LDL.64 R220, [R1+0x1378] ;  /* 0x0013780001dc7983 */ /* 0x000f280000100a00 */
[----:B---3--:R-:W-:Y:S04]  /*28790*/  LDGSTS.E [R13+0x58004], desc[UR8][R202.64], !P3 ;  /* 0x58004000ca0d7fae */ /* 0x008fe8000d921848 */
[----:B------:R-:W-:Y:S04]  /*287a0*/  LDGSTS.E [R13+0x5c004], desc[UR8][R212.64], !P3 ;  /* 0x5c004000d40d7fae */ /* 0x000fe8000d921848 */
[----:B------:R-:W3:Y:S01]  /*287b0*/  LDL.64 R202, [R1+0x6b8] ;  /* 0x0006b80001ca7983 */ /* 0x000ee20000100a00 */
[----:B------:R-:W-:-:S03]  /*287c0*/  ISETP.GE.U32.AND P6, PT, R5, 0x7ffffe68, PT ;  /* 0x7ffffe680500780c */ /* 0x000fc60003fc6070 */
[----:B------:R-:W3:Y:S04]  /*287d0*/  LDL.64 R212, [R1+0xb98] ;  /* 0x000b980001d47983 */ /* 0x000ee80000100a00 */
[----:B------:R-:W-:Y:S04]  /*287e0*/  LDGSTS.E [R13+0x58008], desc[UR8][R198.64], !P4 ;  /* 0x58008000c60d7fae */ /* 0x000fe8000e121848 */
[----:B------:R-:W-:Y:S04]  /*287f0*/  LDGSTS.E [R13+0x5c008], desc[UR8][R210.64], !P4 ;  /* 0x5c008000d20d7fae */ /* 0x000fe8000e121848 */
[----:B------:R-:W-:Y:S04]  /*28800*/  LDGSTS.E [R13+0x5800c], desc[UR8][R208.64], !P5 ;  /* 0x5800c000d00d7fae */ /* 0x000fe8000e921848 */
[----:B------:R-:W3:Y:S04]  /*28810*/  LDL.64 R198, [R1+0x770] ;  /* 0x0007700001c67983 */ /* 0x000ee80000100a00 */
[----:B------:R1:W-:Y:S04]  /*28820*/  LDGSTS.E [R13+0x5c00c], desc[UR8][R200.64], !P5 ;  /* 0x5c00c000c80d7fae */ /* 0x0003e8000e921848 */
[----:B------:R-:W3:Y:S04]  /*28830*/  LDL.64 R210, [R1+0xbc0] ;  /* 0x000bc00001d27983 */ /* 0x000ee80000100a00 */
[----:B------:R-:W3:Y:S04]  /*28840*/  LDL.64 R208, [R1+0xbe8] ;  /* 0x000be80001d07983 */ /* 0x000ee80000100a00 */
[----:B------:R-:W3:Y:S01]  /*28850*/  LDL.64 R200, [R1+0x7a8] ;  /* 0x0007a80001c87983 */ /* 0x000ee20000100a00 */
[----:B------:R-:W-:Y:S01]  /*28860*/  ISETP.GE.U32.AND P5, PT, R10, 0x7ffffe67, PT ;  /* 0x7ffffe670a00780c */ /* 0x000fe20003fa6070 */
[----:B-1----:R-:W1:Y:S01]  /*28870*/  LDC R13, c[0x0][0x230] ;  /* 0x00008c00ff0d7b82 */ /* 0x002e620000000800 */
[----:B------:R-:W-:Y:S01]  /*28880*/  IADD3 R5, R7, -0x11c, RZ ;  /* 0xfffffee407057810 */ /* 0x000fe20007ffe0ff */
[----:B--2---:R-:W-:Y:S01]  /*28890*/  LDGSTS.E [R14+0x40000], desc[UR8][R206.64], !P6 ;  /* 0x40000000ce0e7fae */ /* 0x004fe2000f121848 */
[----:B------:R-:W-:-:S05]  /*288a0*/  ISETP.GE.U32.AND P4, PT, R9, 0x7ffffe66, PT ;  /* 0x7ffffe660900780c */ /* 0x000fca0003f86070 */
[----:B------:R-:W2:Y:S01]  /*288b0*/  LDC R10, c[0x0][0x230] ;  /* 0x00008c00ff0a7b82 */ /* 0x000ea20000000800 */
[----:B------:R-:W2:Y:S04]  /*288c0*/  LDL.64 R206, [R1+0xbf0] ;  /* 0x000bf00001ce7983 */ /* 0x000ea80000100a00 */
[----:B----4-:R-:W-:Y:S04]  /*288d0*/  LDGSTS.E [R14+0x44000], desc[UR8][R204.64], !P6 ;  /* 0x44000000cc0e7fae */ /* 0x010fe8000f121848 */
[----:B------:R-:W4:Y:S04]  /*288e0*/  LDL.64 R204, [R1+0xc10] ;  /* 0x000c100001cc7983 */ /* 0x000f280000100a00 */
[----:B---3--:R-:W-:Y:S04]  /*288f0*/  LDGSTS.E [R14+0x40004], desc[UR8][R202.64], !P5 ;  /* 0x40004000ca0e7fae */ /* 0x008fe8000e921848 */
[----:B------:R-:W3:Y:S04]  /*28900*/  LDL.64 R202, [R1+0xc18] ;  /* 0x000c180001ca7983 */ /* 0x000ee80000100a00 */
[----:B------:R-:W-:Y:S01]  /*28910*/  LDGSTS.E [R14+0x44004], desc[UR8][R198.64], !P5 ;  /* 0x44004000c60e7fae */ /* 0x000fe2000e921848 */
[----:B------:R-:W-:-:S03]  /*28920*/  ISETP.GE.U32.AND P3, PT, R5, 0x7ffffe65, PT ;  /* 0x7ffffe650500780c */ /* 0x000fc60003f66070 */
[----:B------:R-:W3:Y:S01]  /*28930*/  LDL.64 R198, [R1+0xc38] ;  /* 0x000c380001c67983 */ /* 0x000ee20000100a00 */
[----:B------:R-:W-:Y:S02]  /*28940*/  VIADD R5, R11, 0xfffffec7 ;  /* 0xfffffec70b057836 */ /* 0x000fe40000000000 */
[----:B------:R-:W-:Y:S01]  /*28950*/  VIADD R9, R16, 0xfffffec6 ;  /* 0xfffffec610097836 */ /* 0x000fe20000000000 */
[----:B------:R-:W-:Y:S01]  /*28960*/  LDGSTS.E [R14+0x40008], desc[UR8][R218.64], !P4 ;  /* 0x40008000da0e7fae */ /* 0x000fe2000e121848 */
[----:B------:R-:W1:Y:S03]  /*28970*/  LDC R16, c[0x0][0x230] ;  /* 0x00008c00ff107b82 */ /* 0x000e660000000800 */
[----:B------:R-:W-:Y:S04]  /*28980*/  LDGSTS.E [R14+0x44008], desc[UR8][R216.64], !P4 ;  /* 0x44008000d80e7fae */ /* 0x000fe8000e121848 */
[----:B------:R-:W-:Y:S01]  /*28990*/  LDGSTS.E [R14+0x4000c], desc[UR8][R200.64], !P3 ;  /* 0x4000c000c80e7fae */ /* 0x000fe2000d921848 */
[----:B------:R-:W-:Y:S01]  /*289a0*/  ISETP.GE.U32.AND P2, PT, R5, 0x7ffffe48, PT ;  /* 0x7ffffe480500780c */ /* 0x000fe20003f46070 */
[----:B------:R-:W1:Y:S01]  /*289b0*/  LDC R11, c[0x0][0x230] ;  /* 0x00008c00ff0b7b82 */ /* 0x000e620000000800 */
[----:B------:R-:W-:Y:S01]  /*289c0*/  IADD3 R5, R12, -0x13b, RZ ;  /* 0xfffffec50c057810 */ /* 0x000fe20007ffe0ff */
[----:B------:R-:W-:Y:S01]  /*289d0*/  LDGSTS.E [R14+0x4400c], desc[UR8][R214.64], !P3 ;  /* 0x4400c000d60e7fae */ /* 0x000fe2000d921848 */
[----:B------:R-:W-:-:S03]  /*289e0*/  ISETP.GE.U32.AND P1, PT, R9, 0x7ffffe47, PT ;  /* 0x7ffffe470900780c */ /* 0x000fc60003f26070 */
[----:B------:R-:W3:Y:S04]  /*289f0*/  LDL.64 R218, [R1+0x1388] ;  /* 0x0013880001da7983 */ /* 0x000ee80000100a00 */
[----:B------:R-:W3:Y:S01]  /*28a00*/  LDL.64 R200, [R1+0xc40] ;  /* 0x000c400001c87983 */ /* 0x000ee20000100a00 */
[----:B------:R-:W-:Y:S01]  /*28a10*/  ISETP.GE.U32.AND P6, PT, R5, 0x7ffffe46, PT ;  /* 0x7ffffe460500780c */ /* 0x000fe20003fc6070 */
[----:B------:R-:W-:Y:S01]  /*28a20*/  VIADD R5, R6, 0xfffffec4 ;  /* 0xfffffec406057836 */ /* 0x000fe20000000000 */
[----:B------:R-:W1:Y:S01]  /*28a30*/  LDC R12, c[0x0][0x230] ;  /* 0x00008c00ff0c7b82 */ /* 0x000e620000000800 */
[----:B------:R-:W-:Y:S03]  /*28a40*/  LDGSTS.E [R14+0x48000], desc[UR8][R212.64], !P2 ;  /* 0x48000000d40e7fae */ /* 0x000fe6000d121848 */
[----:B------:R-:W-:Y:S01]  /*28a50*/  ISETP.GE.U32.AND P5, PT, R5, 0x7ffffe45, PT ;  /* 0x7ffffe450500780c */ /* 0x000fe20003fa6070 */
[----:B------:R-:W-:Y:S04]  /*28a60*/  LDGSTS.E [R14+0x4c000], desc[UR8][R210.64], !P2 ;  /* 0x4c000000d20e7fae */ /* 0x000fe8000d121848 */
[----:B------:R-:W3:Y:S04]  /*28a70*/  LDL.64 R216, [R1+0x1398] ;  /* 0x0013980001d87983 */ /* 0x000ee80000100a00 */
[----:B------:R-:W-:Y:S04]  /*28a80*/  LDGSTS.E [R14+0x48004], desc[UR8][R208.64], !P1 ;  /* 0x48004000d00e7fae */ /* 0x000fe8000c921848 */
[----:B------:R-:W3:Y:S04]  /*28a90*/  LDL.64 R214, [R1+0x13a8] ;  /* 0x0013a80001d67983 */ /* 0x000ee80000100a00 */
[----:B------:R-:W3:Y:S04]  /*28aa0*/  LDL.64 R212, [R1+0x1718] ;  /* 0x0017180001d47983 */ /* 0x000ee80000100a00 */
[----:B------:R-:W3:Y:S04]  /*28ab0*/  LDL.64 R210, [R1+0x1720] ;  /* 0x0017200001d27983 */ /* 0x000ee80000100a00 */
[----:B------:R-:W3:Y:S04]  /*28ac0*/  LDL.64 R208, [R1+0x1728] ;  /* 0x0017280001d07983 */ /* 0x000ee80000100a00 */
[----:B--2---:R-:W-:Y:S01]  /*28ad0*/  LDGSTS.E [R14+0x4c004], desc[UR8][R206.64], !P1 ;  /* 0x4c004000ce0e7fae */ /* 0x004fe2000c921848 */
[----:B------:R-:W-:Y:S01]  /*28ae0*/  VIADD R9, R3, 0xfffffea7 ;  /* 0xfffffea703097836 */ /* 0x000fe20000000000 */
[----:B------:R-:W-:Y:S01]  /*28af0*/  IADD3 R5, R2, -0x15a, RZ ;  /* 0xfffffea602057810 */ /* 0x000fe20007ffe0ff */
[----:B------:R-:W2:Y:S01]  /*28b00*/  LDC R3, c[0x0][0x230] ;  /* 0x00008c00ff037b82 */ /* 0x000ea20000000800 */
[----:B------:R-:W2:Y:S04]  /*28b10*/  LDL.64 R206, [R1+0x1740] ;  /* 0x0017400001ce7983 */ /* 0x000ea80000100a00 */
[----:B----4-:R-:W-:Y:S01]  /*28b20*/  LDGSTS.E [R14+0x48008], desc[UR8][R204.64], !P6 ;  /* 0x48008000cc0e7fae */ /* 0x010fe2000f121848 */
[----:B------:R-:W-:-:S02]  /*28b30*/  ISETP.GE.U32.AND P4, PT, R9, 0x7ffffe28, PT ;  /* 0x7ffffe280900780c */ /* 0x000fc40003f86070 */
[----:B------:R-:W4:Y:S01]  /*28b40*/  LDC R2, c[0x0][0x230] ;  /* 0x00008c00ff027b82 */ /* 0x000f220000000800 */
[----:B------:R-:W4:Y:S04]  /*28b50*/  LDL.64 R204, [R1+0x1730] ;  /* 0x0017300001cc7983 */ /* 0x000f280000100a00 */
[----:B---3--:R-:W-:Y:S01]  /*28b60*/  LDGSTS.E [R14+0x4c008], desc[UR8][R202.64], !P6 ;  /* 0x4c008000ca0e7fae */ /* 0x008fe2000f121848 */
[----:B------:R-:W-:Y:S01]  /*28b70*/  VIADD R9, R252, 0xfffffea5 ;  /* 0xfffffea5fc097836 */ /* 0x000fe20000000000 */
[----:B------:R-:W-:Y:S02]  /*28b80*/  ISETP.GE.U32.AND P3, PT, R5, 0x7ffffe27, PT ;  /* 0x7ffffe270500780c */ /* 0x000fe40003f66070 */
[----:B------:R-:W3:Y:S04]  /*28b90*/  LDL.64 R202, [R1+0x1748] ;  /* 0x0017480001ca7983 */ /* 0x000ee80000100a00 */
[----:B------:R-:W-:Y:S01]  /*28ba0*/  LDGSTS.E [R14+0x4800c], desc[UR8][R198.64], !P5 ;  /* 0x4800c000c60e7fae */ /* 0x000fe2000e921848 */
[----:B------:R-:W3:Y:S03]  /*28bb0*/  LDC R252, c[0x0][0x230] ;  /* 0x00008c00fffc7b82 */ /* 0x000ee60000000800 */
[----:B------:R-:W2:Y:S01]  /*28bc0*/  LDL.64 R198, [R1+0x1738] ;  /* 0x0017380001c67983 */ /* 0x000ea20000100a00 */
[----:B-1----:R-:W-:Y:S01]  /*28bd0*/  VIADD R5, R16, 0xfffffea4 ;  /* 0xfffffea410057836 */ /* 0x002fe20000000000 */
[----:B------:R-:W-:-:S03]  /*28be0*/  ISETP.GE.U32.AND P2, PT, R9, 0x7ffffe26, PT ;  /* 0x7ffffe260900780c */ /* 0x000fc60003f46070 */
[----:B------:R-:W1:Y:S01]  /*28bf0*/  LDC R16, c[0x0][0x230] ;  /* 0x00008c00ff107b82 */ /* 0x000e620000000800 */
[----:B------:R-:W-:Y:S01]  /*28c00*/  IADD3 R9, R10, -0x179, RZ ;  /* 0xfffffe870a097810 */ /* 0x000fe20007ffe0ff */
[----:B------:R-:W-:Y:S01]  /*28c10*/  LDGSTS.E [R14+0x4c00c], desc[UR8][R200.64], !P5 ;  /* 0x4c00c000c80e7fae */ /* 0x000fe2000e921848 */
[----:B------:R-:W-:Y:S01]  /*28c20*/  ISETP.GE.U32.AND P1, PT, R5, 0x7ffffe25, PT ;  /* 0x7ffffe250500780c */ /* 0x000fe20003f26070 */
[----:B------:R-:W-:Y:S01]  /*28c30*/  VIADD R5, R12, 0xfffffe86 ;  /* 0xfffffe860c057836 */ /* 0x000fe20000000000 */
[----:B------:R-:W-:-:S03]  /*28c40*/  ISETP.GE.U32.AND P6, PT, R9, 0x7ffffe08, PT ;  /* 0x7ffffe080900780c */ /* 0x000fc60003fc6070 */
[----:B------:R-:W1:Y:S01]  /*28c50*/  LDC R10, c[0x0][0x230] ;  /* 0x00008c00ff0a7b82 */ /* 0x000e620000000800 */
[----:B------:R-:W3:Y:S01]  /*28c60*/  LDL.64 R200, [R1+0x1750] ;  /* 0x0017500001c87983 */ /* 0x000ee20000100a00 */
[----:B------:R-:W-:Y:S01]  /*28c70*/  VIADD R9, R11, 0xfffffe85 ;  /* 0xfffffe850b097836 */ /* 0x000fe20000000000 */
[----:B------:R-:W-:-:S05]  /*28c80*/  ISETP.GE.U32.AND P5, PT, R5, 0x7ffffe07, PT ;  /* 0x7ffffe070500780c */ /* 0x000fca0003fa6070 */
[----:B------:R-:W1:Y:S01]  /*28c90*/  LDC R11, c[0x0][0x230] ;  /* 0x00008c00ff0b7b82 */ /* 0x000e620000000800 */
[----:B------:R-:W-:Y:S04]  /*28ca0*/  LDGSTS.E [R14+0x50000], desc[UR8][R228.64], !P4 ;  /* 0x50000000e40e7fae */ /* 0x000fe8000e121848 */
[----:B------:R-:W-:Y:S01]  /*28cb0*/  LDGSTS.E [R14+0x54000], desc[UR8][R226.64], !P4 ;  /* 0x54000000e20e7fae */ /* 0x000fe2000e121848 */
[----:B------:R-:W-:Y:S02]  /*28cc0*/  ISETP.GE.U32.AND P4, PT, R9, 0x7ffffe06, PT ;  /* 0x7ffffe060900780c */ /* 0x000fe40003f86070 */
[----:B------:R-:W-:Y:S01]  /*28cd0*/  IADD3 R5, R13, -0x17c, RZ ;  /* 0xfffffe840d057810 */ /* 0x000fe20007ffe0ff */
[----:B------:R-:W-:Y:S01]  /*28ce0*/  LDGSTS.E [R14+0x50004], desc[UR8][R224.64], !P3 ;  /* 0x50004000e00e7fae */ /* 0x000fe2000d921848 */
[----:B------:R-:W3:Y:S03]  /*28cf0*/  LDC R9, c[0x0][0x230] ;  /* 0x00008c00ff097b82 */ /* 0x000ee60000000800 */
[----:B------:R-:W-:Y:S04]  /*28d00*/  LDGSTS.E [R14+0x54004], desc[UR8][R222.64], !P3 ;  /* 0x54004000de0e7fae */ /* 0x000fe8000d921848 */
[----:B------:R-:W-:Y:S01]  /*28d10*/  LDGSTS.E [R14+0x50008], desc[UR8][R220.64], !P2 ;  /* 0x50008000dc0e7fae */ /* 0x000fe2000d121848 */
[----:B-1----:R-:W-:Y:S01]  /*28d20*/  IADD3 R10, R10, -0x11f, RZ ;  /* 0xfffffee10a0a7810 */ /* 0x002fe20007ffe0ff */
[----:B------:R-:W1:Y:S02]  /*28d30*/  LDC R12, c[0x0][0x230] ;  /* 0x00008c00ff0c7b82 */ /* 0x000e640000000800 */
[----:B------:R-:W-:Y:S04]  /*28d40*/  LDGSTS.E [R14+0x54008], desc[UR8][R218.64], !P2 ;  /* 0x54008000da0e7fae */ /* 0x000fe8000d121848 */
[----:B------:R-:W-:Y:S01]  /*28d50*/  LDGSTS.E [R14+0x5000c], desc[UR8][R216.64], !P1 ;  /* 0x5000c000d80e7fae */ /* 0x000fe2000c921848 */
[----:B------:R-:W-:Y:S01]  /*28d60*/  VIADD R11, R11, 0xfffffee2 ;  /* 0xfffffee20b0b7836 */ /* 0x000fe20000000000 */
[----:B------:R-:W1:Y:S02]  /*28d70*/  LDC R13, c[0x0][0x230] ;  /* 0x00008c00ff0d7b82 */ /* 0x000e640000000800 */
[----:B------:R-:W-:Y:S04]  /*28d80*/  LDGSTS.E [R14+0x5400c], desc[UR8][R214.64], !P1 ;  /* 0x5400c000d60e7fae */ /* 0x000fe8000c921848 */
[----:B------:R-:W-:Y:S04]  /*28d90*/  LDGSTS.E [R14+0x58000], desc[UR8][R212.64], !P6 ;  /* 0x58000000d40e7fae */ /* 0x000fe8000f121848 */
[----:B------:R-:W-:Y:S04]  /*28da0*/  LDGSTS.E [R14+0x5c000], desc[UR8][R210.64], !P6 ;  /* 0x5c000000d20e7fae */ /* 0x000fe8000f121848 */
[----:B------:R-:W-:Y:S01]  /*28db0*/  LDGSTS.E [R14+0x58004], desc[UR8][R208.64], !P5 ;  /* 0x58004000d00e7fae */ /* 0x000fe2000e921848 */
[----:B------:R-:W-:-:S03]  /*28dc0*/  ISETP.GE.U32.AND P3, PT, R5, 0x7ffffe05, PT ;  /* 0x7ffffe050500780c */ /* 0x000fc60003f66070 */
[----:B------:R-:W3:Y:S04]  /*28dd0*/  LDL.64 R218, [R1+0x708] ;  /* 0x0007080001da7983 */ /* 0x000ee80000100a00 */
[----:B------:R-:W3:Y:S04]  /*28de0*/  LDL.64 R216, [R1+0x720] ;  /* 0x0007200001d87983 */ /* 0x000ee80000100a00 */
[----:B------:R-:W3:Y:S04]  /*28df0*/  LDL.64 R214, [R1+0x730] ;  /* 0x0007300001d67983 */ /* 0x000ee80000100a00 */
[----:B------:R-:W3:Y:S04]  /*28e00*/  LDL.64 R212, [R1+0x748] ;  /* 0x0007480001d47983 */ /* 0x000ee80000100a00 */
[----:B------:R-:W3:Y:S04]  /*28e10*/  LDL.64 R210, [R1+0x9b8] ;  /* 0x0009b80001d27983 */ /* 0x000ee80000100a00 */
[----:B------:R-:W3:Y:S04]  /*28e20*/  LDL.64 R208, [R1+0xa80] ;  /* 0x000a800001d07983 */ /* 0x000ee80000100a00 */
[----:B----4-:R-:W-:Y:S04]  /*28e30*/  LDGSTS.E [R14+0x5c004], desc[UR8][R204.64], !P5 ;  /* 0x5c004000cc0e7fae */ /* 0x010fe8000e921848 */
[----:B------:R-:W4:Y:S04]  /*28e40*/  LDL.64 R204, [R1+0x6d0] ;  /* 0x0006d00001cc7983 */ /* 0x000f280000100a00 */
[----:B--2---:R-:W-:Y:S04]  /*28e50*/  LDGSTS.E [R14+0x58008], desc[UR8][R198.64], !P4 ;  /* 0x58008000c60e7fae */ /* 0x004fe8000e121848 */
[----:B------:R-:W-:Y:S04]  /*28e60*/  LDGSTS.E [R14+0x5c008], desc[UR8][R206.64], !P4 ;  /* 0x5c008000ce0e7fae */ /* 0x000fe8000e121848 */
[----:B---3--:R-:W-:Y:S04]  /*28e70*/  LDGSTS.E [R14+0x5800c], desc[UR8][R202.64], !P3 ;  /* 0x5800c000ca0e7fae */ /* 0x008fe8000d921848 */
[----:B------:R-:W2:Y:S01]  /*28e80*/  LDL.64 R198, [R1+0x6e0] ;  /* 0x0006e00001c67983 */ /* 0x000ea20000100a00 */
[----:B------:R-:W-:-:S03]  /*28e90*/  VIADD R5, R252, 0xfffffee3 ;  /* 0xfffffee3fc057836 */ /* 0x000fc60000000000 */
[----:B------:R-:W3:Y:S01]  /*28ea0*/  LDL.64 R206, [R1+0xaa8] ;  /* 0x000aa80001ce7983 */ /* 0x000ee20000100a00 */
[----:B------:R-:W-:-:S03]  /*28eb0*/  VIADD R9, R9, 0xfffffee0 ;  /* 0xfffffee009097836 */ /* 0x000fc60000000000 */
[----:B------:R-:W3:Y:S04]  /*28ec0*/  LDL.64 R202, [R1+0x6f8] ;  /* 0x0006f80001ca7983 */ /* 0x000ee80000100a00 */
[----:B------:R1:W-:Y:S01]  /*28ed0*/  LDGSTS.E [R14+0x5c00c], desc[UR8][R200.64], !P3 ;  /* 0x5c00c000c80e7fae */ /* 0x0003e2000d921848 */
[----:B------:R-:W-:Y:S01]  /*28ee0*/  ISETP.GE.U32.AND P4, PT, R11, 0x7ffffe63, PT ;  /* 0x7ffffe630b00780c */ /* 0x000fe20003f86070 */
[----:B------:R-:W3:Y:S02]  /*28ef0*/  LDC R252, c[0x0][0x230] ;  /* 0x00008c00fffc7b82 */ /* 0x000ee40000000800 */
[----:B------:R-:W3:Y:S01]  /*28f00*/  LDL.64 R200, [R1+0x758] ;  /* 0x0007580001c87983 */ /* 0x000ee20000100a00 */
[----:B------:R-:W-:-:S05]  /*28f10*/  ISETP.GE.U32.AND P5, PT, R5, 0x7ffffe64, PT ;  /* 0x7ffffe640500780c */ /* 0x000fca0003fa6070 */
[----:B-1----:R-:W1:Y:S01]  /*28f20*/  LDC R14, c[0x0][0x230] ;  /* 0x00008c00ff0e7b82 */ /* 0x002e620000000800 */
[----:B------:R-:W-:Y:S01]  /*28f30*/  STL [R1+0x1a58], R17 ;  /* 0x001a581101007387 */ /* 0x000fe20000100800 */
[----:B------:R-:W-:Y:S02]  /*28f40*/  ISETP.GE.U32.AND P3, PT, R10, 0x7ffffe62, PT ;  /* 0x7ffffe620a00780c */ /* 0x000fe40003f66070 */
[----:B------:R-:W-:Y:S01]  /*28f50*/  ISETP.GE.U32.AND P2, PT, R9, 0x7ffffe61, PT ;  /* 0x7ffffe610900780c */ /* 0x000fe20003f46070 */
[----:B------:R-:W-:-:S03]  /*28f60*/  VIADD R5, R12, 0xfffffec3 ;  /* 0xfffffec30c057836 */ /* 0x000fc60000000000 */
[----:B------:R-:W1:Y:S01]  /*28f70*/  LDC R11, c[0x0][0x230] ;  /* 0x00008c00ff0b7b82 */ /* 0x000e620000000800 */
[----:B----4-:R-:W-:Y:S01]  /*28f80*/  LDGSTS.E [R15+0x40000], desc[UR8][R204.64], !P5 ;  /* 0x40000000cc0f7fae */ /* 0x010fe2000e921848 */
[----:B------:R-:W-:-:S06]  /*28f90*/  IADD3 R9, R13, -0x13e, RZ ;  /* 0xfffffec20d097810 */ /* 0x000fcc0007ffe0ff */
[----:B------:R-:W4:Y:S01]  /*28fa0*/  LDC R10, c[0x0][0x230] ;  /* 0x00008c00ff0a7b82 */ /* 0x000f220000000800 */
[----:B------:R-:W4:Y:S04]  /*28fb0*/  LDL.64 R20, [R1+0x1278] ;  /* 0x0012780001147983 */ /* 0x000f280000100a00 */
[----:B------:R-:W4:Y:S03]  /*28fc0*/  LDL.64 R18, [R1+0x1288] ;  /* 0x0012880001127983 */ /* 0x000f260000100a00 */
[----:B------:R-:W4:Y:S01]  /*28fd0*/  LDC R12, c[0x0][0x230] ;  /* 0x00008c00ff0c7b82 */ /* 0x000f220000000800 */
[----:B------:R-:W4:Y:S04]  /*28fe0*/  LDL.64 R204, [R1+0xaf8] ;  /* 0x000af80001cc7983 */ /* 0x000f280000100a00 */
[----:B--2---:R-:W-:Y:S01]  /*28ff0*/  LDGSTS.E [R15+0x44000], desc[UR8][R198.64], !P5 ;  /* 0x44000000c60f7fae */ /* 0x004fe2000e921848 */
[----:B------:R-:W-:-:S02]  /*29000*/  ISETP.GE.U32.AND P1, PT, R5, 0x7ffffe44, PT ;  /* 0x7ffffe440500780c */ /* 0x000fc40003f26070 */
[----:B------:R-:W2:Y:S01]  /*29010*/  LDC R13, c[0x0][0x230] ;  /* 0x00008c00ff0d7b82 */ /* 0x000ea20000000800 */
[----:B---3--:R-:W-:Y:S04]  /*29020*/  LDGSTS.E [R15+0x40004], desc[UR8][R202.64], !P4 ;  /* 0x40004000ca0f7fae */ /* 0x008fe8000e121848 */
[----:B------:R-:W3:Y:S04]  /*29030*/  LDL.64 R198, [R1+0xad0] ;  /* 0x000ad00001c67983 */ /* 0x000ee80000100a00 */
[----:B------:R-:W-:Y:S04]  /*29040*/  LDGSTS.E [R15+0x44004], desc[UR8][R218.64], !P4 ;  /* 0x44004000da0f7fae */ /* 0x000fe8000e121848 */
[----:B------:R-:W-:Y:S04]  /*29050*/  LDGSTS.E [R15+0x40008], desc[UR8][R216.64], !P3 ;  /* 0x40008000d80f7fae */ /* 0x000fe8000d921848 */
[----:B------:R-:W-:Y:S04]  /*29060*/  LDGSTS.E [R15+0x44008], desc[UR8][R214.64], !P3 ;  /* 0x44008000d60f7fae */ /* 0x000fe8000d921848 */
[----:B------:R-:W2:Y:S04]  /*29070*/  LDL.64 R202, [R1+0xb20] ;  /* 0x000b200001ca7983 */ /* 0x000ea80000100a00 */
[----:B------:R-:W-:Y:S04]  /*29080*/  LDGSTS.E [R15+0x4000c], desc[UR8][R212.64], !P2 ;  /* 0x4000c000d40f7fae */ /* 0x000fe8000d121848 */
[----:B------:R-:W-:Y:S01]  /*29090*/  LDGSTS.E [R15+0x4400c], desc[UR8][R200.64], !P2 ;  /* 0x4400c000c80f7fae */ /* 0x000fe2000d121848 */
[----:B------:R-:W-:Y:S01]  /*290a0*/  VIADD R5, R16, 0xfffffec1 ;  /* 0xfffffec110057836 */ /* 0x000fe20000000000 */
[----:B------:R-:W-:-:S02]  /*290b0*/  ISETP.GE.U32.AND P6, PT, R9, 0x7ffffe43, PT ;  /* 0x7ffffe430900780c */ /* 0x000fc40003fc6070 */
[----:B------:R-:W2:Y:S02]  /*290c0*/  LDL.64 R200, [R1+0xb48] ;  /* 0x000b480001c87983 */ /* 0x000ea40000100a00 */
[----:B------:R-:W-:Y:S01]  /*290d0*/  ISETP.GE.U32.AND P5, PT, R5, 0x7ffffe42, PT ;  /* 0x7ffffe420500780c */ /* 0x000fe20003fa6070 */
[----:B------:R-:W-:Y:S01]  /*290e0*/  VIADD R9, R3, 0xfffffec0 ;  /* 0xfffffec003097836 */ /* 0x000fe20000000000 */
[----:B------:R-:W-:Y:S01]  /*290f0*/  IADD3 R5, R2, -0x15d, RZ ;  /* 0xfffffea302057810 */ /* 0x000fe20007ffe0ff */
[----:B------:R-:W-:Y:S04]  /*29100*/  LDGSTS.E [R15+0x48000], desc[UR8][R210.64], !P1 ;  /* 0x48000000d20f7fae */ /* 0x000fe8000c921848 */
[----:B------:R-:W2:Y:S04]  /*29110*/  LDL.64 R2, [R1+0xb70] ;  /* 0x000b700001027983 */ /* 0x000ea80000100a00 */
[----:B------:R-:W2:Y:S04]  /*29120*/  LDL.LU.64 R22, [R1+0x468] ;  /* 0x0004680001167983 */ /* 0x000ea80000300a00 */
[----:B------:R-:W2:Y:S04]  /*29130*/  LDL.LU.64 R228, [R1+0x460] ;  /* 0x0004600001e47983 */ /* 0x000ea80000300a00 */
[----:B------:R-:W2:Y:S04]  /*29140*/  LDL.LU.64 R226, [R1+0x458] ;  /* 0x0004580001e27983 */ /* 0x000ea80000300a00 */
[----:B------:R-:W2:Y:S04]  /*29150*/  LDL.LU.64 R224, [R1+0x450] ;  /* 0x0004500001e07983 */ /* 0x000ea80000300a00 */
[----:B------:R-:W2:Y:S04]  /*29160*/  LDL.LU.64 R216, [R1+0x448] ;  /* 0x0004480001d87983 */ /* 0x000ea80000300a00 */
[----:B------:R-:W-:Y:S04]  /*29170*/  LDGSTS.E [R15+0x4c000], desc[UR8][R208.64], !P1 ;  /* 0x4c000000d00f7fae */ /* 0x000fe8000c921848 */
[----:B------:R-:W-:Y:S04]  /*29180*/  LDGSTS.E [R15+0x48004], desc[UR8][R206.64], !P6 ;  /* 0x48004000ce0f7fae */ /* 0x000fe8000f121848 */
[----:B------:R-:W2:Y:S04]  /*29190*/  LDL.LU.64 R214, [R1+0x440] ;  /* 0x0004400001d67983 */ /* 0x000ea80000300a00 */
[----:B---3--:R-:W-:Y:S01]  /*291a0*/  LDGSTS.E [R15+0x4c004], desc[UR8][R198.64], !P6 ;  /* 0x4c004000c60f7fae */ /* 0x008fe2000f121848 */
[----:B------:R-:W-:-:S03]  /*291b0*/  ISETP.GE.U32.AND P4, PT, R9, 0x7ffffe41, PT ;  /* 0x7ffffe410900780c */ /* 0x000fc60003f86070 */
[----:B----4-:R-:W-:Y:S04]  /*291c0*/  LDGSTS.E [R15+0x48008], desc[UR8][R204.64], !P5 ;  /* 0x48008000cc0f7fae */ /* 0x010fe8000e921848 */
        /* <DEDUP_REMOVED lines=9> */
[----:B--2---:R-:W-:Y:S04]  /*29260*/  LDGSTS.E [R15+0x4c008], desc[UR8][R202.64], !P5 ;  /* 0x4c008000ca0f7fae */ /* 0x004fe8000e921848 */
[----:B------:R-:W-:Y:S01]  /*29270*/  LDGSTS.E [R15+0x4800c], desc[UR8][R200.64], !P4 ;  /* 0x4800c000c80f7fae */ /* 0x000fe2000e121848 */
[----:B------:R-:W-:-:S03]  /*29280*/  ISETP.GE.U32.AND P3, PT, R5, 0x7ffffe24, PT ;  /* 0x7ffffe240500780c */ /* 0x000fc60003f66070 */
[----:B------:R-:W2:Y:S04]  /*29290*/  LDL.LU.64 R202, [R1+0x3f0] ;  /* 0x0003f00001ca7983 */ /* 0x000ea80000300a00 */
[----:B------:R-:W2:Y:S01]  /*292a0*/  LDL.LU.64 R200, [R1+0x3e8] ;  /* 0x0003e80001c87983 */ /* 0x000ea20000300a00 */
[----:B------:R-:W-:Y:S02]  /*292b0*/  VIADD R9, R252, 0xfffffea2 ;  /* 0xfffffea2fc097836 */ /* 0x000fe40000000000 */
[----:B-1----:R-:W-:Y:S01]  /*292c0*/  VIADD R5, R14, 0xfffffea1 ;  /* 0xfffffea10e057836 */ /* 0x002fe20000000000 */
[----:B------:R1:W-:Y:S02]  /*292d0*/  LDGSTS.E [R15+0x4c00c], desc[UR8][R2.64], !P4 ;  /* 0x4c00c000020f7fae */ /* 0x0003e4000e121848 */
[----:B------:R-:W-:-:S02]  /*292e0*/  ISETP.GE.U32.AND P2, PT, R9, 0x7ffffe23, PT ;  /* 0x7ffffe230900780c */ /* 0x000fc40003f46070 */
[----:B------:R-:W-:Y:S01]  /*292f0*/  ISETP.GE.U32.AND P1, PT, R5, 0x7ffffe22, PT ;  /* 0x7ffffe220500780c */ /* 0x000fe20003f26070 */
[----:B------:R-:W-:Y:S01]  /*29300*/  VIADD R5, R13, 0xfffffe83 ;  /* 0xfffffe830d057836 */ /* 0x000fe20000000000 */
[----:B------:R-:W-:Y:S01]  /*29310*/  IADD3 R9, R11, -0x160, RZ ;  /* 0xfffffea00b097810 */ /* 0x000fe20007ffe0ff */
[----:B------:R-:W-:Y:S01]  /*29320*/  IMAD.WIDE R6, R4, 0x4, R226 ;  /* 0x0000000404067825 */ /* 0x000fe200078e02e2 */
[----:B------:R1:W-:Y:S02]  /*29330*/  STL [R1+0x1990], R8 ;  /* 0x0019900801007387 */ /* 0x0003e40000100800 */
[----:B------:R-:W-:Y:S01]  /*29340*/  ISETP.GE.U32.AND P6, PT, R9, 0x7ffffe21, PT ;  /* 0x7ffffe210900780c */ /* 0x000fe20003fc6070 */
[----:B------:R-:W-:Y:S01]  /*29350*/  VIADD R9, R10, 0xfffffe82 ;  /* 0xfffffe820a097836 */ /* 0x000fe20000000000 */
[----:B------:R-:W-:Y:S01]  /*29360*/  ISETP.GE.U32.AND P5, PT, R5, 0x7ffffe04, PT ;  /* 0x7ffffe040500780c */ /* 0x000fe20003fa6070 */
[----:B-1----:R-:W-:Y:S01]  /*29370*/  IMAD.WIDE R2, R4, 0x4, R224 ;  /* 0x0000000404027825 */ /* 0x002fe200078e02e0 */
[----:B------:R-:W-:Y:S01]  /*29380*/  IADD3 R5, R12, -0x17f, RZ ;  /* 0xfffffe810c057810 */ /* 0x000fe20007ffe0ff */
[----:B------:R1:W-:Y:S02]  /*29390*/  LDGSTS.E [R15+0x50000], desc[UR8][R20.64], !P3 ;  /* 0x50000000140f7fae */ /* 0x0003e4000d921848 */
[C---:B------:R-:W-:Y:S01]  /*293a0*/  IMAD.WIDE R12, R4.reuse, 0x4, R228 ;  /* 0x00000004040c7825 */ /* 0x040fe200078e02e4 */
[----:B------:R-:W-:Y:S01]  /*293b0*/  ISETP.GE.U32.AND P4, PT, R9, 0x7ffffe03, PT ;  /* 0x7ffffe030900780c */ /* 0x000fe20003f86070 */
[----:B------:R1:W-:Y:S02]  /*293c0*/  LDGSTS.E [R15+0x54000], desc[UR8][R18.64], !P3 ;  /* 0x54000000120f7fae */ /* 0x0003e4000d921848 */
[----:B------:R-:W-:-:S02]  /*293d0*/  IMAD.WIDE R8, R4, 0x4, R216 ;  /* 0x0000000404087825 */ /* 0x000fc400078e02d8 */
[----:B------:R-:W-:Y:S04]  /*293e0*/  STL.64 [R1+0x1a60], R12 ;  /* 0x001a600c01007387 */ /* 0x000fe80000100a00 */
[----:B------:R1:W-:Y:S04]  /*293f0*/  STL.64 [R1+0xd20], R6 ;  /* 0x000d200601007387 */ /* 0x0003e80000100a00 */
[----:B------:R3:W-:Y:S04]  /*29400*/  STL.64 [R1+0xd28], R2 ;  /* 0x000d280201007387 */ /* 0x0007e80000100a00 */
[----:B------:R4:W-:Y:S01]  /*29410*/  STL.64 [R1+0xd30], R8 ;  /* 0x000d300801007387 */ /* 0x0009e20000100a00 */
[----:B-1----:R-:W-:-:S03]  /*29420*/  IMAD.WIDE R6, R4, 0x4, R214 ;  /* 0x0000000404067825 */ /* 0x002fc600078e02d6 */
[----:B------:R-:W2:Y:S04]  /*29430*/  LDL.LU.64 R216, [R1+0x3e0] ;  /* 0x0003e00001d87983 */ /* 0x000ea80000300a00 */
[----:B------:R1:W-:Y:S04]  /*29440*/  STL.64 [R1+0xd38], R6 ;  /* 0x000d380601007387 */ /* 0x0003e80000100a00 */
[----:B------:R-:W2:Y:S01]  /*29450*/  LDL.LU.64 R214, [R1+0x3d8] ;  /* 0x0003d80001d67983 */ /* 0x000ea20000300a00 */
[----:B---3--:R-:W-:-:S05]  /*29460*/  IMAD.WIDE R2, R4, 0x4, R198 ;  /* 0x0000000404027825 */ /* 0x008fca00078e02c6 */
[----:B------:R3:W-:Y:S04]  /*29470*/  STL.64 [R1+0xd40], R2 ;  /* 0x000d400201007387 */ /* 0x0007e80000100a00 */
[----:B------:R-:W2:Y:S01]  /*29480*/  LDL.LU.64 R198, [R1+0x3d0] ;  /* 0x0003d00001c67983 */ /* 0x000ea20000300a00 */
[----:B----4-:R-:W-:-:S04]  /*29490*/  IMAD.WIDE R8, R4, 0x4, R222 ;  /* 0x0000000404087825 */ /* 0x010fc800078e02de */
[C---:B-1----:R-:W-:Y:S01]  /*294a0*/  IMAD.WIDE R6, R4.reuse, 0x4, R220 ;  /* 0x0000000404067825 */ /* 0x042fe200078e02dc */
[----:B------:R1:W-:Y:S03]  /*294b0*/  STL.64 [R1+0xd48], R8 ;  /* 0x000d480801007387 */ /* 0x0003e60000100a00 */
[C---:B---3--:R-:W-:Y:S01]  /*294c0*/  IMAD.WIDE R2, R4.reuse, 0x4, R218 ;  /* 0x0000000404027825 */ /* 0x048fe200078e02da */
[----:B------:R3:W-:Y:S04]  /*294d0*/  STL.64 [R1+0xd50], R6 ;  /* 0x000d500601007387 */ /* 0x0007e80000100a00 */
[----:B------:R4:W-:Y:S01]  /*294e0*/  STL.64 [R1+0xd58], R2 ;  /* 0x000d580201007387 */ /* 0x0009e20000100a00 */
[----:B-1----:R-:W-:-:S04]  /*294f0*/  IMAD.WIDE R8, R4, 0x4, R212 ;  /* 0x0000000404087825 */ /* 0x002fc800078e02d4 */
[C---:B---3--:R-:W-:Y:S01]  /*29500*/  IMAD.WIDE R6, R4.reuse, 0x4, R210 ;  /* 0x0000000404067825 */ /* 0x048fe200078e02d2 */
[----:B------:R1:W-:Y:S03]  /*29510*/  STL.64 [R1+0xd60], R8 ;  /* 0x000d600801007387 */ /* 0x0003e60000100a00 */
[C---:B----4-:R-:W-:Y:S01]  /*29520*/  IMAD.WIDE R2, R4.reuse, 0x4, R208 ;  /* 0x0000000404027825 */ /* 0x050fe200078e02d0 */
[----:B------:R-:W3:Y:S04]  /*29530*/  LDL.LU.64 R212, [R1+0x3c8] ;  /* 0x0003c80001d47983 */ /* 0x000ee80000300a00 */
[----:B------:R2:W-:Y:S04]  /*29540*/  STL.64 [R1+0xd68], R6 ;  /* 0x000d680601007387 */ /* 0x0005e80000100a00 */
[----:B------:R-:W4:Y:S01]  /*29550*/  LDL.LU.64 R210, [R1+0x3c0] ;  /* 0x0003c00001d27983 */ /* 0x000f220000300a00 */
[----:B-1----:R-:W-:-:S03]  /*29560*/  IMAD.WIDE R8, R4, 0x4, R204 ;  /* 0x0000000404087825 */ /* 0x002fc600078e02cc */
[----:B------:R1:W-:Y:S04]  /*29570*/  STL.64 [R1+0xd70], R2 ;  /* 0x000d700201007387 */ /* 0x0003e80000100a00 */
[----:B------:R-:W4:Y:S01]  /*29580*/  LDL.LU.64 R208, [R1+0x3b8] ;  /* 0x0003b80001d07983 */ /* 0x000f220000300a00 */
[----:B--2---:R-:W-:-:S04]  /*29590*/  IMAD.WIDE R6, R4, 0x4, R202 ;  /* 0x0000000404067825 */ /* 0x004fc800078e02ca */
[C---:B-1----:R-:W-:Y:S02]  /*295a0*/  IMAD.WIDE R2, R4.reuse, 0x4, R206 ;  /* 0x0000000404027825 */ /* 0x042fe400078e02ce */
[----:B------:R-:W2:Y:S04]  /*295b0*/  LDL.LU.64 R206, [R1+0x3b0] ;  /* 0x0003b00001ce7983 */ /* 0x000ea80000300a00 */
[----:B------:R1:W-:Y:S04]  /*295c0*/  STL.64 [R1+0xd78], R2 ;  /* 0x000d780201007387 */ /* 0x0003e80000100a00 */
[----:B------:R1:W-:Y:S04]  /*295d0*/  STL.64 [R1+0xd80], R8 ;  /* 0x000d800801007387 */ /* 0x0003e80000100a00 */
[----:B------:R-:W2:Y:S01]  /*295e0*/  LDL.LU.64 R12, [R1+0x3a8] ;  /* 0x0003a800010c7983 */ /* 0x000ea20000300a00 */
[----:B-1----:R-:W-:-:S03]  /*295f0*/  IMAD.WIDE R2, R4, 0x4, R200 ;  /* 0x0000000404027825 */ /* 0x002fc600078e02c8 */
[----:B------:R1:W-:Y:S04]  /*29600*/  STL.64 [R1+0xd88], R6 ;  /* 0x000d880601007387 */ /* 0x0003e80000100a00 */
[----:B------:R-:W2:Y:S04]  /*29610*/  LDL.LU.64 R8, [R1+0x3a0] ;  /* 0x0003a00001087983 */ /* 0x000ea80000300a00 */
[----:B------:R1:W-:Y:S04]  /*29620*/  STL.64 [R1+0xd90], R2 ;  /* 0x000d900201007387 */ /* 0x0003e80000100a00 */
[----:B------:R-:W2:Y:S04]  /*29630*/  LDL.LU.64 R16, [R1+0x398] ;  /* 0x0003980001107983 */ /* 0x000ea80000300a00 */
[----:B-1----:R-:W2:Y:S04]  /*29640*/  LDL.LU.64 R6, [R1+0x390] ;  /* 0x0003900001067983 */ /* 0x002ea80000300a00 */
        /* <DEDUP_REMOVED lines=8> */
[----:B------:R-:W2:Y:S01]  /*296d0*/  LDL.LU.64 R204, [R1+0x350] ;  /* 0x0003500001cc7983 */ /* 0x000ea20000300a00 */
[----:B------:R-:W-:-:S03]  /*296e0*/  IMAD.WIDE R216, R4, 0x4, R216 ;  /* 0x0000000404d87825 */ /* 0x000fc600078e02d8 */
[----:B------:R-:W2:Y:S01]  /*296f0*/  LDL.LU.64 R202, [R1+0x348] ;  /* 0x0003480001ca7983 */ /* 0x000ea20000300a00 */
[----:B------:R-:W-:-:S03]  /*29700*/  IMAD.WIDE R214, R4, 0x4, R214 ;  /* 0x0000000404d67825 */ /* 0x000fc600078e02d6 */
[----:B------:R-:W2:Y:S04]  /*29710*/  LDL.LU.64 R200, [R1+0x340] ;  /* 0x0003400001c87983 */ /* 0x000ea80000300a00 */
[----:B------:R1:W-:Y:S04]  /*29720*/  STL.64 [R1+0xd98], R216 ;  /* 0x000d98d801007387 */ /* 0x0003e80000100a00 */
[----:B------:R-:W2:Y:S04]  /*29730*/  LDL.LU.64 R222, [R1+0x338] ;  /* 0x0003380001de7983 */ /* 0x000ea80000300a00 */
[----:B------:R1:W-:Y:S04]  /*29740*/  STL.64 [R1+0xda0], R214 ;  /* 0x000da0d601007387 */ /* 0x0003e80000100a00 */
[----:B------:R-:W2:Y:S01]  /*29750*/  LDL.LU.64 R220, [R1+0x330] ;  /* 0x0003300001dc7983 */ /* 0x000ea20000300a00 */
[----:B------:R-:W-:-:S05]  /*29760*/  IMAD.WIDE R198, R4, 0x4, R198 ;  /* 0x0000000404c67825 */ /* 0x000fca00078e02c6 */
[----:B------:R1:W-:Y:S04]  /*29770*/  STL.64 [R1+0xda8], R198 ;  /* 0x000da8c601007387 */ /* 0x0003e80000100a00 */
[----:B------:R-:W2:Y:S04]  /*29780*/  LDL.LU.64 R218, [R1+0x328] ;  /* 0x0003280001da7983 */ /* 0x000ea80000300a00 */
[----:B-1----:R-:W2:Y:S04]  /*29790*/  LDL.LU.64 R216, [R1+0x320] ;  /* 0x0003200001d87983 */ /* 0x002ea80000300a00 */
[----:B------:R-:W2:Y:S04]  /*297a0*/  LDL.LU.64 R214, [R1+0x318] ;  /* 0x0003180001d67983 */ /* 0x000ea80000300a00 */
[----:B------:R-:W2:Y:S01]  /*297b0*/  LDL.LU.64 R198, [R1+0x310] ;  /* 0x0003100001c67983 */ /* 0x000ea20000300a00 */
[----:B---3--:R-:W-:-:S05]  /*297c0*/  IMAD.WIDE R212, R4, 0x4, R212 ;  /* 0x0000000404d47825 */ /* 0x008fca00078e02d4 */
[----:B------:R1:W-:Y:S01]  /*297d0*/  STL.64 [R1+0xdb0], R212 ;  /* 0x000db0d401007387 */ /* 0x0003e20000100a00 */
[----:B----4-:R-:W-:-:S04]  /*297e0*/  IMAD.WIDE R210, R4, 0x4, R210 ;  /* 0x0000000404d27825 */ /* 0x010fc800078e02d2 */
[C---:B------:R-:W-:Y:S01]  /*297f0*/  IMAD.WIDE R208, R4.reuse, 0x4, R208 ;  /* 0x0000000404d07825 */ /* 0x040fe200078e02d0 */
[----:B-1----:R-:W3:Y:S04]  /*29800*/  LDL.LU.64 R212, [R1+0x308] ;  /* 0x0003080001d47983 */ /* 0x002ee80000300a00 */
[----:B------:R1:W-:Y:S01]  /*29810*/  STL.64 [R1+0xdb8], R210 ;  /* 0x000db8d201007387 */ /* 0x0003e20000100a00 */
[----:B--2---:R-:W-:-:S03]  /*29820*/  IMAD.WIDE R206, R4, 0x4, R206 ;  /* 0x0000000404ce7825 */ /* 0x004fc600078e02ce */
[----:B-1----:R-:W2:Y:S04]  /*29830*/  LDL.LU.64 R210, [R1+0x300] ;  /* 0x0003000001d27983 */ /* 0x002ea80000300a00 */
[----:B------:R1:W-:Y:S01]  /*29840*/  STL.64 [R1+0xdc0], R208 ;  /* 0x000dc0d001007387 */ /* 0x0003e20000100a00 */
[----:B------:R-:W-:-:S03]  /*29850*/  IMAD.WIDE R12, R4, 0x4, R12 ;  /* 0x00000004040c7825 */ /* 0x000fc600078e020c */
[----:B-1----:R-:W4:Y:S04]  /*29860*/  LDL.LU.64 R208, [R1+0x2f8] ;  /* 0x0002f80001d07983 */ /* 0x002f280000300a00 */
[----:B------:R1:W-:Y:S01]  /*29870*/  STL.64 [R1+0xdc8], R206 ;  /* 0x000dc8ce01007387 */ /* 0x0003e20000100a00 */
[----:B------:R-:W-:-:S03]  /*29880*/  IMAD.WIDE R6, R4, 0x4, R6 ;  /* 0x0000000404067825 */ /* 0x000fc600078e0206 */
[----:B-1----:R-:W4:Y:S04]  /*29890*/  LDL.LU.64 R206, [R1+0x2f0] ;  /* 0x0002f00001ce7983 */ /* 0x002f280000300a00 */
[----:B------:R1:W-:Y:S01]  /*298a0*/  STL.64 [R1+0xdd0], R12 ;  /* 0x000dd00c01007387 */ /* 0x0003e20000100a00 */
[----:B------:R-:W-:-:S04]  /*298b0*/  IMAD.WIDE R2, R4, 0x4, R2 ;  /* 0x0000000404027825 */ /* 0x000fc800078e0202 */
[----:B-1----:R-:W-:-:S04]  /*298c0*/  IMAD.WIDE R12, R4, 0x4, R8 ;  /* 0x00000004040c7825 */ /* 0x002fc800078e0208 */
[C---:B------:R-:W-:Y:S01]  /*298d0*/  IMAD.WIDE R8, R4.reuse, 0x4, R16 ;  /* 0x0000000404087825 */ /* 0x040fe200078e0210 */
[----:B------:R-:W-:Y:S04]  /*298e0*/  STL.64 [R1+0xdd8], R12 ;  /* 0x000dd80c01007387 */ /* 0x000fe80000100a00 */
        /* <DEDUP_REMOVED lines=19> */
[----:B------:R-:W4:Y:S04]  /*29a20*/  LDL.LU.64 R204, [R1+0x2e8] ;  /* 0x0002e80001cc7983 */ /* 0x000f280000300a00 */
[----:B------:R1:W-:Y:S04]  /*29a30*/  STL.64 [R1+0xe30], R6 ;  /* 0x000e300601007387 */ /* 0x0003e80000100a00 */
[----:B------:R-:W4:Y:S01]  /*29a40*/  LDL.LU.64 R202, [R1+0x2e0] ;  /* 0x0002e00001ca7983 */ /* 0x000f220000300a00 */
[----:B-1----:R-:W-:-:S03]  /*29a50*/  IMAD.WIDE R8, R4, 0x4, R222 ;  /* 0x0000000404087825 */ /* 0x002fc600078e02de */
[----:B------:R1:W-:Y:S04]  /*29a60*/  STL.64 [R1+0xe38], R2 ;  /* 0x000e380201007387 */ /* 0x0003e80000100a00 */
[----:B------:R-:W4:Y:S01]  /*29a70*/  LDL.LU.64 R200, [R1+0x2d8] ;  /* 0x0002d80001c87983 */ /* 0x000f220000300a00 */
[----:B------:R-:W-:-:S03]  /*29a80*/  IMAD.WIDE R6, R4, 0x4, R220 ;  /* 0x0000000404067825 */ /* 0x000fc600078e02dc */
[----:B------:R1:W-:Y:S04]  /*29a90*/  STL.64 [R1+0xe40], R8 ;  /* 0x000e400801007387 */ /* 0x0003e80000100a00 */
[----:B------:R1:W-:Y:S02]  /*29aa0*/  STL.64 [R1+0xe48], R6 ;  /* 0x000e480601007387 */ /* 0x0003e40000100a00 */
[----:B-1----:R-:W-:-:S04]  /*29ab0*/  IMAD.WIDE R2, R4, 0x4, R218 ;  /* 0x0000000404027825 */ /* 0x002fc800078e02da */
[C---:B------:R-:W-:Y:S01]  /*29ac0*/  IMAD.WIDE R8, R4.reuse, 0x4, R216 ;  /* 0x0000000404087825 */ /* 0x040fe200078e02d8 */
[----:B------:R1:W-:Y:S03]  /*29ad0*/  STL.64 [R1+0xe50], R2 ;  /* 0x000e500201007387 */ /* 0x0003e60000100a00 */
[C---:B------:R-:W-:Y:S01]  /*29ae0*/  IMAD.WIDE R6, R4.reuse, 0x4, R214 ;  /* 0x0000000404067825 */ /* 0x040fe200078e02d6 */
[----:B------:R-:W-:Y:S04]  /*29af0*/  STL.64 [R1+0xe58], R8 ;  /* 0x000e580801007387 */ /* 0x000fe80000100a00 */
[----:B------:R-:W4:Y:S01]  /*29b00*/  LDL.LU.64 R216, [R1+0x2d0] ;  /* 0x0002d00001d87983 */ /* 0x000f220000300a00 */
[----:B-1----:R-:W-:-:S03]  /*29b10*/  IMAD.WIDE R2, R4, 0x4, R198 ;  /* 0x0000000404027825 */ /* 0x002fc600078e02c6 */
[----:B------:R-:W-:Y:S04]  /*29b20*/  STL.64 [R1+0xe60], R6 ;  /* 0x000e600601007387 */ /* 0x000fe80000100a00 */
[----:B------:R-:W4:Y:S04]  /*29b30*/  LDL.LU.64 R198, [R1+0x2c8] ;  /* 0x0002c80001c67983 */ /* 0x000f280000300a00 */
[----:B------:R3:W-:Y:S04]  /*29b40*/  STL.64 [R1+0xe68], R2 ;  /* 0x000e680201007387 */ /* 0x0007e80000100a00 */
[----:B------:R-:W4:Y:S01]  /*29b50*/  LDL.LU.64 R214, [R1+0x2c0] ;  /* 0x0002c00001d67983 */ /* 0x000f220000300a00 */
[----:B---3--:R-:W-:-:S03]  /*29b60*/  IMAD.WIDE R2, R4, 0x4, R212 ;  /* 0x0000000404027825 */ /* 0x008fc600078e02d4 */
[----:B------:R-:W3:Y:S04]  /*29b70*/  LDL.LU.64 R212, [R1+0x2b8] ;  /* 0x0002b80001d47983 */ /* 0x000ee80000300a00 */
[----:B------:R-:W-:Y:S01]  /*29b80*/  STL.64 [R1+0xe70], R2 ;  /* 0x000e700201007387 */ /* 0x000fe20000100a00 */
[----:B--2---:R-:W-:-:S05]  /*29b90*/  IMAD.WIDE R8, R4, 0x4, R210 ;  /* 0x0000000404087825 */ /* 0x004fca00078e02d2 */
[----:B------:R1:W-:Y:S04]  /*29ba0*/  STL.64 [R1+0xe78], R8 ;  /* 0x000e780801007387 */ /* 0x0003e80000100a00 */
[----:B------:R-:W2:Y:S01]  /*29bb0*/  LDL.LU.64 R12, [R1+0x2b0] ;  /* 0x0002b000010c7983 */ /* 0x000ea20000300a00 */
[----:B----4-:R-:W-:-:S05]  /*29bc0*/  IMAD.WIDE R6, R4, 0x4, R208 ;  /* 0x0000000404067825 */ /* 0x010fca00078e02d0 */
[----:B------:R4:W-:Y:S04]  /*29bd0*/  STL.64 [R1+0xe80], R6 ;  /* 0x000e800601007387 */ /* 0x0009e80000100a00 */
[----:B-1----:R-:W2:Y:S01]  /*29be0*/  LDL.LU.64 R8, [R1+0x2a8] ;  /* 0x0002a80001087983 */ /* 0x002ea20000300a00 */
[----:B------:R-:W-:-:S05]  /*29bf0*/  IMAD.WIDE R2, R4, 0x4, R206 ;  /* 0x0000000404027825 */ /* 0x000fca00078e02ce */
[----:B------:R1:W-:Y:S04]  /*29c00*/  STL.64 [R1+0xe88], R2 ;  /* 0x000e880201007387 */ /* 0x0003e80000100a00 */
[----:B------:R-:W2:Y:S04]  /*29c10*/  LDL.LU.64 R16, [R1+0x2a0] ;  /* 0x0002a00001107983 */ /* 0x000ea80000300a00 */
[----:B----4-:R-:W4:Y:S04]  /*29c20*/  LDL.LU.64 R6, [R1+0x298] ;  /* 0x0002980001067983 */ /* 0x010f280000300a00 */
[----:B-1----:R-:W4:Y:S04]  /*29c30*/  LDL.LU.64 R2, [R1+0x290] ;  /* 0x0002900001027983 */ /* 0x002f280000300a00 */
        /* <DEDUP_REMOVED lines=9> */
[----:B------:R-:W-:-:S05]  /*29cd0*/  IMAD.WIDE R204, R4, 0x4, R204 ;  /* 0x0000000404cc7825 */ /* 0x000fca00078e02cc */
[----:B------:R1:W-:Y:S01]  /*29ce0*/  STL.64 [R1+0xe90], R204 ;  /* 0x000e90cc01007387 */ /* 0x0003e20000100a00 */
[----:B------:R-:W-:-:S03]  /*29cf0*/  IMAD.WIDE R202, R4, 0x4, R202 ;  /* 0x0000000404ca7825 */ /* 0x000fc600078e02ca */
[----:B------:R-:W4:Y:S04]  /*29d00*/  LDL.LU.64 R222, [R1+0x240] ;  /* 0x0002400001de7983 */ /* 0x000f280000300a00 */
[----:B------:R1:W-:Y:S01]  /*29d10*/  STL.64 [R1+0xe98], R202 ;  /* 0x000e98ca01007387 */ /* 0x0003e20000100a00 */
[----:B------:R-:W-:-:S03]  /*29d20*/  IMAD.WIDE R200, R4, 0x4, R200 ;  /* 0x0000000404c87825 */ /* 0x000fc600078e02c8 */
[----:B------:R-:W4:Y:S04]  /*29d30*/  LDL.LU.64 R220, [R1+0x238] ;  /* 0x0002380001dc7983 */ /* 0x000f280000300a00 */
[----:B------:R1:W-:Y:S04]  /*29d40*/  STL.64 [R1+0xea0], R200 ;  /* 0x000ea0c801007387 */ /* 0x0003e80000100a00 */
[----:B------:R-:W4:Y:S04]  /*29d50*/  LDL.LU.64 R218, [R1+0x230] ;  /* 0x0002300001da7983 */ /* 0x000f280000300a00 */
[----:B-1----:R-:W4:Y:S04]  /*29d60*/  LDL.LU.64 R204, [R1+0x228] ;  /* 0x0002280001cc7983 */ /* 0x002f280000300a00 */
[----:B------:R-:W4:Y:S04]  /*29d70*/  LDL.LU.64 R202, [R1+0x220] ;  /* 0x0002200001ca7983 */ /* 0x000f280000300a00 */
[----:B------:R-:W4:Y:S01]  /*29d80*/  LDL.LU.64 R200, [R1+0x218] ;  /* 0x0002180001c87983 */ /* 0x000f220000300a00 */
[----:B------:R-:W-:-:S05]  /*29d90*/  IMAD.WIDE R216, R4, 0x4, R216 ;  /* 0x0000000404d87825 */ /* 0x000fca00078e02d8 */
[----:B------:R1:W-:Y:S02]  /*29da0*/  STL.64 [R1+0xea8], R216 ;  /* 0x000ea8d801007387 */ /* 0x0003e40000100a00 */
[C---:B-1----:R-:W-:Y:S02]  /*29db0*/  IMAD.WIDE R216, R4.reuse, 0x4, R198 ;  /* 0x0000000404d87825 */ /* 0x042fe400078e02c6 */
[----:B------:R-:W4:Y:S02]  /*29dc0*/  LDL.LU.64 R198, [R1+0x210] ;  /* 0x0002100001c67983 */ /* 0x000f240000300a00 */
[C---:B------:R-:W-:Y:S02]  /*29dd0*/  IMAD.WIDE R214, R4.reuse, 0x4, R214 ;  /* 0x0000000404d67825 */ /* 0x040fe400078e02d6 */
[----:B------:R1:W-:Y:S02]  /*29de0*/  STL.64 [R1+0xeb0], R216 ;  /* 0x000eb0d801007387 */ /* 0x0003e40000100a00 */
[----:B---3--:R-:W-:-:S02]  /*29df0*/  IMAD.WIDE R212, R4, 0x4, R212 ;  /* 0x0000000404d47825 */ /* 0x008fc400078e02d4 */
[----:B-1----:R-:W3:Y:S04]  /*29e00*/  LDL.LU.64 R216, [R1+0x208] ;  /* 0x0002080001d87983 */ /* 0x002ee80000300a00 */
[----:B------:R1:W-:Y:S01]  /*29e10*/  STL.64 [R1+0xeb8], R214 ;  /* 0x000eb8d601007387 */ /* 0x0003e20000100a00 */
[----:B--2---:R-:W-:-:S03]  /*29e20*/  IMAD.WIDE R12, R4, 0x4, R12 ;  /* 0x00000004040c7825 */ /* 0x004fc600078e020c */
[----:B-1----:R-:W2:Y:S04]  /*29e30*/  LDL.LU.64 R214, [R1+0x200] ;  /* 0x0002000001d67983 */ /* 0x002ea80000300a00 */
[----:B------:R1:W-:Y:S04]  /*29e40*/  STL.64 [R1+0xec0], R212 ;  /* 0x000ec0d401007387 */ /* 0x0003e80000100a00 */
[----:B-1----:R-:W2:Y:S04]  /*29e50*/  LDL.LU.64 R212, [R1+0x1f8] ;  /* 0x0001f80001d47983 */ /* 0x002ea80000300a00 */
[----:B------:R1:W-:Y:S02]  /*29e60*/  STL.64 [R1+0xec8], R12 ;  /* 0x000ec80c01007387 */ /* 0x0003e40000100a00 */
[----:B-1----:R-:W-:-:S04]  /*29e70*/  IMAD.WIDE R12, R4, 0x4, R8 ;  /* 0x00000004040c7825 */ /* 0x002fc800078e0208 */
[C---:B------:R-:W-:Y:S01]  /*29e80*/  IMAD.WIDE R8, R4.reuse, 0x4, R16 ;  /* 0x0000000404087825 */ /* 0x040fe200078e0210 */
[----:B------:R-:W-:Y:S03]  /*29e90*/  STL.64 [R1+0xed0], R12 ;  /* 0x000ed00c01007387 */ /* 0x000fe60000100a00 */
        /* <DEDUP_REMOVED lines=21> */
[----:B------:R-:W4:Y:S04]  /*29ff0*/  LDL.LU.64 R210, [R1+0x1f0] ;  /* 0x0001f00001d27983 */ /* 0x000f280000300a00 */
        /* <DEDUP_REMOVED lines=19> */
[----:B-1----:R-:W-:-:S03]  /*2a130*/  IMAD.WIDE R2, R4, 0x4, R198 ;  /* 0x0000000404027825 */ /* 0x002fc600078e02c6 */
[----:B------:R-:W4:Y:S04]  /*2a140*/  LDL.LU.64 R198, [R1+0x1c0] ;  /* 0x0001c00001c67983 */ /* 0x000f280000300a00 */
[----:B------:R-:W-:Y:S01]  /*2a150*/  STL.64 [R1+0xf68], R2 ;  /* 0x000f680201007387 */ /* 0x000fe20000100a00 */
[----:B---3--:R-:W-:-:S05]  /*2a160*/  IMAD.WIDE R8, R4, 0x4, R216 ;  /* 0x0000000404087825 */ /* 0x008fca00078e02d8 */
[----:B------:R1:W-:Y:S04]  /*2a170*/  STL.64 [R1+0xf70], R8 ;  /* 0x000f700801007387 */ /* 0x0003e80000100a00 */
[----:B------:R-:W3:Y:S01]  /*2a180*/  LDL.LU.64 R12, [R1+0x1b8] ;  /* 0x0001b800010c7983 */ /* 0x000ee20000300a00 */
[----:B--2---:R-:W-:-:S05]  /*2a190*/  IMAD.WIDE R6, R4, 0x4, R214 ;  /* 0x0000000404067825 */ /* 0x004fca00078e02d6 */
[----:B------:R2:W-:Y:S04]  /*2a1a0*/  STL.64 [R1+0xf78], R6 ;  /* 0x000f780601007387 */ /* 0x0005e80000100a00 */
[----:B-1----:R-:W3:Y:S01]  /*2a1b0*/  LDL.LU.64 R8, [R1+0x1b0] ;  /* 0x0001b00001087983 */ /* 0x002ee20000300a00 */
[----:B------:R-:W-:-:S05]  /*2a1c0*/  IMAD.WIDE R2, R4, 0x4, R212 ;  /* 0x0000000404027825 */ /* 0x000fca00078e02d4 */
[----:B------:R1:W-:Y:S04]  /*2a1d0*/  STL.64 [R1+0xf80], R2 ;  /* 0x000f800201007387 */ /* 0x0003e80000100a00 */
[----:B------:R-:W3:Y:S04]  /*2a1e0*/  LDL.LU.64 R16, [R1+0x1a8] ;  /* 0x0001a80001107983 */ /* 0x000ee80000300a00 */
[----:B--2---:R-:W2:Y:S04]  /*2a1f0*/  LDL.LU.64 R6, [R1+0x1a0] ;  /* 0x0001a00001067983 */ /* 0x004ea80000300a00 */
[----:B-1----:R-:W2:Y:S04]  /*2a200*/  LDL.LU.64 R2, [R1+0x198] ;  /* 0x0001980001027983 */ /* 0x002ea80000300a00 */
        /* <DEDUP_REMOVED lines=22> */
[----:B------:R1:W-:Y:S01]  /*2a370*/  STL.64 [R1+0xfa0], R204 ;  /* 0x000fa0cc01007387 */ /* 0x0003e20000100a00 */
[----:B------:R-:W-:-:S04]  /*2a380*/  IMAD.WIDE R202, R4, 0x4, R202 ;  /* 0x0000000404ca7825 */ /* 0x000fc800078e02ca */
[C---:B------:R-:W-:Y:S01]  /*2a390*/  IMAD.WIDE R200, R4.reuse, 0x4, R200 ;  /* 0x0000000404c87825 */ /* 0x040fe200078e02c8 */
[----:B-1----:R-:W4:Y:S04]  /*2a3a0*/  LDL.LU.64 R204, [R1+0x118] ;  /* 0x0001180001cc7983 */ /* 0x002f280000300a00 */
[----:B------:R1:W-:Y:S04]  /*2a3b0*/  STL.64 [R1+0xfa8], R202 ;  /* 0x000fa8ca01007387 */ /* 0x0003e80000100a00 */
[----:B-1----:R-:W4:Y:S04]  /*2a3c0*/  LDL.LU.64 R202, [R1+0x110] ;  /* 0x0001100001ca7983 */ /* 0x002f280000300a00 */
[----:B------:R1:W-:Y:S04]  /*2a3d0*/  STL.64 [R1+0xfb0], R200 ;  /* 0x000fb0c801007387 */ /* 0x0003e80000100a00 */
[----:B-1----:R-:W4:Y:S01]  /*2a3e0*/  LDL.LU.64 R200, [R1+0x108] ;  /* 0x0001080001c87983 */ /* 0x002f220000300a00 */
[----:B------:R-:W-:-:S05]  /*2a3f0*/  IMAD.WIDE R198, R4, 0x4, R198 ;  /* 0x0000000404c67825 */ /* 0x000fca00078e02c6 */
[----:B------:R1:W-:Y:S04]  /*2a400*/  STL.64 [R1+0xfb8], R198 ;  /* 0x000fb8c601007387 */ /* 0x0003e80000100a00 */
[----:B-1----:R-:W4:Y:S01]  /*2a410*/  LDL.LU.64 R198, [R1+0x100] ;  /* 0x0001000001c67983 */ /* 0x002f220000300a00 */
[----:B---3--:R-:W-:-:S05]  /*2a420*/  IMAD.WIDE R12, R4, 0x4, R12 ;  /* 0x00000004040c7825 */ /* 0x008fca00078e020c */
[----:B------:R1:W-:Y:S02]  /*2a430*/  STL.64 [R1+0xfc0], R12 ;  /* 0x000fc00c01007387 */ /* 0x0003e40000100a00 */
[----:B-1----:R-:W-:-:S05]  /*2a440*/  IMAD.WIDE R12, R4, 0x4, R8 ;  /* 0x00000004040c7825 */ /* 0x002fca00078e0208 */
[----:B------:R-:W-:Y:S01]  /*2a450*/  STL.64 [R1+0xfc8], R12 ;  /* 0x000fc80c01007387 */ /* 0x000fe20000100a00 */
[----:B------:R-:W-:-:S04]  /*2a460*/  IMAD.WIDE R8, R4, 0x4, R16 ;  /* 0x0000000404087825 */ /* 0x000fc800078e0210 */
        /* <DEDUP_REMOVED lines=23> */
[----:B------:R-:W3:Y:S04]  /*2a5e0*/  LDL.LU.64 R226, [R1+0xf0] ;  /* 0x0000f00001e27983 */ /* 0x000ee80000300a00 */
[----:B------:R1:W-:Y:S04]  /*2a5f0*/  STL.64 [R1+0x1028], R2 ;  /* 0x0010280201007387 */ /* 0x0003e80000100a00 */
[----:B------:R-:W3:Y:S01]  /*2a600*/  LDL.LU.64 R224, [R1+0xe8] ;  /* 0x0000e80001e07983 */ /* 0x000ee20000300a00 */
[----:B----4-:R-:W-:-:S05]  /*2a610*/  IMAD.WIDE R8, R4, 0x4, R216 ;  /* 0x0000000404087825 */ /* 0x010fca00078e02d8 */
[----:B------:R4:W-:Y:S01]  /*2a620*/  STL.64 [R1+0x1030], R8 ;  /* 0x0010300801007387 */ /* 0x0009e20000100a00 */
[----:B-1----:R-:W-:-:S05]  /*2a630*/  IMAD.WIDE R6, R4, 0x4, R214 ;  /* 0x0000000404067825 */ /* 0x002fca00078e02d6 */
[----:B------:R1:W-:Y:S01]  /*2a640*/  STL.64 [R1+0x1038], R6 ;  /* 0x0010380601007387 */ /* 0x0003e20000100a00 */
[----:B------:R-:W-:-:S04]  /*2a650*/  IMAD.WIDE R2, R4, 0x4, R212 ;  /* 0x0000000404027825 */ /* 0x000fc800078e02d4 */
[C---:B----4-:R-:W-:Y:S01]  /*2a660*/  IMAD.WIDE R8, R4.reuse, 0x4, R210 ;  /* 0x0000000404087825 */ /* 0x050fe200078e02d2 */
[----:B------:R4:W-:Y:S03]  /*2a670*/  STL.64 [R1+0x1040], R2 ;  /* 0x0010400201007387 */ /* 0x0009e60000100a00 */
[C---:B-1----:R-:W-:Y:S01]  /*2a680*/  IMAD.WIDE R6, R4.reuse, 0x4, R208 ;  /* 0x0000000404067825 */ /* 0x042fe200078e02d0 */
[----:B------:R-:W-:Y:S04]  /*2a690*/  STL.64 [R1+0x10a8], R8 ;  /* 0x0010a80801007387 */ /* 0x000fe80000100a00 */
[----:B------:R-:W3:Y:S01]  /*2a6a0*/  LDL.LU.64 R12, [R1+0xe0] ;  /* 0x0000e000010c7983 */ /* 0x000ee20000300a00 */
[----:B----4-:R-:W-:-:S03]  /*2a6b0*/  IMAD.WIDE R2, R4, 0x4, R206 ;  /* 0x0000000404027825 */ /* 0x010fc600078e02ce */
[----:B------:R-:W-:Y:S04]  /*2a6c0*/  STL.64 [R1+0x10f0], R6 ;  /* 0x0010f00601007387 */ /* 0x000fe80000100a00 */
[----:B------:R-:W4:Y:S04]  /*2a6d0*/  LDL.LU.64 R16, [R1+0xd8] ;  /* 0x0000d80001107983 */ /* 0x000f280000300a00 */
[----:B------:R1:W-:Y:S04]  /*2a6e0*/  STL.64 [R1+0x10f8], R2 ;  /* 0x0010f80201007387 */ /* 0x0003e80000100a00 */
[----:B------:R-:W4:Y:S04]  /*2a6f0*/  LDL.LU.64 R20, [R1+0xd0] ;  /* 0x0000d00001147983 */ /* 0x000f280000300a00 */
[----:B------:R-:W4:Y:S01]  /*2a700*/  LDL.LU.64 R18, [R1+0xc8] ;  /* 0x0000c80001127983 */ /* 0x000f220000300a00 */
[----:B-1----:R-:W-:-:S05]  /*2a710*/  IMAD.WIDE R2, R4, 0x4, R204 ;  /* 0x0000000404027825 */ /* 0x002fca00078e02cc */
[----:B------:R1:W-:Y:S01]  /*2a720*/  STL.64 [R1+0x1100], R2 ;  /* 0x0011000201007387 */ /* 0x0003e20000100a00 */
[----:B------:R-:W-:-:S05]  /*2a730*/  IMAD.WIDE R8, R4, 0x4, R202 ;  /* 0x0000000404087825 */ /* 0x000fca00078e02ca */
[----:B------:R1:W-:Y:S01]  /*2a740*/  STL.64 [R1+0x1108], R8 ;  /* 0x0011080801007387 */ /* 0x0003e20000100a00 */
[----:B------:R-:W-:-:S04]  /*2a750*/  IMAD.WIDE R6, R4, 0x4, R200 ;  /* 0x0000000404067825 */ /* 0x000fc800078e02c8 */
[C---:B-1----:R-:W-:Y:S02]  /*2a760*/  IMAD.WIDE R2, R4.reuse, 0x4, R198 ;  /* 0x0000000404027825 */ /* 0x042fe400078e02c6 */
        /* <DEDUP_REMOVED lines=17> */
[----:B------:R-:W-:Y:S01]  /*2a880*/  STL.64 [R1+0x1120], R22 ;  /* 0x0011201601007387 */ /* 0x000fe20000100a00 */
[----:B---3--:R-:W-:-:S04]  /*2a890*/  IMAD.WIDE R6, R4, 0x4, R226 ;  /* 0x0000000404067825 */ /* 0x008fc800078e02e2 */
[C---:B-1----:R-:W-:Y:S02]  /*2a8a0*/  IMAD.WIDE R2, R4.reuse, 0x4, R224 ;  /* 0x0000000404027825 */ /* 0x042fe400078e02e0 */
[----:B------:R-:W2:Y:S04]  /*2a8b0*/  LDL.LU.64 R224, [R1+0x50] ;  /* 0x0000500001e07983 */ /* 0x000ea80000300a00 */
[----:B------:R-:W-:Y:S04]  /*2a8c0*/  STL.64 [R1+0x1128], R6 ;  /* 0x0011280601007387 */ /* 0x000fe80000100a00 */
[----:B------:R-:W3:Y:S04]  /*2a8d0*/  LDL.LU.64 R226, [R1+0x48] ;  /* 0x0000480001e27983 */ /* 0x000ee80000300a00 */
[----:B------:R1:W-:Y:S04]  /*2a8e0*/  STL.64 [R1+0x1130], R2 ;  /* 0x0011300201007387 */ /* 0x0003e80000100a00 */
[----:B------:R-:W3:Y:S04]  /*2a8f0*/  LDL.LU.64 R228, [R1+0x40] ;  /* 0x0000400001e47983 */ /* 0x000ee80000300a00 */
[----:B-1----:R-:W3:Y:S04]  /*2a900*/  LDL.LU.64 R2, [R1+0x38] ;  /* 0x0000380001027983 */ /* 0x002ee80000300a00 */
[----:B------:R-:W3:Y:S01]  /*2a910*/  LDL.LU.64 R6, [R1+0x30] ;  /* 0x0000300001067983 */ /* 0x000ee20000300a00 */
[----:B------:R-:W-:-:S03]  /*2a920*/  IMAD.WIDE R12, R4, 0x4, R12 ;  /* 0x00000004040c7825 */ /* 0x000fc600078e020c */
[----:B------:R-:W3:Y:S04]  /*2a930*/  LDL.LU.64 R22, [R1+0x28] ;  /* 0x0000280001167983 */ /* 0x000ee80000300a00 */
[----:B------:R1:W-:Y:S01]  /*2a940*/  STL.64 [R1+0x1140], R12 ;  /* 0x0011400c01007387 */ /* 0x0003e20000100a00 */
[----:B----4-:R-:W-:-:S04]  /*2a950*/  IMAD.WIDE R16, R4, 0x4, R16 ;  /* 0x0000000404107825 */ /* 0x010fc800078e0210 */
[C---:B------:R-:W-:Y:S01]  /*2a960*/  IMAD.WIDE R20, R4.reuse, 0x4, R20 ;  /* 0x0000000404147825 */ /* 0x040fe200078e0214 */
[----:B-1----:R-:W4:Y:S03]  /*2a970*/  LDL.LU.64 R12, [R1+0x18] ;  /* 0x00001800010c7983 */ /* 0x002f260000300a00 */
[C---:B------:R-:W-:Y:S01]  /*2a980*/  IMAD.WIDE R18, R4.reuse, 0x4, R18 ;  /* 0x0000000404127825 */ /* 0x040fe200078e0212 */
[----:B------:R1:W-:Y:S04]  /*2a990*/  STL.64 [R1+0x1150], R16 ;  /* 0x0011501001007387 */ /* 0x0003e80000100a00 */
[----:B-1----:R-:W4:Y:S04]  /*2a9a0*/  LDL.LU.64 R16, [R1+0x10] ;  /* 0x0000100001107983 */ /* 0x002f280000300a00 */
[----:B------:R1:W-:Y:S04]  /*2a9b0*/  STL.64 [R1+0x1160], R20 ;  /* 0x0011601401007387 */ /* 0x0003e80000100a00 */
[----:B-1----:R-:W4:Y:S04]  /*2a9c0*/  LDL.LU.64 R20, [R1+0x8] ;  /* 0x0000080001147983 */ /* 0x002f280000300a00 */
[----:B------:R1:W-:Y:S04]  /*2a9d0*/  STL.64 [R1+0x1170], R18 ;  /* 0x0011701201007387 */ /* 0x0003e80000100a00 */
[----:B-1----:R-:W4:Y:S01]  /*2a9e0*/  LDL.LU.64 R18, [R1] ;  /* 0x0000000001127983 */ /* 0x002f220000300a00 */
[----:B------:R-:W-:-:S05]  /*2a9f0*/  IMAD.WIDE R198, R4, 0x4, R198 ;  /* 0x0000000404c67825 */ /* 0x000fca00078e02c6 */
        /* <DEDUP_REMOVED lines=9> */
[C---:B------:R-:W-:Y:S01]  /*2aa90*/  IMAD.WIDE R210, R4.reuse, 0x4, R210 ;  /* 0x0000000404d27825 */ /* 0x040fe200078e02d2 */
[----:B------:R1:W-:Y:S03]  /*2aaa0*/  STL.64 [R1+0x11a0], R202 ;  /* 0x0011a0ca01007387 */ /* 0x0003e60000100a00 */
[----:B------:R-:W-:-:S04]  /*2aab0*/  IMAD.WIDE R212, R4, 0x4, R212 ;  /* 0x0000000404d47825 */ /* 0x000fc800078e02d4 */
[C---:B------:R-:W-:Y:S01]  /*2aac0*/  IMAD.WIDE R214, R4.reuse, 0x4, R214 ;  /* 0x0000000404d67825 */ /* 0x040fe200078e02d6 */
[----:B-1----:R-:W4:Y:S04]  /*2aad0*/  LDL.LU.64 R202, [R1+0x1ad8] ;  /* 0x001ad80001ca7983 */ /* 0x002f280000300a00 */
[----:B------:R1:W-:Y:S01]  /*2aae0*/  STL.64 [R1+0x11b0], R204 ;  /* 0x0011b0cc01007387 */ /* 0x0003e20000100a00 */
[----:B------:R-:W-:-:S03]  /*2aaf0*/  IMAD.WIDE R216, R4, 0x4, R216 ;  /* 0x0000000404d87825 */ /* 0x000fc600078e02d8 */
        /* <DEDUP_REMOVED lines=13> */
[----:B------:R1:W-:Y:S04]  /*2abd0*/  STL.64 [R1+0x11d8], R214 ;  /* 0x0011d8d601007387 */ /* 0x0003e80000100a00 */
        /* <DEDUP_REMOVED lines=9> */
[----:B------:R-:W-:Y:S04]  /*2ac70*/  STL.64 [R1+0x11e8], R8 ;  /* 0x0011e80801007387 */ /* 0x000fe80000100a00 */
[----:B------:R1:W-:Y:S04]  /*2ac80*/  STL.64 [R1+0x19a0], R8 ;  /* 0x0019a00801007387 */ /* 0x0003e80000100a00 */
[----:B-1----:R-:W4:Y:S01]  /*2ac90*/  LDL.LU.64 R8, [R1+0x20] ;  /* 0x0000200001087983 */ /* 0x002f220000300a00 */
[----:B--2---:R-:W-:-:S04]  /*2aca0*/  IMAD.WIDE R224, R4, 0x4, R224 ;  /* 0x0000000404e07825 */ /* 0x004fc800078e02e0 */
[C---:B---3--:R-:W-:Y:S01]  /*2acb0*/  IMAD.WIDE R226, R4.reuse, 0x4, R226 ;  /* 0x0000000404e27825 */ /* 0x048fe200078e02e2 */
[----:B------:R1:W-:Y:S03]  /*2acc0*/  STL.64 [R1+0x1220], R224 ;  /* 0x001220e001007387 */ /* 0x0003e60000100a00 */
[----:B------:R-:W-:-:S04]  /*2acd0*/  IMAD.WIDE R228, R4, 0x4, R228 ;  /* 0x0000000404e47825 */ /* 0x000fc800078e02e4 */
[C---:B------:R-:W-:Y:S01]  /*2ace0*/  IMAD.WIDE R22, R4.reuse, 0x4, R22 ;  /* 0x0000000404167825 */ /* 0x040fe200078e0216 */
[----:B-1----:R-:W2:Y:S03]  /*2acf0*/  LDL.LU.64 R224, [R1+0x1a80] ;  /* 0x001a800001e07983 */ /* 0x002ea60000300a00 */
[C---:B------:R-:W-:Y:S01]  /*2ad00*/  IMAD.WIDE R2, R4.reuse, 0x4, R2 ;  /* 0x0000000404027825 */ /* 0x040fe200078e0202 */
[----:B------:R1:W-:Y:S03]  /*2ad10*/  STL.64 [R1+0x1230], R226 ;  /* 0x001230e201007387 */ /* 0x0003e60000100a00 */
[C---:B------:R-:W-:Y:S01]  /*2ad20*/  IMAD.WIDE R6, R4.reuse, 0x4, R6 ;  /* 0x0000000404067825 */ /* 0x040fe200078e0206 */
[----:B-1----:R-:W3:Y:S04]  /*2ad30*/  LDL.LU.64 R226, [R1+0x1a78] ;  /* 0x001a780001e27983 */ /* 0x002ee80000300a00 */
[----:B------:R1:W-:Y:S04]  /*2ad40*/  STL.64 [R1+0x1240], R228 ;  /* 0x001240e401007387 */ /* 0x0003e80000100a00 */
[----:B-1----:R-:W3:Y:S04]  /*2ad50*/  LDL.LU.64 R228, [R1+0x1a70] ;  /* 0x001a700001e47983 */ /* 0x002ee80000300a00 */
[----:B------:R1:W-:Y:S04]  /*2ad60*/  STL.64 [R1+0x1270], R22 ;  /* 0x0012701601007387 */ /* 0x0003e80000100a00 */
[----:B-1----:R-:W3:Y:S04]  /*2ad70*/  LDL.LU.64 R22, [R1+0x1a68] ;  /* 0x001a680001167983 */ /* 0x002ee80000300a00 */
[----:B------:R-:W-:Y:S04]  /*2ad80*/  STL.64 [R1+0x1250], R2 ;  /* 0x0012500201007387 */ /* 0x000fe80000100a00 */
[----:B------:R4:W-:Y:S02]  /*2ad90*/  STL.64 [R1+0x19a8], R2 ;  /* 0x0019a80201007387 */ /* 0x0009e40000100a00 */
[----:B----4-:R-:W-:-:S04]  /*2ada0*/  IMAD.WIDE R2, R4, 0x4, R12 ;  /* 0x0000000404027825 */ /* 0x010fc800078e020c */
        /* <DEDUP_REMOVED lines=28> */
[----:B------:R-:W-:-:S05]  /*2af70*/  IMAD.WIDE R8, R4, 0x4, R8 ;  /* 0x0000000404087825 */ /* 0x000fca00078e0208 */
[----:B------:R1:W-:Y:S04]  /*2af80*/  STL.64 [R1+0x1280], R8 ;  /* 0x0012800801007387 */ /* 0x0003e80000100a00 */
[----:B------:R-:W-:Y:S04]  /*2af90*/  STL.64 [R1+0x1260], R6 ;  /* 0x0012600601007387 */ /* 0x000fe80000100a00 */
[----:B------:R4:W-:Y:S01]  /*2afa0*/  STL.64 [R1+0x19b0], R6 ;  /* 0x0019b00601007387 */ /* 0x0009e20000100a00 */
[----:B-1----:R-:W-:-:S03]  /*2afb0*/  IMAD.WIDE R8, R4, 0x4, R16 ;  /* 0x0000000404087825 */ /* 0x002fc600078e0210 */
[----:B------:R1:W-:Y:S01]  /*2afc0*/  STL.64 [R1+0x1290], R2 ;  /* 0x0012900201007387 */ /* 0x0003e20000100a00 */
[----:B----4-:R-:W-:-:S03]  /*2afd0*/  IMAD.WIDE R6, R4, 0x4, R20 ;  /* 0x0000000404067825 */ /* 0x010fc600078e0214 */
[----:B------:R-:W-:Y:S01]  /*2afe0*/  STL.64 [R1+0x12a0], R8 ;  /* 0x0012a00801007387 */ /* 0x000fe20000100a00 */
[----:B-1----:R-:W-:-:S03]  /*2aff0*/  IMAD.WIDE R2, R4, 0x4, R18 ;  /* 0x0000000404027825 */ /* 0x002fc600078e0212 */
[----:B------:R1:W-:Y:S04]  /*2b000*/  STL.64 [R1+0x12b0], R6 ;  /* 0x0012b00601007387 */ /* 0x0003e80000100a00 */
[----:B------:R4:W-:Y:S04]  /*2b010*/  STL.64 [R1+0x12c0], R2 ;  /* 0x0012c00201007387 */ /* 0x0009e80000100a00 */
[----:B------:R-:W-:Y:S01]  /*2b020*/  STL.64 [R1+0x12d0], R250 ;  /* 0x0012d0fa01007387 */ /* 0x000fe20000100a00 */
[----:B-1----:R-:W-:-:S04]  /*2b030*/  IMAD.WIDE R6, R4, 0x4, R246 ;  /* 0x0000000404067825 */ /* 0x002fc800078e02f6 */
[C---:B----4-:R-:W-:Y:S01]  /*2b040*/  IMAD.WIDE R2, R4.reuse, 0x4, R244 ;  /* 0x0000000404027825 */ /* 0x050fe200078e02f4 */
[----:B------:R-:W-:Y:S04]  /*2b050*/  STL.64 [R1+0x12f0], R6 ;  /* 0x0012f00601007387 */ /* 0x000fe80000100a00 */
[----:B------:R-:W-:Y:S04]  /*2b060*/  STL.64 [R1+0x19b8], R250 ;  /* 0x0019b8fa01007387 */ /* 0x000fe80000100a00 */
[----:B------:R1:W-:Y:S04]  /*2b070*/  STL.64 [R1+0x12f8], R2 ;  /* 0x0012f80201007387 */ /* 0x0003e80000100a00 */
[----:B------:R-:W-:Y:S04]  /*2b080*/  STL.64 [R1+0x12e0], R248 ;  /* 0x0012e0f801007387 */ /* 0x000fe80000100a00 */
[----:B------:R-:W-:Y:S04]  /*2b090*/  STL.64 [R1+0x19c0], R248 ;  /* 0x0019c0f801007387 */ /* 0x000fe80000100a00 */
[----:B------:R-:W-:Y:S04]  /*2b0a0*/  STL.64 [R1+0x1300], R242 ;  /* 0x001300f201007387 */ /* 0x000fe80000100a00 */
[----:B------:R-:W-:Y:S04]  /*2b0b0*/  STL.64 [R1+0x1a18], R242 ;  /* 0x001a18f201007387 */ /* 0x000fe80000100a00 */
[----:B------:R-:W-:Y:S01]  /*2b0c0*/  STL.64 [R1+0x1308], R240 ;  /* 0x001308f001007387 */ /* 0x000fe20000100a00 */
[----:B------:R-:W-:-:S03]  /*2b0d0*/  IMAD.WIDE R244, R4, 0x4, R24 ;  /* 0x0000000404f47825 */ /* 0x000fc600078e0218 */
[----:B------:R-:W-:Y:S04]  /*2b0e0*/  STL.64 [R1+0x19f8], R240 ;  /* 0x0019f8f001007387 */ /* 0x000fe80000100a00 */
[----:B------:R-:W-:Y:S04]  /*2b0f0*/  STL.64 [R1+0x1310], R238 ;  /* 0x001310ee01007387 */ /* 0x000fe80000100a00 */
[----:B------:R-:W-:Y:S04]  /*2b100*/  STL.64 [R1+0x19d8], R238 ;  /* 0x0019d8ee01007387 */ /* 0x000fe80000100a00 */
[----:B------:R-:W-:Y:S01]  /*2b110*/  STL.64 [R1+0x1318], R236 ;  /* 0x001318ec01007387 */ /* 0x000fe20000100a00 */
[----:B------:R-:W-:-:S03]  /*2b120*/  IMAD.WIDE R246, R4, 0x4, R26 ;  /* 0x0000000404f67825 */ /* 0x000fc600078e021a */
[----:B------:R-:W-:Y:S04]  /*2b130*/  STL.64 [R1+0x19c8], R236 ;  /* 0x0019c8ec01007387 */ /* 0x000fe80000100a00 */
[----:B------:R-:W-:Y:S01]  /*2b140*/  STL.64 [R1+0x1330], R230 ;  /* 0x001330e601007387 */ /* 0x000fe20000100a00 */
[----:B-1----:R-:W-:-:S03]  /*2b150*/  IMAD.WIDE R2, R4, 0x4, R28 ;  /* 0x0000000404027825 */ /* 0x002fc600078e021c */
        /* <DEDUP_REMOVED lines=8> */
[----:B------:R-:W-:Y:S04]  /*2b1e0*/  STL.64 [R1+0x1a20], R246 ;  /* 0x001a20f601007387 */ /* 0x000fe80000100a00 */
[----:B------:R1:W-:Y:S04]  /*2b1f0*/  STL.64 [R1+0x1360], R2 ;  /* 0x0013600201007387 */ /* 0x0003e80000100a00 */
[----:B------:R-:W-:Y:S04]  /*2b200*/  STL.64 [R1+0x1370], R30 ;  /* 0x0013701e01007387 */ /* 0x000fe80000100a00 */
[----:B------:R4:W-:Y:S01]  /*2b210*/  STL.64 [R1+0x19f0], R30 ;  /* 0x0019f01e01007387 */ /* 0x0009e20000100a00 */
[----:B-1----:R-:W-:-:S03]  /*2b220*/  IMAD.WIDE R2, R4, 0x4, R38 ;  /* 0x0000000404027825 */ /* 0x002fc600078e0226 */
[----:B------:R-:W-:Y:S04]  /*2b230*/  STL.64 [R1+0x1380], R6 ;  /* 0x0013800601007387 */ /* 0x000fe80000100a00 */
[----:B------:R-:W-:Y:S04]  /*2b240*/  STL.64 [R1+0x1a00], R6 ;  /* 0x001a000601007387 */ /* 0x000fe80000100a00 */
[----:B------:R1:W-:Y:S01]  /*2b250*/  STL.64 [R1+0x13b0], R2 ;  /* 0x0013b00201007387 */ /* 0x0003e20000100a00 */
[----:B----4-:R-:W-:-:S03]  /*2b260*/  IMAD.WIDE R30, R4, 0x4, R44 ;  /* 0x00000004041e7825 */ /* 0x010fc600078e022c */
[----:B------:R-:W-:Y:S01]  /*2b270*/  STL.64 [R1+0x1390], R34 ;  /* 0x0013902201007387 */ /* 0x000fe20000100a00 */
[----:B------:R-:W-:-:S03]  /*2b280*/  IMAD.WIDE R234, R4, 0x4, R46 ;  /* 0x0000000404ea7825 */ /* 0x000fc600078e022e */
[----:B------:R-:W-:Y:S01]  /*2b290*/  STL.64 [R1+0x1a08], R34 ;  /* 0x001a082201007387 */ /* 0x000fe20000100a00 */
[----:B-1----:R-:W-:-:S03]  /*2b2a0*/  IMAD.WIDE R2, R4, 0x4, R42 ;  /* 0x0000000404027825 */ /* 0x002fc600078e022a */
[----:B------:R-:W-:Y:S04]  /*2b2b0*/  STL.64 [R1+0x13b8], R40 ;  /* 0x0013b82801007387 */ /* 0x000fe80000100a00 */
[----:B------:R-:W-:Y:S04]  /*2b2c0*/  STL.64 [R1+0x1a48], R40 ;  /* 0x001a482801007387 */ /* 0x000fe80000100a00 */
[----:B------:R1:W-:Y:S01]  /*2b2d0*/  STL.64 [R1+0x13c0], R2 ;  /* 0x0013c00201007387 */ /* 0x0003e20000100a00 */
[----:B------:R-:W-:-:S03]  /*2b2e0*/  IMAD.WIDE R6, R4, 0x4, R54 ;  /* 0x0000000404067825 */ /* 0x000fc600078e0236 */
[----:B------:R-:W-:Y:S04]  /*2b2f0*/  STL.64 [R1+0x13a0], R36 ;  /* 0x0013a02401007387 */ /* 0x000fe80000100a00 */
[----:B------:R4:W-:Y:S01]  /*2b300*/  STL.64 [R1+0x1a10], R36 ;  /* 0x001a102401007387 */ /* 0x0009e20000100a00 */
[----:B-1----:R-:W-:-:S03]  /*2b310*/  IMAD.WIDE R2, R4, 0x4, R48 ;  /* 0x0000000404027825 */ /* 0x002fc600078e0230 */
[----:B------:R-:W-:Y:S04]  /*2b320*/  STL.64 [R1+0x13c8], R30 ;  /* 0x0013c81e01007387 */ /* 0x000fe80000100a00 */
[----:B------:R-:W-:Y:S04]  /*2b330*/  STL.64 [R1+0x1a30], R30 ;  /* 0x001a301e01007387 */ /* 0x000fe80000100a00 */
[----:B------:R-:W-:Y:S01]  /*2b340*/  STL.64 [R1+0x13d0], R234 ;  /* 0x0013d0ea01007387 */ /* 0x000fe20000100a00 */
[----:B----4-:R-:W-:-:S03]  /*2b350*/  IMAD.WIDE R36, R4, 0x4, R58 ;  /* 0x0000000404247825 */ /* 0x010fc600078e023a */
[----:B------:R1:W-:Y:S01]  /*2b360*/  STL.64 [R1+0x1a38], R234 ;  /* 0x001a38ea01007387 */ /* 0x0003e20000100a00 */
[----:B------:R-:W-:-:S03]  /*2b370*/  IMAD.WIDE R232, R4, 0x4, R60 ;  /* 0x0000000404e87825 */ /* 0x000fc600078e023c */
[----:B------:R-:W-:Y:S01]  /*2b380*/  STL.64 [R1+0x13d8], R2 ;  /* 0x0013d80201007387 */ /* 0x000fe20000100a00 */
[----:B------:R-:W-:-:S03]  /*2b390*/  IMAD.WIDE R236, R4, 0x4, R62 ;  /* 0x0000000404ec7825 */ /* 0x000fc600078e023e */
[----:B------:R-:W-:Y:S01]  /*2b3a0*/  STL.64 [R1+0x1a50], R2 ;  /* 0x001a500201007387 */ /* 0x000fe20000100a00 */
[----:B-1----:R-:W-:-:S03]  /*2b3b0*/  IMAD.WIDE R234, R4, 0x4, R56 ;  /* 0x0000000404ea7825 */ /* 0x002fc600078e0238 */
[----:B------:R1:W-:Y:S01]  /*2b3c0*/  STL.64 [R1+0x13f0], R6 ;  /* 0x0013f00601007387 */ /* 0x0003e20000100a00 */
[----:B------:R-:W-:-:S03]  /*2b3d0*/  IMAD.WIDE R8, R4, 0x4, R64 ;  /* 0x0000000404087825 */ /* 0x000fc600078e0240 */
[----:B------:R-:W-:Y:S04]  /*2b3e0*/  STL.64 [R1+0x13e0], R50 ;  /* 0x0013e03201007387 */ /* 0x000fe80000100a00 */
[----:B------:R-:W-:Y:S01]  /*2b3f0*/  STL.64 [R1+0x13e8], R52 ;  /* 0x0013e83401007387 */ /* 0x000fe20000100a00 */
[----:B------:R-:W-:-:S03]  /*2b400*/  IMAD.WIDE R30, R4, 0x4, R72 ;  /* 0x00000004041e7825 */ /* 0x000fc600078e0248 */
[----:B------:R-:W-:Y:S01]  /*2b410*/  STL.64 [R1+0x1400], R234 ;  /* 0x001400ea01007387 */ /* 0x000fe20000100a00 */
[----:B------:R-:W-:-:S03]  /*2b420*/  IMAD.WIDE R34, R4, 0x4, R74 ;  /* 0x0000000404227825 */ /* 0x000fc600078e024a */
[----:B------:R-:W-:Y:S01]  /*2b430*/  STL.64 [R1+0x1410], R36 ;  /* 0x0014102401007387 */ /* 0x000fe20000100a00 */
[----:B------:R-:W-:-:S03]  /*2b440*/  IMAD.WIDE R20, R4, 0x4, R76 ;  /* 0x0000000404147825 */ /* 0x000fc600078e024c */
[----:B------:R-:W-:Y:S01]  /*2b450*/  STL.64 [R1+0x1420], R232 ;  /* 0x001420e801007387 */ /* 0x000fe20000100a00 */
[----:B------:R-:W-:-:S03]  /*2b460*/  IMAD.WIDE R248, R4, 0x4, R78 ;  /* 0x0000000404f87825 */ /* 0x000fc600078e024e */
[----:B------:R-:W-:Y:S04]  /*2b470*/  STL.64 [R1+0x1430], R236 ;  /* 0x001430ec01007387 */ /* 0x000fe80000100a00 */
[----:B------:R-:W-:Y:S04]  /*2b480*/  STL.64 [R1+0x1448], R8 ;  /* 0x0014480801007387 */ /* 0x000fe80000100a00 */
[----:B------:R-:W-:Y:S01]  /*2b490*/  STL.64 [R1+0x1460], R66 ;  /* 0x0014604201007387 */ /* 0x000fe20000100a00 */
[----:B------:R-:W-:-:S03]  /*2b4a0*/  IMAD.WIDE R16, R4, 0x4, R86 ;  /* 0x0000000404107825 */ /* 0x000fc600078e0256 */
[----:B------:R-:W-:Y:S04]  /*2b4b0*/  STL.64 [R1+0x1480], R12 ;  /* 0x0014800c01007387 */ /* 0x000fe80000100a00 */
[----:B------:R-:W-:Y:S01]  /*2b4c0*/  STL.64 [R1+0x1470], R68 ;  /* 0x0014704401007387 */ /* 0x000fe20000100a00 */
[----:B------:R-:W-:-:S03]  /*2b4d0*/  IMAD.WIDE R18, R4, 0x4, R88 ;  /* 0x0000000404127825 */ /* 0x000fc600078e0258 */
[----:B------:R-:W-:Y:S01]  /*2b4e0*/  STL.64 [R1+0x1488], R30 ;  /* 0x0014881e01007387 */ /* 0x000fe20000100a00 */
[----:B-1----:R-:W-:-:S03]  /*2b4f0*/  IMAD.WIDE R6, R4, 0x4, R90 ;  /* 0x0000000404067825 */ /* 0x002fc600078e025a */
        /* <DEDUP_REMOVED lines=18> */
[----:B------:R1:W-:Y:S01]  /*2b620*/  STL.64 [R1+0x1530], R24 ;  /* 0x0015301801007387 */ /* 0x0003e20000100a00 */
        /* <DEDUP_REMOVED lines=15> */
[----:B------:R-:W-:-:S03]  /*2b720*/  IMAD.WIDE R244, R4, 0x4, R134 ;  /* 0x0000000404f47825 */ /* 0x000fc600078e0286 */
[----:B------:R-:W-:Y:S01]  /*2b730*/  STL.64 [R1+0x1580], R40 ;  /* 0x0015802801007387 */ /* 0x000fe20000100a00 */
[----:B-1----:R-:W-:-:S03]  /*2b740*/  IMAD.WIDE R24, R4, 0x4, R132 ;  /* 0x0000000404187825 */ /* 0x002fc600078e0284 */
        /* <DEDUP_REMOVED lines=15> */
[----:B------:R-:W-:Y:S01]  /*2b840*/  STL.64 [R1+0x1608], R136 ;  /* 0x0016088801007387 */ /* 0x000fe20000100a00 */
[----:B------:R-:W-:-:S03]  /*2b850*/  IMAD.WIDE R32, R4, 0x4, R178 ;  /* 0x0000000404207825 */ /* 0x000fc600078e02b2 */
[----:B------:R-:W-:Y:S04]  /*2b860*/  STL.64 [R1+0x1610], R138 ;  /* 0x0016108a01007387 */ /* 0x000fe80000100a00 */
[----:B------:R-:W-:Y:S04]  /*2b870*/  STL.64 [R1+0x1618], R140 ;  /* 0x0016188c01007387 */ /* 0x000fe80000100a00 */
[----:B------:R-:W-:Y:S04]  /*2b880*/  STL.64 [R1+0x1620], R92 ;  /* 0x0016205c01007387 */ /* 0x000fe80000100a00 */
[----:B------:R1:W-:Y:S01]  /*2b890*/  STL.64 [R1+0x1638], R28 ;  /* 0x0016381c01007387 */ /* 0x0003e20000100a00 */
[----:B------:R-:W-:-:S03]  /*2b8a0*/  IMAD.WIDE R146, R4, 0x4, R182 ;  /* 0x0000000404927825 */ /* 0x000fc600078e02b6 */
[----:B------:R-:W-:Y:S01]  /*2b8b0*/  STL.64 [R1+0x1628], R64 ;  /* 0x0016284001007387 */ /* 0x000fe20000100a00 */
[----:B------:R-:W-:-:S03]  /*2b8c0*/  IMAD.WIDE R130, R4, 0x4, R184 ;  /* 0x0000000404827825 */ /* 0x000fc600078e02b8 */
[----:B------:R-:W-:Y:S01]  /*2b8d0*/  STL.64 [R1+0x1630], R42 ;  /* 0x0016302a01007387 */ /* 0x000fe20000100a00 */
[----:B-1----:R-:W-:-:S03]  /*2b8e0*/  IMAD.WIDE R28, R4, 0x4, R180 ;  /* 0x00000004041c7825 */ /* 0x002fc600078e02b4 */
[----:B------:R-:W-:Y:S04]  /*2b8f0*/  STL.64 [R1+0x1640], R150 ;  /* 0x0016409601007387 */ /* 0x000fe80000100a00 */
[----:B------:R-:W4:Y:S01]  /*2b900*/  LDL.64 R56, [R1+0x1298] ;  /* 0x0012980001387983 */ /* 0x000f220000100a00 */
[----:B------:R-:W-:-:S03]  /*2b910*/  IMAD.WIDE R116, R4, 0x4, R186 ;  /* 0x0000000404747825 */ /* 0x000fc600078e02ba */
[----:B------:R-:W-:Y:S01]  /*2b920*/  STL.64 [R1+0x1970], R32 ;  /* 0x0019702001007387 */ /* 0x000fe20000100a00 */
[----:B------:R-:W-:-:S03]  /*2b930*/  IMAD.WIDE R106, R4, 0x4, R188 ;  /* 0x00000004046a7825 */ /* 0x000fc600078e02bc */
[----:B------:R-:W3:Y:S01]  /*2b940*/  LDL.64 R54, [R1+0x12a8] ;  /* 0x0012a80001367983 */ /* 0x000ee20000100a00 */
[----:B------:R-:W-:-:S03]  /*2b950*/  IMAD.WIDE R90, R4, 0x4, R190 ;  /* 0x00000004045a7825 */ /* 0x000fc600078e02be */
[----:B------:R1:W-:Y:S01]  /*2b960*/  STL.64 [R1+0x1968], R28 ;  /* 0x0019681c01007387 */ /* 0x0003e20000100a00 */
[----:B------:R-:W-:-:S03]  /*2b970*/  IMAD.WIDE R62, R4, 0x4, R192 ;  /* 0x00000004043e7825 */ /* 0x000fc600078e02c0 */
[----:B------:R-:W3:Y:S01]  /*2b980*/  LDL.64 R48, [R1+0x12b8] ;  /* 0x0012b80001307983 */ /* 0x000ee20000100a00 */
[----:B------:R-:W-:-:S03]  /*2b990*/  IMAD.WIDE R144, R4, 0x4, R198 ;  /* 0x0000000404907825 */ /* 0x000fc600078e02c6 */
[----:B------:R-:W3:Y:S01]  /*2b9a0*/  LDL.64 R38, [R1+0x12c8] ;  /* 0x0012c80001267983 */ /* 0x000ee20000100a00 */
[----:B------:R-:W-:-:S03]  /*2b9b0*/  IMAD.WIDE R128, R4, 0x4, R200 ;  /* 0x0000000404807825 */ /* 0x000fc600078e02c8 */
[----:B------:R-:W-:Y:S01]  /*2b9c0*/  STL.64 [R1+0x1960], R146 ;  /* 0x0019609201007387 */ /* 0x000fe20000100a00 */
[----:B------:R-:W-:-:S03]  /*2b9d0*/  UIADD3 UR5, UR4, -0x180, URZ ;  /* 0xfffffe8004057890 */ /* 0x000fc6000fffe03f */
        /* <DEDUP_REMOVED lines=9> */
[----:B------:R-:W-:Y:S01]  /*2ba70*/  ISETP.GE.U32.AND P3, PT, R5, 0x7ffffe02, PT ;  /* 0x7ffffe020500780c */ /* 0x000fe20003f66070 */
[C---:B------:R-:W-:Y:S02]  /*2ba80*/  IMAD.WIDE R142, R4.reuse, 0x4, R214 ;  /* 0x00000004048e7825 */ /* 0x040fe400078e02d6 */
[----:B------:R-:W-:Y:S02]  /*2ba90*/  STL.64 [R1+0x1930], R144 ;  /* 0x0019309001007387 */ /* 0x000fe40000100a00 */
[----:B------:R-:W-:Y:S02]  /*2baa0*/  IMAD.U32 R5, RZ, RZ, UR5 ;  /* 0x00000005ff057e24 */ /* 0x000fe4000f8e00ff */
[----:B------:R-:W-:Y:S01]  /*2bab0*/  STL.64 [R1+0x1928], R128 ;  /* 0x0019288001007387 */ /* 0x000fe20000100a00 */
[----:B------:R-:W-:-:S03]  /*2bac0*/  IMAD.WIDE R126, R4, 0x4, R216 ;  /* 0x00000004047e7825 */ /* 0x000fc600078e02d8 */
[----:B------:R-:W3:Y:S01]  /*2bad0*/  LDL.64 R32, [R1+0x12d8] ;  /* 0x0012d80001207983 */ /* 0x000ee20000100a00 */
[----:B------:R-:W-:-:S03]  /*2bae0*/  IMAD.WIDE R58, R4, 0x4, R218 ;  /* 0x00000004043a7825 */ /* 0x000fc600078e02da */
[----:B------:R-:W-:Y:S04]  /*2baf0*/  STL.64 [R1+0x1920], R114 ;  /* 0x0019207201007387 */ /* 0x000fe80000100a00 */
[----:B------:R1:W-:Y:S04]  /*2bb00*/  STL.64 [R1+0x1908], R28 ;  /* 0x0019081c01007387 */ /* 0x0003e80000100a00 */
[----:B------:R-:W-:Y:S04]  /*2bb10*/  STL.64 [R1+0x1918], R104 ;  /* 0x0019186801007387 */ /* 0x000fe80000100a00 */
[----:B------:R-:W-:Y:S04]  /*2bb20*/  STL.64 [R1+0x1910], R88 ;  /* 0x0019105801007387 */ /* 0x000fe80000100a00 */
[----:B------:R-:W-:Y:S04]  /*2bb30*/  STL.64 [R1+0x1900], R142 ;  /* 0x0019008e01007387 */ /* 0x000fe80000100a00 */
[----:B------:R-:W-:Y:S04]  /*2bb40*/  STL [R1+0x1978], R5 ;  /* 0x0019780501007387 */ /* 0x000fe80000100800 */
[----:B-1----:R-:W3:Y:S01]  /*2bb50*/  LDL.64 R28, [R1+0x12e8] ;  /* 0x0012e800011c7983 */ /* 0x002ee20000100a00 */
[----:B------:R-:W-:-:S03]  /*2bb60*/  IMAD.WIDE R86, R4, 0x4, R222 ;  /* 0x0000000404567825 */ /* 0x000fc600078e02de */
[----:B------:R-:W-:Y:S04]  /*2bb70*/  STL.64 [R1+0x18f8], R126 ;  /* 0x0018f87e01007387 */ /* 0x000fe80000100a00 */
[----:B------:R1:W-:Y:S01]  /*2bb80*/  STL.64 [R1+0x18f0], R58 ;  /* 0x0018f03a01007387 */ /* 0x0003e20000100a00 */
[----:B------:R-:W-:-:S04]  /*2bb90*/  IMAD.WIDE R182, R4, 0x4, R196 ;  /* 0x0000000404b67825 */ /* 0x000fc800078e02c4 */
[----:B-1----:R-:W-:-:S05]  /*2bba0*/  IMAD.WIDE R58, R4, 0x4, R220 ;  /* 0x00000004043a7825 */ /* 0x002fca00078e02dc */
[----:B------:R1:W-:Y:S04]  /*2bbb0*/  STL.64 [R1+0x18e8], R58 ;  /* 0x0018e83a01007387 */ /* 0x0003e80000100a00 */
[----:B------:R-:W-:Y:S01]  /*2bbc0*/  STL.64 [R1+0x18e0], R86 ;  /* 0x0018e05601007387 */ /* 0x000fe20000100a00 */
[----:B------:R-:W-:-:S03]  /*2bbd0*/  IMAD.WIDE R184, R4, 0x4, R194 ;  /* 0x0000000404b87825 */ /* 0x000fc600078e02c2 */
        /* <DEDUP_REMOVED lines=8> */
[----:B------:R-:W3:Y:S01]  /*2bc60*/  LDL.64 R148, [R1+0xd50] ;  /* 0x000d500001947983 */ /* 0x000ee20000100a00 */
[----:B------:R-:W-:Y:S01]  /*2bc70*/  UISETP.GE.U32.AND UP1, UPT, UR5, 0x7ffffe01, UPT ;  /* 0x7ffffe010500788c */ /* 0x000fe2000bf26070 */
[----:B--2---:R-:W-:-:S02]  /*2bc80*/  IMAD.WIDE R60, R4, 0x4, R224 ;  /* 0x00000004043c7825 */ /* 0x004fc400078e02e0 */
[----:B------:R-:W2:Y:S04]  /*2bc90*/  LDL.64 R134, [R1+0xd90] ;  /* 0x000d900001867983 */ /* 0x000ea80000100a00 */
[----:B------:R-:W2:Y:S04]  /*2bca0*/  LDL.64 R132, [R1+0xdd0] ;  /* 0x000dd00001847983 */ /* 0x000ea80000100a00 */
[----:B------:R-:W2:Y:S04]  /*2bcb0*/  LDL.64 R120, [R1+0xe10] ;  /* 0x000e100001787983 */ /* 0x000ea80000100a00 */
[----:B------:R-:W2:Y:S04]  /*2bcc0*/  LDL.64 R118, [R1+0xe50] ;  /* 0x000e500001767983 */ /* 0x000ea80000100a00 */
[----:B------:R-:W2:Y:S04]  /*2bcd0*/  LDL.64 R112, [R1+0xe90] ;  /* 0x000e900001707983 */ /* 0x000ea80000100a00 */
[----:B------:R-:W2:Y:S04]  /*2bce0*/  LDL.64 R102, [R1+0xed0] ;  /* 0x000ed00001667983 */ /* 0x000ea80000100a00 */
[----:B------:R-:W2:Y:S04]  /*2bcf0*/  LDL.64 R100, [R1+0xf10] ;  /* 0x000f100001647983 */ /* 0x000ea80000100a00 */
[----:B------:R2:W-:Y:S04]  /*2bd00*/  STL.64 [R1+0x18d8], R60 ;  /* 0x0018d83c01007387 */ /* 0x0005e80000100a00 */
[----:B------:R-:W2:Y:S04]  /*2bd10*/  LDL.64 R78, [R1+0xf50] ;  /* 0x000f5000014e7983 */ /* 0x000ea80000100a00 */
[----:B------:R-:W2:Y:S04]  /*2bd20*/  LDL.64 R76, [R1+0xf90] ;  /* 0x000f9000014c7983 */ /* 0x000ea80000100a00 */
[----:B------:R-:W2:Y:S04]  /*2bd30*/  LDL.64 R74, [R1+0xfd0] ;  /* 0x000fd000014a7983 */ /* 0x000ea80000100a00 */
[----:B-1----:R-:W2:Y:S04]  /*2bd40*/  LDL.64 R58, [R1+0x1010] ;  /* 0x00101000013a7983 */ /* 0x002ea80000100a00 */
[----:B----4-:R-:W-:Y:S04]  /*2bd50*/  LDGSTS.E [R15+0x50004], desc[UR8][R56.64], !P2 ;  /* 0x50004000380f7fae */ /* 0x010fe8000d121848 */
[----:B---3--:R-:W-:Y:S01]  /*2bd60*/  LDGSTS.E [R15+0x54004], desc[UR8][R54.64], !P2 ;  /* 0x54004000360f7fae */ /* 0x008fe2000d121848 */
[----:B------:R-:W-:-:S03]  /*2bd70*/  PLOP3.LUT P2, PT, PT, PT, UP1, 0x80, 0x0 ;  /* 0x000000000000781c */ /* 0x000fc60003f4f018 */
[----:B------:R-:W3:Y:S04]  /*2bd80*/  LDL.64 R56, [R1+0x10f0] ;  /* 0x0010f00001387983 */ /* 0x000ee80000100a00 */
[----:B------:R-:W-:Y:S04]  /*2bd90*/  LDGSTS.E [R15+0x50008], desc[UR8][R48.64], !P1 ;  /* 0x50008000300f7fae */ /* 0x000fe8000c921848 */
[----:B------:R-:W-:Y:S01]  /*2bda0*/  LDGSTS.E [R15+0x54008], desc[UR8][R38.64], !P1 ;  /* 0x54008000260f7fae */ /* 0x000fe2000c921848 */
[----:B------:R-:W-:-:S03]  /*2bdb0*/  PLOP3.LUT P1, PT, PT, PT, UP1, 0x80, 0x0 ;  /* 0x000000000000781c */ /* 0x000fc60003f2f018 */
[----:B------:R-:W4:Y:S04]  /*2bdc0*/  LDL.64 R54, [R1+0x1130] ;  /* 0x0011300001367983 */ /* 0x000f280000100a00 */
[----:B------:R-:W4:Y:S04]  /*2bdd0*/  LDL.64 R48, [R1+0x11b0] ;  /* 0x0011b00001307983 */ /* 0x000f280000100a00 */
[----:B------:R-:W4:Y:S04]  /*2bde0*/  LDL.64 R38, [R1+0x11f0] ;  /* 0x0011f00001267983 */ /* 0x000f280000100a00 */
[----:B------:R-:W-:Y:S04]  /*2bdf0*/  LDGSTS.E [R15+0x5000c], desc[UR8][R32.64], !P6 ;  /* 0x5000c000200f7fae */ /* 0x000fe8000f121848 */
[----:B------:R-:W4:Y:S04]  /*2be00*/  LDL.64 R32, [R1+0x1270] ;  /* 0x0012700001207983 */ /* 0x000f280000100a00 */
[----:B------:R-:W-:Y:S04]  /*2be10*/  LDGSTS.E [R15+0x5400c], desc[UR8][R28.64], !P6 ;  /* 0x5400c0001c0f7fae */ /* 0x000fe8000f121848 */
[----:B------:R-:W4:Y:S04]  /*2be20*/  LDL.64 R28, [R1+0x12f0] ;  /* 0x0012f000011c7983 */ /* 0x000f280000100a00 */
[----:B------:R-:W-:Y:S04]  /*2be30*/  LDGSTS.E [R15+0x58000], desc[UR8][R202.64], !P5 ;  /* 0x58000000ca0f7fae */ /* 0x000fe8000e921848 */
[----:B------:R-:W-:Y:S04]  /*2be40*/  LDGSTS.E [R15+0x5c000], desc[UR8][R200.64], !P5 ;  /* 0x5c000000c80f7fae */ /* 0x000fe8000e921848 */
[----:B------:R-:W-:Y:S04]  /*2be50*/  LDGSTS.E [R15+0x58004], desc[UR8][R198.64], !P4 ;  /* 0x58004000c60f7fae */ /* 0x000fe8000e121848 */
[----:B------:R-:W-:Y:S04]  /*2be60*/  LDGSTS.E [R15+0x5c004], desc[UR8][R196.64], !P4 ;  /* 0x5c004000c40f7fae */ /* 0x000fe8000e121848 */
[----:B------:R-:W-:Y:S04]  /*2be70*/  LDGSTS.E [R15+0x58008], desc[UR8][R194.64], !P3 ;  /* 0x58008000c20f7fae */ /* 0x000fe8000d921848 */
[----:B------:R-:W-:Y:S04]  /*2be80*/  LDGSTS.E [R15+0x5c008], desc[UR8][R192.64], !P3 ;  /* 0x5c008000c00f7fae */ /* 0x000fe8000d921848 */
[----:B------:R-:W-:Y:S04]  /*2be90*/  LDGSTS.E [R15+0x5800c], desc[UR8][R188.64], !P2 ;  /* 0x5800c000bc0f7fae */ /* 0x000fe8000d121848 */
[----:B------:R-:W-:Y:S04]  /*2bea0*/  LDGSTS.E [R15+0x5c00c], desc[UR8][R186.64], !P1 ;  /* 0x5c00c000ba0f7fae */ /* 0x000fe8000c921848 */
[----:B------:R-:W0:Y:S04]  /*2beb0*/  LDGDEPBAR ;  /* 0x00000000000079af */ /* 0x000e280000000000 */
[----:B------:R-:W-:Y:S04]  /*2bec0*/  LDGSTS.E [R22+-0x40000], desc[UR8][R10.64], P0 ;  /* 0xc00000000a167fae */ /* 0x000fe80008121848 */
[----:B------:R-:W-:Y:S04]  /*2bed0*/  LDGSTS.E [R22+-0x3fc00], desc[UR8][R148.64], P0 ;  /* 0xc040000094167fae */ /* 0x000fe80008121848 */
[----:B------:R-:W4:Y:S04]  /*2bee0*/  LDL.64 R186, [R1+0x13b0] ;  /* 0x0013b00001ba7983 */ /* 0x000f280000100a00 */
[----:B--2---:R-:W-:Y:S04]  /*2bef0*/  LDGSTS.E [R22+-0x3f800], desc[UR8][R134.64], P0 ;  /* 0xc080000086167fae */ /* 0x004fe80008121848 */
[----:B------:R-:W2:Y:S04]  /*2bf00*/  LDL.64 R148, [R1+0x13f0] ;  /* 0x0013f00001947983 */ /* 0x000ea80000100a00 */
        /* <DEDUP_REMOVED lines=22> */
[----:B---3--:R-:W-:Y:S04]  /*2c070*/  LDGSTS.E [R22+-0x3cc00], desc[UR8][R56.64], P0 ;  /* 0xc340000038167fae */ /* 0x008fe80008121848 */
[----:B----4-:R-:W-:Y:S04]  /*2c080*/  LDGSTS.E [R22+-0x3c800], desc[UR8][R54.64], P0 ;  /* 0xc380000036167fae */ /* 0x010fe80008121848 */
[----:B------:R-:W-:Y:S04]  /*2c090*/  LDGSTS.E [R22+-0x3c400], desc[UR8][R48.64], P0 ;  /* 0xc3c0000030167fae */ /* 0x000fe80008121848 */
[----:B------:R-:W-:Y:S04]  /*2c0a0*/  LDGSTS.E [R22+-0x3c000], desc[UR8][R38.64], P0 ;  /* 0xc400000026167fae */ /* 0x000fe80008121848 */
[----:B------:R-:W3:Y:S04]  /*2c0b0*/  LDL.64 R56, [R1+0x1018] ;  /* 0x0010180001387983 */ /* 0x000ee80000100a00 */
[----:B------:R-:W4:Y:S04]  /*2c0c0*/  LDL.64 R54, [R1+0x10f8] ;  /* 0x0010f80001367983 */ /* 0x000f280000100a00 */
[----:B------:R-:W4:Y:S04]  /*2c0d0*/  LDL.64 R48, [R1+0x1140] ;  /* 0x0011400001307983 */ /* 0x000f280000100a00 */
[----:B------:R-:W4:Y:S04]  /*2c0e0*/  LDL.64 R38, [R1+0x11b8] ;  /* 0x0011b80001267983 */ /* 0x000f280000100a00 */
[----:B------:R-:W-:Y:S04]  /*2c0f0*/  LDGSTS.E [R22+-0x3bc00], desc[UR8][R32.64], P0 ;  /* 0xc440000020167fae */ /* 0x000fe80008121848 */
[----:B------:R-:W4:Y:S04]  /*2c100*/  LDL.64 R32, [R1+0x1200] ;  /* 0x0012000001207983 */ /* 0x000f280000100a00 */
[----:B------:R-:W-:Y:S04]  /*2c110*/  LDGSTS.E [R22+-0x3b800], desc[UR8][R28.64], P0 ;  /* 0xc48000001c167fae */ /* 0x000fe80008121848 */
[----:B------:R-:W-:Y:S04]  /*2c120*/  LDGSTS.E [R22+-0x3b400], desc[UR8][R230.64], P0 ;  /* 0xc4c00000e6167fae */ /* 0x000fe80008121848 */
[----:B------:R-:W4:Y:S04]  /*2c130*/  LDL.64 R28, [R1+0x1280] ;  /* 0x00128000011c7983 */ /* 0x000f280000100a00 */
[----:B------:R-:W4:Y:S04]  /*2c140*/  LDL.64 R230, [R1+0x12f8] ;  /* 0x0012f80001e67983 */ /* 0x000f280000100a00 */
[----:B------:R-:W-:Y:S04]  /*2c150*/  LDGSTS.E [R22+-0x3b000], desc[UR8][R186.64], P0 ;  /* 0xc5000000ba167fae */ /* 0x000fe80008121848 */
[----:B--2---:R-:W-:Y:S04]  /*2c160*/  LDGSTS.E [R22+-0x3ac00], desc[UR8][R148.64], P0 ;  /* 0xc540000094167fae */ /* 0x004fe80008121848 */
[----:B------:R-:W-:Y:S04]  /*2c170*/  LDGSTS.E [R22+-0x3a800], desc[UR8][R12.64], P0 ;  /* 0xc58000000c167fae */ /* 0x000fe80008121848 */
[----:B------:R-:W-:Y:S04]  /*2c180*/  LDGSTS.E [R22+-0x3a400], desc[UR8][R16.64], P0 ;  /* 0xc5c0000010167fae */ /* 0x000fe80008121848 */
[----:B------:R-:W-:Y:S04]  /*2c190*/  LDGSTS.E [R22+-0x3a000], desc[UR8][R2.64], P0 ;  /* 0xc600000002167fae */ /* 0x000fe80008121848 */
[----:B------:R-:W2:Y:S04]  /*2c1a0*/  LDL.LU.64 R12, [R1+0x1a60] ;  /* 0x001a6000010c7983 */ /* 0x000ea80000300a00 */
[----:B------:R-:W2:Y:S04]  /*2c1b0*/  LDL.LU R17, [R1+0x1a58] ;  /* 0x001a580001117983 */ /* 0x000ea80000300800 */
[----:B------:R-:W4:Y:S04]  /*2c1c0*/  LDL.LU.64 R2, [R1+0x1a50] ;  /* 0x001a500001027983 */ /* 0x000f280000300a00 */
[----:B------:R-:W-:Y:S04]  /*2c1d0*/  LDGSTS.E [R22+-0x39c00], desc[UR8][R40.64], P0 ;  /* 0xc640000028167fae */ /* 0x000fe80008121848 */
[----:B------:R-:W-:Y:S01]  /*2c1e0*/  LDGSTS.E [R22+-0x39800], desc[UR8][R244.64], P0 ;  /* 0xc6800000f4167fae */ /* 0x000fe20008121848 */
[----:B------:R-:W-:-:S03]  /*2c1f0*/  IMAD.WIDE R166, R4, 0x4, R166 ;  /* 0x0000000404a67825 */ /* 0x000fc600078e02a6 */
[----:B------:R-:W-:Y:S04]  /*2c200*/  LDGSTS.E [R22+-0x39400], desc[UR8][R150.64], P0 ;  /* 0xc6c0000096167fae */ /* 0x000fe80008121848 */
[----:B------:R-:W4:Y:S04]  /*2c210*/  LDL.LU.64 R40, [R1+0x1a48] ;  /* 0x001a480001287983 */ /* 0x000f280000300a00 */
[----:B------:R-:W4:Y:S04]  /*2c220*/  LDL.LU.64 R244, [R1+0x1a40] ;  /* 0x001a400001f47983 */ /* 0x000f280000300a00 */
[----:B------:R-:W-:Y:S04]  /*2c230*/  LDGSTS.E [R22+-0x39000], desc[UR8][R166.64], P0 ;  /* 0xc7000000a6167fae */ /* 0x000fe80008121848 */
[----:B------:R-:W-:Y:S04]  /*2c240*/  LDGSTS.E [R22+-0x38c00], desc[UR8][R146.64], P0 ;  /* 0xc740000092167fae */ /* 0x000fe80008121848 */
[----:B------:R-:W-:Y:S04]  /*2c250*/  LDGSTS.E [R22+-0x38800], desc[UR8][R144.64], P0 ;  /* 0xc780000090167fae */ /* 0x000fe80008121848 */
[----:B------:R-:W-:Y:S04]  /*2c260*/  LDGSTS.E [R22+-0x38400], desc[UR8][R142.64], P0 ;  /* 0xc7c000008e167fae */ /* 0x000fe80008121848 */
        /* <DEDUP_REMOVED lines=41> */
[----:B------:R-:W-:Y:S04]  /*2c500*/  LDGSTS.E [R17+-0x3a380], desc[UR8][R18.64], P0 ;  /* 0xc5c8000012117fae */ /* 0x000fe80008121848 */
[----:B------:R-:W4:Y:S04]  /*2c510*/  LDL.LU.64 R234, [R1+0x1a38] ;  /* 0x001a380001ea7983 */ /* 0x000f280000300a00 */
[----:B------:R-:W4:Y:S04]  /*2c520*/  LDL.LU.64 R30, [R1+0x1a30] ;  /* 0x001a3000011e7983 */ /* 0x000f280000300a00 */
[----:B------:R-:W2:Y:S01]  /*2c530*/  LDL.LU.64 R18, [R1+0x1a28] ;  /* 0x001a280001127983 */ /* 0x000ea20000300a00 */
        /* <DEDUP_REMOVED lines=9> */
[----:B------:R-:W4:Y:S04]  /*2c5d0*/  LDL.LU.64 R246, [R1+0x1a20] ;  /* 0x001a200001f67983 */ /* 0x000f280000300a00 */
[----:B------:R-:W-:Y:S04]  /*2c5e0*/  LDGSTS.E [R17+-0x38380], desc[UR8][R126.64], P0 ;  /* 0xc7c800007e117fae */ /* 0x000fe80008121848 */
[----:B------:R-:W4:Y:S04]  /*2c5f0*/  LDL.LU.64 R242, [R1+0x1a18] ;  /* 0x001a180001f27983 */ /* 0x000f280000300a00 */
[----:B------:R-:W4:Y:S04]  /*2c600*/  LDL.64 R16, [R1+0x18f0] ;  /* 0x0018f00001107983 */ /* 0x000f280000100a00 */
[----:B--2---:R-:W-:Y:S04]  /*2c610*/  LDGSTS.E [R18+-0x3ff00], desc[UR8][R120.64], P0 ;  /* 0xc010000078127fae */ /* 0x004fe80008121848 */
[----:B---3--:R-:W-:Y:S04]  /*2c620*/  LDGSTS.E [R18+-0x3fb00], desc[UR8][R118.64], P0 ;  /* 0xc050000076127fae */ /* 0x008fe80008121848 */
[----:B----4-:R-:W-:Y:S04]  /*2c630*/  LDGSTS.E [R18+-0x3f700], desc[UR8][R112.64], P0 ;  /* 0xc090000070127fae */ /* 0x010fe80008121848 */
[----:B------:R-:W-:Y:S04]  /*2c640*/  LDGSTS.E [R18+-0x3f300], desc[UR8][R102.64], P0 ;  /* 0xc0d0000066127fae */ /* 0x000fe80008121848 */
[----:B------:R-:W2:Y:S04]  /*2c650*/  LDL.64 R118, [R1+0x13c0] ;  /* 0x0013c00001767983 */ /* 0x000ea80000100a00 */
        /* <DEDUP_REMOVED lines=13> */
[----:B------:R-:W4:Y:S04]  /*2c730*/  LDL.64 R102, [R1+0xd68] ;  /* 0x000d680001667983 */ /* 0x000f280000100a00 */
[----:B------:R-:W-:Y:S04]  /*2c740*/  LDGSTS.E [R18+-0x3bf00], desc[UR8][R230.64], P0 ;  /* 0xc4100000e6127fae */ /* 0x000fe80008121848 */
[----:B------:R-:W4:Y:S04]  /*2c750*/  LDL.64 R100, [R1+0xda8] ;  /* 0x000da80001647983 */ /* 0x000f280000100a00 */
[----:B------:R-:W-:Y:S04]  /*2c760*/  LDGSTS.E [R18+-0x3bb00], desc[UR8][R244.64], P0 ;  /* 0xc4500000f4127fae */ /* 0x000fe80008121848 */
[----:B------:R-:W4:Y:S04]  /*2c770*/  LDL.64 R78, [R1+0xde8] ;  /* 0x000de800014e7983 */ /* 0x000f280000100a00 */
[----:B------:R-:W-:Y:S04]  /*2c780*/  LDGSTS.E [R18+-0x3b700], desc[UR8][R242.64], P0 ;  /* 0xc4900000f2127fae */ /* 0x000fe80008121848 */
[----:B------:R-:W4:Y:S01]  /*2c790*/  LDL.64 R76, [R1+0xe28] ;  /* 0x000e2800014c7983 */ /* 0x000f220000100a00 */
[----:B------:R-:W-:-:S03]  /*2c7a0*/  IMAD.WIDE R154, R4, 0x4, R154 ;  /* 0x00000004049a7825 */ /* 0x000fc600078e029a */
[----:B------:R-:W4:Y:S04]  /*2c7b0*/  LDL.64 R74, [R1+0xe68] ;  /* 0x000e6800014a7983 */ /* 0x000f280000100a00 */
[----:B------:R-:W-:Y:S01]  /*2c7c0*/  LDGSTS.E [R18+-0x3b300], desc[UR8][R246.64], P0 ;  /* 0xc4d00000f6127fae */ /* 0x000fe20008121848 */
[----:B------:R-:W-:-:S03]  /*2c7d0*/  IMAD.WIDE R170, R4, 0x4, R170 ;  /* 0x0000000404aa7825 */ /* 0x000fc600078e02aa */
        /* <DEDUP_REMOVED lines=23> */
[----:B------:R-:W2:Y:S04]  /*2c950*/  LDL.LU.64 R34, [R1+0x1a08] ;  /* 0x001a080001227983 */ /* 0x000ea80000300a00 */
[----:B------:R-:W-:Y:S04]  /*2c960*/  LDGSTS.E [R18+-0x38700], desc[UR8][R114.64], P0 ;  /* 0xc790000072127fae */ /* 0x000fe80008121848 */
[----:B------:R-:W2:Y:S04]  /*2c970*/  LDL.LU.64 R6, [R1+0x1a00] ;  /* 0x001a000001067983 */ /* 0x000ea80000300a00 */
[----:B------:R-:W-:Y:S04]  /*2c980*/  LDGSTS.E [R18+-0x38300], desc[UR8][R16.64], P0 ;  /* 0xc7d0000010127fae */ /* 0x000fe80008121848 */
[----:B------:R-:W2:Y:S04]  /*2c990*/  LDL.LU.64 R240, [R1+0x19f8] ;  /* 0x0019f80001f07983 */ /* 0x000ea80000300a00 */
[----:B---3--:R-:W-:Y:S04]  /*2c9a0*/  LDGSTS.E [R19+-0x3fe80], desc[UR8][R112.64], P0 ;  /* 0xc018000070137fae */ /* 0x008fe80008121848 */
[----:B----4-:R-:W-:Y:S04]  /*2c9b0*/  LDGSTS.E [R19+-0x3fa80], desc[UR8][R102.64], P0 ;  /* 0xc058000066137fae */ /* 0x010fe80008121848 */
        /* <DEDUP_REMOVED lines=35> */
[----:B------:R-:W2:Y:S04]  /*2cbf0*/  LDL.64 R240, [R1+0x1170] ;  /* 0x0011700001f07983 */ /* 0x000ea80000100a00 */
[----:B---3--:R-:W-:Y:S04]  /*2cc00*/  LDGSTS.E [R19+-0x3b280], desc[UR8][R112.64], P0 ;  /* 0xc4d8000070137fae */ /* 0x008fe80008121848 */
[----:B------:R-:W-:Y:S04]  /*2cc10*/  LDGSTS.E [R19+-0x3ae80], desc[UR8][R30.64], P0 ;  /* 0xc51800001e137fae */ /* 0x000fe80008121848 */
[----:B------:R-:W-:Y:S04]  /*2cc20*/  LDGSTS.E [R19+-0x3aa80], desc[UR8][R232.64], P0 ;  /* 0xc5580000e8137fae */ /* 0x000fe80008121848 */
[----:B------:R-:W-:Y:S04]  /*2cc30*/  LDGSTS.E [R19+-0x3a680], desc[UR8][R20.64], P0 ;  /* 0xc598000014137fae */ /* 0x000fe80008121848 */
[----:B------:R-:W3:Y:S04]  /*2cc40*/  LDL.LU.64 R30, [R1+0x19f0] ;  /* 0x0019f000011e7983 */ /* 0x000ee80000300a00 */
[----:B------:R-:W3:Y:S04]  /*2cc50*/  LDL.LU.64 R232, [R1+0x19e8] ;  /* 0x0019e80001e87983 */ /* 0x000ee80000300a00 */
[----:B------:R-:W4:Y:S04]  /*2cc60*/  LDL.LU.64 R20, [R1+0x19e0] ;  /* 0x0019e00001147983 */ /* 0x000f280000300a00 */
[----:B------:R-:W-:Y:S01]  /*2cc70*/  LDGSTS.E [R19+-0x3a280], desc[UR8][R238.64], P0 ;  /* 0xc5d80000ee137fae */ /* 0x000fe20008121848 */
[----:B------:R-:W-:-:S03]  /*2cc80*/  IMAD.WIDE R156, R4, 0x4, R156 ;  /* 0x00000004049c7825 */ /* 0x000fc600078e029c */
[----:B------:R-:W-:Y:S01]  /*2cc90*/  LDGSTS.E [R19+-0x39e80], desc[UR8][R108.64], P0 ;  /* 0xc61800006c137fae */ /* 0x000fe20008121848 */
[----:B------:R-:W-:-:S03]  /*2cca0*/  IMAD.WIDE R172, R4, 0x4, R172 ;  /* 0x0000000404ac7825 */ /* 0x000fc600078e02ac */
[----:B------:R-:W-:Y:S04]  /*2ccb0*/  LDGSTS.E [R19+-0x39a80], desc[UR8][R124.64], P0 ;  /* 0xc65800007c137fae */ /* 0x000fe80008121848 */
[----:B------:R-:W3:Y:S04]  /*2ccc0*/  LDL.LU.64 R238, [R1+0x19d8] ;  /* 0x0019d80001ee7983 */ /* 0x000ee80000300a00 */
[----:B------:R-:W-:Y:S04]  /*2ccd0*/  LDGSTS.E [R19+-0x39680], desc[UR8][R140.64], P0 ;  /* 0xc69800008c137fae */ /* 0x000fe80008121848 */
[----:B------:R-:W-:Y:S04]  /*2cce0*/  LDGSTS.E [R19+-0x39280], desc[UR8][R156.64], P0 ;  /* 0xc6d800009c137fae */ /* 0x000fe80008121848 */
[----:B------:R-:W-:Y:S04]  /*2ccf0*/  LDGSTS.E [R19+-0x38e80], desc[UR8][R172.64], P0 ;  /* 0xc7180000ac137fae */ /* 0x000fe80008121848 */
[----:B------:R-:W-:Y:S04]  /*2cd00*/  LDGSTS.E [R19+-0x38a80], desc[UR8][R106.64], P0 ;  /* 0xc75800006a137fae */ /* 0x000fe80008121848 */
[----:B------:R-:W-:Y:S04]  /*2cd10*/  LDGSTS.E [R19+-0x38680], desc[UR8][R104.64], P0 ;  /* 0xc798000068137fae */ /* 0x000fe80008121848 */
[----:B------:R-:W-:Y:S04]  /*2cd20*/  LDGSTS.E [R19+-0x38280], desc[UR8][R14.64], P0 ;  /* 0xc7d800000e137fae */ /* 0x000fe80008121848 */
        /* <DEDUP_REMOVED lines=19> */
[----:B------:R-:W2:Y:S04]  /*2ce60*/  LDL.64 R56, [R1+0xe38] ;  /* 0x000e380001387983 */ /* 0x000ea80000100a00 */
[----:B------:R-:W-:Y:S04]  /*2ce70*/  LDGSTS.E [R20+-0x3c200], desc[UR8][R242.64], P0 ;  /* 0xc3e00000f2147fae */ /* 0x000fe80008121848 */
[----:B------:R-:W2:Y:S04]  /*2ce80*/  LDL.64 R54, [R1+0xe78] ;  /* 0x000e780001367983 */ /* 0x000ea80000100a00 */
[----:B------:R-:W-:Y:S04]  /*2ce90*/  LDGSTS.E [R20+-0x3be00], desc[UR8][R244.64], P0 ;  /* 0xc4200000f4147fae */ /* 0x000fe80008121848 */
[----:B------:R-:W2:Y:S04]  /*2cea0*/  LDL.64 R48, [R1+0xeb8] ;  /* 0x000eb80001307983 */ /* 0x000ea80000100a00 */
[----:B------:R-:W-:Y:S04]  /*2ceb0*/  LDGSTS.E [R20+-0x3ba00], desc[UR8][R246.64], P0 ;  /* 0xc4600000f6147fae */ /* 0x000fe80008121848 */
        /* <DEDUP_REMOVED lines=13> */
[----:B------:R-:W-:Y:S04]  /*2cf90*/  LDGSTS.E [R20+-0x3ae00], desc[UR8][R234.64], P0 ;  /* 0xc5200000ea147fae */ /* 0x000fe80008121848 */
[----:B------:R-:W-:Y:S01]  /*2cfa0*/  LDGSTS.E [R20+-0x3aa00], desc[UR8][R236.64], P0 ;  /* 0xc5600000ec147fae */ /* 0x000fe20008121848 */
[----:B------:R-:W-:-:S03]  /*2cfb0*/  IMAD.WIDE R158, R4, 0x4, R158 ;  /* 0x00000004049e7825 */ /* 0x000fc600078e029e */
[----:B------:R-:W-:Y:S04]  /*2cfc0*/  LDGSTS.E [R20+-0x3a600], desc[UR8][R248.64], P0 ;  /* 0xc5a00000f8147fae */ /* 0x000fe80008121848 */
[----:B------:R-:W3:Y:S04]  /*2cfd0*/  LDL.LU.64 R234, [R1+0x19d0] ;  /* 0x0019d00001ea7983 */ /* 0x000ee80000300a00 */
[----:B------:R-:W3:Y:S01]  /*2cfe0*/  LDL.LU.64 R236, [R1+0x19c8] ;  /* 0x0019c80001ec7983 */ /* 0x000ee20000300a00 */
        /* <DEDUP_REMOVED lines=10> */
[----:B------:R-:W3:Y:S04]  /*2d090*/  LDL.LU.64 R248, [R1+0x19c0] ;  /* 0x0019c00001f87983 */ /* 0x000ee80000300a00 */
[----:B------:R-:W3:Y:S04]  /*2d0a0*/  LDL.LU.64 R250, [R1+0x19b8] ;  /* 0x0019b80001fa7983 */ /* 0x000ee80000300a00 */
[----:B------:R-:W3:Y:S04]  /*2d0b0*/  LDL.64 R18, [R1+0x1908] ;  /* 0x0019080001127983 */ /* 0x000ee80000100a00 */
[----:B----4-:R-:W-:Y:S04]  /*2d0c0*/  LDGSTS.E [R21+-0x3fd80], desc[UR8][R78.64], P0 ;  /* 0xc02800004e157fae */ /* 0x010fe80008121848 */
[----:B------:R-:W-:Y:S04]  /*2d0d0*/  LDGSTS.E [R21+-0x3f980], desc[UR8][R76.64], P0 ;  /* 0xc06800004c157fae */ /* 0x000fe80008121848 */
[----:B------:R-:W-:Y:S04]  /*2d0e0*/  LDGSTS.E [R21+-0x3f580], desc[UR8][R74.64], P0 ;  /* 0xc0a800004a157fae */ /* 0x000fe80008121848 */
[----:B------:R-:W-:Y:S04]  /*2d0f0*/  LDGSTS.E [R21+-0x3f180], desc[UR8][R58.64], P0 ;  /* 0xc0e800003a157fae */ /* 0x000fe80008121848 */
[----:B--2---:R-:W-:Y:S04]  /*2d100*/  LDGSTS.E [R21+-0x3ed80], desc[UR8][R56.64], P0 ;  /* 0xc128000038157fae */ /* 0x004fe80008121848 */
[----:B------:R-:W2:Y:S04]  /*2d110*/  LDL.64 R58, [R1+0xd40] ;  /* 0x000d4000013a7983 */ /* 0x000ea80000100a00 */
[----:B------:R-:W-:Y:S04]  /*2d120*/  LDGSTS.E [R21+-0x3e980], desc[UR8][R54.64], P0 ;  /* 0xc168000036157fae */ /* 0x000fe80008121848 */
[----:B------:R-:W4:Y:S04]  /*2d130*/  LDL.64 R56, [R1+0xd80] ;  /* 0x000d800001387983 */ /* 0x000f280000100a00 */
[----:B------:R-:W-:Y:S04]  /*2d140*/  LDGSTS.E [R21+-0x3e580], desc[UR8][R48.64], P0 ;  /* 0xc1a8000030157fae */ /* 0x000fe80008121848 */
[----:B------:R-:W4:Y:S04]  /*2d150*/  LDL.64 R54, [R1+0xdc0] ;  /* 0x000dc00001367983 */ /* 0x000f280000100a00 */
[----:B------:R-:W-:Y:S04]  /*2d160*/  LDGSTS.E [R21+-0x3e180], desc[UR8][R40.64], P0 ;  /* 0xc1e8000028157fae */ /* 0x000fe80008121848 */
        /* <DEDUP_REMOVED lines=42> */
[----:B------:R-:W3:Y:S04]  /*2d410*/  LDL.64 R188, [R1+0x1970] ;  /* 0x0019700001bc7983 */ /* 0x000ee80000100a00 */
[----:B------:R-:W3:Y:S04]  /*2d420*/  LDL.64 R186, [R1+0x1968] ;  /* 0x0019680001ba7983 */ /* 0x000ee80000100a00 */
[----:B--2---:R-:W-:Y:S04]  /*2d430*/  LDGSTS.E [R23+-0x3fd00], desc[UR8][R58.64], P0 ;  /* 0xc03000003a177fae */ /* 0x004fe80008121848 */
[----:B----4-:R-:W-:Y:S04]  /*2d440*/  LDGSTS.E [R23+-0x3f900], desc[UR8][R56.64], P0 ;  /* 0xc070000038177fae */ /* 0x010fe80008121848 */
[----:B------:R-:W-:Y:S04]  /*2d450*/  LDGSTS.E [R23+-0x3f500], desc[UR8][R54.64], P0 ;  /* 0xc0b0000036177fae */ /* 0x000fe80008121848 */
[----:B------:R-:W-:Y:S04]  /*2d460*/  LDGSTS.E [R23+-0x3f100], desc[UR8][R48.64], P0 ;  /* 0xc0f0000030177fae */ /* 0x000fe80008121848 */
        /* <DEDUP_REMOVED lines=33> */
[----:B------:R-:W-:Y:S04]  /*2d680*/  LDGSTS.E [R23+-0x3ad00], desc[UR8][R50.64], P0 ;  /* 0xc530000032177fae */ /* 0x000fe80008121848 */
        /* <DEDUP_REMOVED lines=15> */
[----:B------:R1:W-:Y:S04]  /*2d780*/  STL [R1+0x400], RZ ;  /* 0x000400ff01007387 */ /* 0x0003e80000100800 */
[----:B------:R1:W-:Y:S04]  /*2d790*/  STL [R1+0x404], RZ ;  /* 0x000404ff01007387 */ /* 0x0003e80000100800 */
        /* <DEDUP_REMOVED lines=18> */
[----:B------:R-:W5:Y:S04]  /*2d8c0*/  LDL.LU R8, [R1+0x1990] ;  /* 0x0019900001087983 */ /* 0x000f680000300800 */
[----:B------:R-:W5:Y:S04]  /*2d8d0*/  LDL.LU.64 R6, [R1+0x1988] ;  /* 0x0019880001067983 */ /* 0x000f680000300a00 */
[----:B------:R1:W-:Y:S04]  /*2d8e0*/  STL [R1+0x408], RZ ;  /* 0x000408ff01007387 */ /* 0x0003e80000100800 */
        /* <DEDUP_REMOVED lines=253> */
[----:B------:R1:W-:Y:S04]  /*2e8c0*/  STL [R1], RZ ;  /* 0x000000ff01007387 */ /* 0x0003e80000100800 */
        /* <DEDUP_REMOVED lines=117> */
[----:B------:R-:W-:Y:S04]  /*2f020*/  LDGSTS.E [R2+-0x3b480], desc[UR8][R232.64], P0 ;  /* 0xc4b80000e8027fae */ /* 0x000fe80008121848 */
[----:B------:R1:W-:Y:S01]  /*2f030*/  STL [R1+0x1d8], RZ ;  /* 0x0001d8ff01007387 */ /* 0x0003e20000100800 */
[----:B------:R-:W-:-:S03]  /*2f040*/  IMAD.WIDE R164, R4, 0x4, R164 ;  /* 0x0000000404a47825 */ /* 0x000fc600078e02a4 */
[----:B------:R-:W-:Y:S04]  /*2f050*/  LDGSTS.E [R2+-0x3b080], desc[UR8][R36.64], P0 ;  /* 0xc4f8000024027fae */ /* 0x000fe80008121848 */
[----:B------:R1:W-:Y:S04]  /*2f060*/  STL [R1+0x1dc], RZ ;  /* 0x0001dcff01007387 */ /* 0x0003e80000100800 */
[----:B------:R-:W-:Y:S04]  /*2f070*/  LDGSTS.E [R2+-0x3ac80], desc[UR8][R52.64], P0 ;  /* 0xc538000034027fae */ /* 0x000fe80008121848 */
[----:B------:R1:W-:Y:S04]  /*2f080*/  STL [R1+0x1e0], RZ ;  /* 0x0001e0ff01007387 */ /* 0x0003e80000100800 */
[----:B------:R-:W-:Y:S04]  /*2f090*/  LDGSTS.E [R2+-0x3a880], desc[UR8][R68.64], P0 ;  /* 0xc578000044027fae */ /* 0x000fe80008121848 */
[----:B------:R1:W-:Y:S01]  /*2f0a0*/  STL [R1+0x1e4], RZ ;  /* 0x0001e4ff01007387 */ /* 0x0003e20000100800 */
[----:B------:R-:W-:-:S03]  /*2f0b0*/  IMAD.WIDE R178, R4, 0x4, R212 ;  /* 0x0000000404b27825 */ /* 0x000fc600078e02d4 */
[----:B------:R-:W-:Y:S04]  /*2f0c0*/  LDGSTS.E [R2+-0x3a480], desc[UR8][R84.64], P0 ;  /* 0xc5b8000054027fae */ /* 0x000fe80008121848 */
[----:B------:R1:W-:Y:S01]  /*2f0d0*/  STL [R1+0x1e8], RZ ;  /* 0x0001e8ff01007387 */ /* 0x0003e20000100800 */
[----:B------:R-:W-:-:S03]  /*2f0e0*/  IMAD.WIDE R4, R4, 0x4, R228 ;  /* 0x0000000404047825 */ /* 0x000fc600078e02e4 */
[----:B------:R-:W-:Y:S04]  /*2f0f0*/  LDGSTS.E [R2+-0x3a080], desc[UR8][R20.64], P0 ;  /* 0xc5f8000014027fae */ /* 0x000fe80008121848 */
[----:B------:R1:W-:Y:S04]  /*2f100*/  STL [R1+0x1ec], RZ ;  /* 0x0001ecff01007387 */ /* 0x0003e80000100800 */
[----:B------:R-:W-:Y:S04]  /*2f110*/  LDGSTS.E [R2+-0x39c80], desc[UR8][R26.64], P0 ;  /* 0xc63800001a027fae */ /* 0x000fe80008121848 */
[----:B------:R1:W-:Y:S04]  /*2f120*/  STL [R1+0x1f0], RZ ;  /* 0x0001f0ff01007387 */ /* 0x0003e80000100800 */
[----:B------:R2:W-:Y:S04]  /*2f130*/  LDGSTS.E [R2+-0x39880], desc[UR8][R24.64], P0 ;  /* 0xc678000018027fae */ /* 0x0005e80008121848 */
[----:B------:R1:W-:Y:S04]  /*2f140*/  STL [R1+0x1f4], RZ ;  /* 0x0001f4ff01007387 */ /* 0x0003e80000100800 */
[----:B------:R1:W-:Y:S04]  /*2f150*/  LDGSTS.E [R2+-0x39480], desc[UR8][R22.64], P0 ;  /* 0xc6b8000016027fae */ /* 0x0003e80008121848 */
[----:B------:R1:W-:Y:S04]  /*2f160*/  STL [R1+0x1f8], RZ ;  /* 0x0001f8ff01007387 */ /* 0x0003e80000100800 */
[----:B------:R1:W-:Y:S04]  /*2f170*/  LDGSTS.E [R2+-0x39080], desc[UR8][R164.64], P0 ;  /* 0xc6f80000a4027fae */ /* 0x0003e80008121848 */
[----:B------:R1:W-:Y:S04]  /*2f180*/  STL [R1+0x1fc], RZ ;  /* 0x0001fcff01007387 */ /* 0x0003e80000100800 */
[----:B------:R1:W-:Y:S04]  /*2f190*/  LDGSTS.E [R2+-0x38c80], desc[UR8][R186.64], P0 ;  /* 0xc7380000ba027fae */ /* 0x0003e80008121848 */
[----:B------:R1:W-:Y:S04]  /*2f1a0*/  LDGSTS.E [R2+-0x38880], desc[UR8][R182.64], P0 ;  /* 0xc7780000b6027fae */ /* 0x0003e80008121848 */
[----:B------:R1:W-:Y:S04]  /*2f1b0*/  LDGSTS.E [R2+-0x38480], desc[UR8][R178.64], P0 ;  /* 0xc7b80000b2027fae */ /* 0x0003e80008121848 */
[----:B------:R1:W-:Y:S01]  /*2f1c0*/  LDGSTS.E [R2+-0x38080], desc[UR8][R4.64], P0 ;  /* 0xc7f8000004027fae */ /* 0x0003e20008121848 */
[----:B------:R-:W-:-:S03]  /*2f1d0*/  PLOP3.LUT P0, PT, PT, PT, UP0, 0x40, 0x0 ;  /* 0x000000000000781c */ /* 0x000fc60003f0e808 */
[----:B------:R-:W0:Y:S01]  /*2f1e0*/  LDGDEPBAR ;  /* 0x00000000000079af */ /* 0x000e220000000000 */
[----:B--2---:R-:W-:Y:S02]  /*2f1f0*/  CS2R R24, SRZ ;  /* 0x0000000000187805 */ /* 0x004fe4000001ff00 */
[----:B------:R-:W-:Y:S02]  /*2f200*/  CS2R R26, SRZ ;  /* 0x00000000001a7805 */ /* 0x000fe4000001ff00 */
[----:B------:R-:W-:Y:S02]  /*2f210*/  CS2R R28, SRZ ;  /* 0x00000000001c7805 */ /* 0x000fe4000001ff00 */
[----:B------:R-:W-:Y:S02]  /*2f220*/  CS2R R30, SRZ ;  /* 0x00000000001e7805 */ /* 0x000fe4000001ff00 */
[----:B------:R-:W-:Y:S02]  /*2f230*/  CS2R R32, SRZ ;  /* 0x0000000000207805 */ /* 0x000fe4000001ff00 */
[----:B------:R-:W-:-:S02]  /*2f240*/  CS2R R34, SRZ ;  /* 0x0000000000227805 */ /* 0x000fc4000001ff00 */
[----:B------:R-:W-:Y:S02]  /*2f250*/  CS2R R36, SRZ ;  /* 0x0000000000247805 */ /* 0x000fe4000001ff00 */
        /* <DEDUP_REMOVED lines=56> */
[----:B------:R-:W-:Y:S01]  /*2f5e0*/  CS2R R150, SRZ ;  /* 0x0000000000967805 */ /* 0x000fe2000001ff00 */
[----:B-1----:R-:W-:Y:S06]  /*2f5f0*/  @P0 BRA `(.L_x_0) ;  /* 0x0000020c00280947 */ /* 0x002fec0003800000 */
[----:B------:R-:W2:Y:S04]  /*2f600*/  LDL.LU.64 R238, [R1+0xa60] ;  /* 0x000a600001ee7983 */ /* 0x000ea80000300a00 */
        /* <DEDUP_REMOVED lines=10> */
[----:B--2---:R-:W-:Y:S01]  /*2f6b0*/  IMAD.MOV.U32 R193, RZ, RZ, R238 ;  /* 0x000000ffffc17224 */ /* 0x004fe200078e00ee */
[----:B------:R-:W-:-:S02]  /*2f6c0*/  MOV R192, R239 ;  /* 0x000000ef00c07202 */ /* 0x000fc40000000f00 */
[----:B------:R-:W2:Y:S01]  /*2f6d0*/  LDL.LU.64 R238, [R1+0xa38] ;  /* 0x000a380001ee7983 */ /* 0x000ea20000300a00 */
[----:B---3--:R-:W-:Y:S02]  /*2f6e0*/  IMAD.MOV.U32 R195, RZ, RZ, R240 ;  /* 0x000000ffffc37224 */ /* 0x008fe400078e00f0 */
[----:B------:R-:W-:Y:S02]  /*2f6f0*/  IMAD.MOV.U32 R194, RZ, RZ, R241 ;  /* 0x000000ffffc27224 */ /* 0x000fe400078e00f1 */
[----:B------:R-:W3:Y:S01]  /*2f700*/  LDL.LU.64 R240, [R1+0xa58] ;  /* 0x000a580001f07983 */ /* 0x000ee20000300a00 */
[----:B----4-:R-:W-:Y:S01]  /*2f710*/  MOV R197, R242 ;  /* 0x000000f200c57202 */ /* 0x010fe20000000f00 */
[----:B------:R-:W-:Y:S02]  /*2f720*/  IMAD.MOV.U32 R196, RZ, RZ, R243 ;  /* 0x000000ffffc47224 */ /* 0x000fe400078e00f3 */
[----:B------:R-:W4:Y:S01]  /*2f730*/  LDL.LU.64 R242, [R1+0xa30] ;  /* 0x000a300001f27983 */ /* 0x000f220000300a00 */
[----:B------:R-:W-:Y:S01]  /*2f740*/  IMAD.MOV.U32 R199, RZ, RZ, R244 ;  /* 0x000000ffffc77224 */ /* 0x000fe200078e00f4 */
[----:B------:R-:W-:-:S02]  /*2f750*/  MOV R198, R245 ;  /* 0x000000f500c67202 */ /* 0x000fc40000000f00 */
[----:B------:R-:W4:Y:S01]  /*2f760*/  LDL.LU.64 R244, [R1+0xa08] ;  /* 0x000a080001f47983 */ /* 0x000f220000300a00 */
[----:B------:R-:W-:Y:S02]  /*2f770*/  IMAD.MOV.U32 R201, RZ, RZ, R246 ;  /* 0x000000ffffc97224 */ /* 0x000fe400078e00f6 */
[----:B------:R-:W-:Y:S01]  /*2f780*/  IMAD.MOV.U32 R200, RZ, RZ, R247 ;  /* 0x000000ffffc87224 */ /* 0x000fe200078e00f7 */
[----:B------:R-:W-:Y:S01]  /*2f790*/  MOV R203, R248 ;  /* 0x000000f800cb7202 */ /* 0x000fe20000000f00 */
[----:B------:R-:W4:Y:S01]  /*2f7a0*/  LDL.LU.64 R246, [R1+0x9e0] ;  /* 0x0009e00001f67983 */ /* 0x000f220000300a00 */
[----:B------:R-:W-:Y:S02]  /*2f7b0*/  IMAD.MOV.U32 R202, RZ, RZ, R249 ;  /* 0x000000ffffca7224 */ /* 0x000fe400078e00f9 */
[----:B------:R-:W-:Y:S01]  /*2f7c0*/  IMAD.MOV.U32 R205, RZ, RZ, R250 ;  /* 0x000000ffffcd7224 */ /* 0x000fe200078e00fa */
[----:B------:R-:W4:Y:S01]  /*2f7d0*/  LDL.LU.64 R248, [R1+0x918] ;  /* 0x0009180001f87983 */ /* 0x000f220000300a00 */
[----:B------:R-:W-:-:S03]  /*2f7e0*/  MOV R204, R251 ;  /* 0x000000fb00cc7202 */ /* 0x000fc60000000f00 */
[----:B------:R-:W4:Y:S01]  /*2f7f0*/  LDL.LU.64 R250, [R1+0x920] ;  /* 0x0009200001fa7983 */ /* 0x000f220000300a00 */
[----:B------:R-:W-:Y:S02]  /*2f800*/  IMAD.MOV.U32 R207, RZ, RZ, R230 ;  /* 0x000000ffffcf7224 */ /* 0x000fe400078e00e6 */
[----:B------:R-:W-:Y:S01]  /*2f810*/  IMAD.MOV.U32 R206, RZ, RZ, R231 ;  /* 0x000000ffffce7224 */ /* 0x000fe200078e00e7 */
[----:B------:R-:W-:Y:S01]  /*2f820*/  MOV R209, R232 ;  /* 0x000000e800d17202 */ /* 0x000fe20000000f00 */
[----:B------:R-:W4:Y:S01]  /*2f830*/  LDL.LU.64 R230, [R1+0x940] ;  /* 0x0009400001e67983 */ /* 0x000f220000300a00 */
[----:B------:R-:W-:Y:S01]  /*2f840*/  IMAD.MOV.U32 R208, RZ, RZ, R233 ;  /* 0x000000ffffd07224 */ /* 0x000fe200078e00e9 */
[----:B------:R-:W-:Y:S01]  /*2f850*/  MOV R210, R235 ;  /* 0x000000eb00d27202 */ /* 0x000fe20000000f00 */
[----:B------:R-:W-:Y:S01]  /*2f860*/  IMAD.MOV.U32 R211, RZ, RZ, R234 ;  /* 0x000000ffffd37224 */ /* 0x000fe200078e00ea */
[----:B------:R-:W4:Y:S01]  /*2f870*/  LDL.LU.64 R232, [R1+0x948] ;  /* 0x0009480001e87983 */ /* 0x000f220000300a00 */
[----:B------:R-:W-:-:S03]  /*2f880*/  IMAD.MOV.U32 R213, RZ, RZ, R236 ;  /* 0x000000ffffd57224 */ /* 0x000fc600078e00ec */
[----:B------:R-:W4:Y:S01]  /*2f890*/  LDL.LU.64 R234, [R1+0x968] ;  /* 0x0009680001ea7983 */ /* 0x000f220000300a00 */
[----:B------:R-:W-:-:S03]  /*2f8a0*/  IMAD.MOV.U32 R212, RZ, RZ, R237 ;  /* 0x000000ffffd47224 */ /* 0x000fc600078e00ed */
[----:B------:R-:W4:Y:S01]  /*2f8b0*/  LDL.LU.64 R236, [R1+0x970] ;  /* 0x0009700001ec7983 */ /* 0x000f220000300a00 */
[----:B--2---:R-:W-:Y:S01]  /*2f8c0*/  MOV R215, R238 ;  /* 0x000000ee00d77202 */ /* 0x004fe20000000f00 */
[----:B------:R-:W-:Y:S02]  /*2f8d0*/  IMAD.MOV.U32 R214, RZ, RZ, R239 ;  /* 0x000000ffffd67224 */ /* 0x000fe400078e00ef */
[----:B------:R-:W2:Y:S01]  /*2f8e0*/  LDL.LU.64 R238, [R1+0x990] ;  /* 0x0009900001ee7983 */ /* 0x000ea20000300a00 */
[----:B---3--:R-:W-:Y:S01]  /*2f8f0*/  IMAD.MOV.U32 R217, RZ, RZ, R240 ;  /* 0x000000ffffd97224 */ /* 0x008fe200078e00f0 */
[----:B------:R-:W-:Y:S02]  /*2f900*/  MOV R216, R241 ;  /* 0x000000f100d87202 */ /* 0x000fe40000000f00 */
[----:B------:R-:W3:Y:S01]  /*2f910*/  LDL.LU.64 R240, [R1+0x998] ;  /* 0x0009980001f07983 */ /* 0x000ee20000300a00 */
[----:B----4-:R-:W-:Y:S02]  /*2f920*/  IMAD.MOV.U32 R219, RZ, RZ, R242 ;  /* 0x000000ffffdb7224 */ /* 0x010fe400078e00f2 */
[----:B------:R-:W-:-:S02]  /*2f930*/  IMAD.MOV.U32 R218, RZ, RZ, R243 ;  /* 0x000000ffffda7224 */ /* 0x000fc400078e00f3 */
[----:B------:R-:W4:Y:S01]  /*2f940*/  LDL.LU.64 R242, [R1+0x608] ;  /* 0x0006080001f27983 */ /* 0x000f220000300a00 */
[----:B------:R-:W-:Y:S01]  /*2f950*/  MOV R221, R244 ;  /* 0x000000f400dd7202 */ /* 0x000fe20000000f00 */
[----:B------:R-:W-:Y:S02]  /*2f960*/  IMAD.MOV.U32 R220, RZ, RZ, R245 ;  /* 0x000000ffffdc7224 */ /* 0x000fe400078e00f5 */
[----:B------:R-:W4:Y:S01]  /*2f970*/  LDL.LU.64 R244, [R1+0x898] ;  /* 0x0008980001f47983 */ /* 0x000f220000300a00 */
[----:B------:R-:W-:Y:S01]  /*2f980*/  IMAD.MOV.U32 R223, RZ, RZ, R246 ;  /* 0x000000ffffdf7224 */ /* 0x000fe200078e00f6 */
[----:B------:R-:W-:Y:S02]  /*2f990*/  MOV R222, R247 ;  /* 0x000000f700de7202 */ /* 0x000fe40000000f00 */
[----:B------:R-:W4:Y:S01]  /*2f9a0*/  LDL.LU.64 R246, [R1+0x8b0] ;  /* 0x0008b00001f67983 */ /* 0x000f220000300a00 */
[----:B------:R-:W-:Y:S02]  /*2f9b0*/  IMAD.MOV.U32 R225, RZ, RZ, R248 ;  /* 0x000000ffffe17224 */ /* 0x000fe400078e00f8 */
        /* <DEDUP_REMOVED lines=9> */
[----:B------:R-:W-:Y:S01]  /*2fa50*/  IMAD.MOV.U32 R230, RZ, RZ, R233 ;  /* 0x000000ffffe67224 */ /* 0x000fe200078e00e9 */
[----:B------:R-:W4:Y:S01]  /*2fa60*/  LDL.LU.64 R144, [R1+0x8f8] ;  /* 0x0008f80001907983 */ /* 0x000f220000300a00 */
[----:B------:R-:W-:Y:S01]  /*2fa70*/  MOV R233, R234 ;  /* 0x000000ea00e97202 */ /* 0x000fe20000000f00 */
[----:B------:R-:W-:-:S02]  /*2fa80*/  IMAD.MOV.U32 R232, RZ, RZ, R235 ;  /* 0x000000ffffe87224 */ /* 0x000fc400078e00eb */
[----:B------:R-:W4:Y:S01]  /*2fa90*/  LDL.LU.64 R146, [R1+0x900] ;  /* 0x0009000001927983 */ /* 0x000f220000300a00 */
[----:B------:R-:W-:Y:S01]  /*2faa0*/  IMAD.MOV.U32 R235, RZ, RZ, R236 ;  /* 0x000000ffffeb7224 */ /* 0x000fe200078e00ec */
[----:B------:R-:W-:Y:S02]  /*2fab0*/  MOV R234, R237 ;  /* 0x000000ed00ea7202 */ /* 0x000fe40000000f00 */
        /* <DEDUP_REMOVED lines=8> */
[----:B--2---:R-:W-:-:S02]  /*2fb40*/  IMAD.MOV.U32 R237, RZ, RZ, R238 ;  /* 0x000000ffffed7224 */ /* 0x004fc400078e00ee */
[----:B------:R-:W-:Y:S01]  /*2fb50*/  IMAD.MOV.U32 R236, RZ, RZ, R239 ;  /* 0x000000ffffec7224 */ /* 0x000fe200078e00ef */
[----:B---3--:R-:W-:Y:S01]  /*2fb60*/  MOV R239, R240 ;  /* 0x000000f000ef7202 */ /* 0x008fe20000000f00 */
[----:B------:R-:W-:Y:S02]  /*2fb70*/  IMAD.MOV.U32 R238, RZ, RZ, R241 ;  /* 0x000000ffffee7224 */ /* 0x000fe400078e00f1 */
[----:B----4-:R-:W-:Y:S01]  /*2fb80*/  IMAD.MOV.U32 R241, RZ, RZ, R242 ;  /* 0x000000fffff17224 */ /* 0x010fe200078e00f2 */
[----:B------:R-:W-:Y:S01]  /*2fb90*/  MOV R240, R243 ;  /* 0x000000f300f07202 */ /* 0x000fe20000000f00 */
[----:B------:R-:W-:Y:S02]  /*2fba0*/  IMAD.MOV.U32 R243, RZ, RZ, R244 ;  /* 0x000000fffff37224 */ /* 0x000fe400078e00f4 */
[----:B------:R-:W-:Y:S01]  /*2fbb0*/  IMAD.MOV.U32 R242, RZ, RZ, R245 ;  /* 0x000000fffff27224 */ /* 0x000fe200078e00f5 */
[----:B------:R-:W-:Y:S01]  /*2fbc0*/  MOV R245, R246 ;  /* 0x000000f600f57202 */ /* 0x000fe20000000f00 */
[----:B------:R-:W-:-:S02]  /*2fbd0*/  IMAD.MOV.U32 R244, RZ, RZ, R247 ;  /* 0x000000fffff47224 */ /* 0x000fc400078e00f7 */
[----:B------:R-:W-:Y:S01]  /*2fbe0*/  IMAD.MOV.U32 R247, RZ, RZ, R248 ;  /* 0x000000fffff77224 */ /* 0x000fe200078e00f8 */
[----:B------:R-:W-:Y:S01]  /*2fbf0*/  MOV R246, R249 ;  /* 0x000000f900f67202 */ /* 0x000fe20000000f00 */
[----:B------:R-:W-:Y:S02]  /*2fc00*/  IMAD.MOV.U32 R249, RZ, RZ, R250 ;  /* 0x000000fffff97224 */ /* 0x000fe400078e00fa */
[----:B------:R-:W-:Y:S01]  /*2fc10*/  IMAD.MOV.U32 R248, RZ, RZ, R251 ;  /* 0x000000fffff87224 */ /* 0x000fe200078e00fb */
[----:B------:R-:W-:Y:S01]  /*2fc20*/  MOV R251, R142 ;  /* 0x0000008e00fb7202 */ /* 0x000fe20000000f00 */
[----:B------:R-:W-:Y:S02]  /*2fc30*/  IMAD.MOV.U32 R250, RZ, RZ, R143 ;  /* 0x000000fffffa7224 */ /* 0x000fe400078e008f */
[----:B------:R-:W2:Y:S01]  /*2fc40*/  LDL.LU.64 R142, [R1+0x658] ;  /* 0x00065800018e7983 */ /* 0x000ea20000300a00 */
[----:B------:R-:W-:-:S03]  /*2fc50*/  IMAD.MOV.U32 R252, RZ, RZ, R145 ;  /* 0x000000fffffc7224 */ /* 0x000fc600078e0091 */
[----:B------:R1:W-:Y:S01]  /*2fc60*/  STL [R1+0x600], R144 ;  /* 0x0006009001007387 */ /* 0x0003e20000100800 */
[----:B------:R-:W-:-:S03]  /*2fc70*/  MOV R2, R147 ;  /* 0x0000009300027202 */ /* 0x000fc60000000f00 */
[----:B-1----:R-:W3:Y:S04]  /*2fc80*/  LDL.LU.64 R144, [R1+0x668] ;  /* 0x0006680001907983 */ /* 0x002ee80000300a00 */
[----:B------:R1:W-:Y:S04]  /*2fc90*/  STL [R1+0x608], R146 ;  /* 0x0006089201007387 */ /* 0x0003e80000100800 */
[----:B-1----:R-:W4:Y:S04]  /*2fca0*/  LDL.LU.64 R146, [R1+0x680] ;  /* 0x0006800001927983 */ /* 0x002f280000300a00 */
[----:B------:R1:W-:Y:S04]  /*2fcb0*/  STL [R1+0x604], R2 ;  /* 0x0006040201007387 */ /* 0x0003e80000100800 */
[----:B------:R1:W-:Y:S02]  /*2fcc0*/  STL [R1+0x610], R148 ;  /* 0x0006109401007387 */ /* 0x0003e40000100800 */
[----:B-1----:R-:W-:-:S02]  /*2fcd0*/  IMAD.MOV.U32 R2, RZ, RZ, R149 ;  /* 0x000000ffff027224 */ /* 0x002fc400078e0095 */
[----:B------:R-:W4:Y:S04]  /*2fce0*/  LDL.LU.64 R148, [R1+0x7d0] ;  /* 0x0007d00001947983 */ /* 0x000f280000300a00 */
[----:B------:R1:W-:Y:S04]  /*2fcf0*/  STL [R1+0x60c], R2 ;  /* 0x00060c0201007387 */ /* 0x0003e80000100800 */
[----:B------:R1:W-:Y:S02]  /*2fd00*/  STL [R1+0x618], R150 ;  /* 0x0006189601007387 */ /* 0x0003e40000100800 */
[----:B-1----:R-:W-:-:S02]  /*2fd10*/  IMAD.MOV.U32 R2, RZ, RZ, R151 ;  /* 0x000000ffff027224 */ /* 0x002fc400078e0097 */
[----:B------:R-:W4:Y:S04]  /*2fd20*/  LDL.LU.64 R150, [R1+0x7e8] ;  /* 0x0007e80001967983 */ /* 0x000f280000300a00 */
[----:B------:R1:W-:Y:S04]  /*2fd30*/  STL [R1+0x614], R2 ;  /* 0x0006140201007387 */ /* 0x0003e80000100800 */
[----:B------:R1:W-:Y:S02]  /*2fd40*/  STL [R1+0x620], R130 ;  /* 0x0006208201007387 */ /* 0x0003e40000100800 */
[----:B-1----:R-:W-:-:S02]  /*2fd50*/  MOV R2, R131 ;  /* 0x0000008300027202 */ /* 0x002fc40000000f00 */
[----:B------:R-:W4:Y:S04]  /*2fd60*/  LDL.LU.64 R130, [R1+0x7f8] ;  /* 0x0007f80001827983 */ /* 0x000f280000300a00 */
        /* <DEDUP_REMOVED lines=21> */
[----:B--2---:R2:W-:Y:S01]  /*2fec0*/  STL [R1+0x650], R142 ;  /* 0x0006508e01007387 */ /* 0x0045e20000100800 */
[----:B-1----:R-:W-:-:S03]  /*2fed0*/  MOV R2, R143 ;  /* 0x0000008f00027202 */ /* 0x002fc60000000f00 */
[----:B--2---:R-:W2:Y:S04]  /*2fee0*/  LDL.LU.64 R142, [R1+0x770] ;  /* 0x00077000018e7983 */ /* 0x004ea80000300a00 */
[----:B------:R1:W-:Y:S04]  /*2fef0*/  STL [R1+0x64c], R2 ;  /* 0x00064c0201007387 */ /* 0x0003e80000100800 */
[----:B---3--:R3:W-:Y:S01]  /*2ff00*/  STL [R1+0x658], R144 ;  /* 0x0006589001007387 */ /* 0x0087e20000100800 */
[----:B-1----:R-:W-:-:S03]  /*2ff10*/  IMAD.MOV.U32 R2, RZ, RZ, R145 ;  /* 0x000000ffff027224 */ /* 0x002fc600078e0091 */
[----:B---3--:R-:W3:Y:S04]  /*2ff20*/  LDL.LU.64 R144, [R1+0x780] ;  /* 0x0007800001907983 */ /* 0x008ee80000300a00 */
[----:B------:R1:W-:Y:S04]  /*2ff30*/  STL [R1+0x654], R2 ;  /* 0x0006540201007387 */ /* 0x0003e80000100800 */
[----:B----4-:R4:W-:Y:S01]  /*2ff40*/  STL [R1+0x660], R146 ;  /* 0x0006609201007387 */ /* 0x0109e20000100800 */
[----:B-1----:R-:W-:-:S03]  /*2ff50*/  IMAD.MOV.U32 R2, RZ, RZ, R147 ;  /* 0x000000ffff027224 */ /* 0x002fc600078e0093 */
[----:B----4-:R-:W4:Y:S04]  /*2ff60*/  LDL.LU.64 R146, [R1+0x798] ;  /* 0x0007980001927983 */ /* 0x010f280000300a00 */
        /* <DEDUP_REMOVED lines=33> */
[----:B--2---:R2:W-:Y:S01]  /*30180*/  STL [R1+0x6a8], R142 ;  /* 0x0006a88e01007387 */ /* 0x0045e20000100800 */
[----:B-1----:R-:W-:-:S03]  /*30190*/  IMAD.MOV.U32 R2, RZ, RZ, R143 ;  /* 0x000000ffff027224 */ /* 0x002fc600078e008f */
[----:B--2---:R-:W2:Y:S04]  /*301a0*/  LDL.LU.64 R142, [R1+0x748] ;  /* 0x00074800018e7983 */ /* 0x004ea80000300a00 */
[----:B------:R1:W-:Y:S04]  /*301b0*/  STL [R1+0x6a4], R2 ;  /* 0x0006a40201007387 */ /* 0x0003e80000100800 */
[----:B---3--:R3:W-:Y:S01]  /*301c0*/  STL [R1+0x6b0], R144 ;  /* 0x0006b09001007387 */ /* 0x0087e20000100800 */
[----:B-1----:R-:W-:-:S03]  /*301d0*/  MOV R2, R145 ;  /* 0x0000009100027202 */ /* 0x002fc60000000f00 */
[----:B---3--:R-:W3:Y:S04]  /*301e0*/  LDL.LU.64 R144, [R1+0x758] ;  /* 0x0007580001907983 */ /* 0x008ee80000300a00 */
[----:B------:R1:W-:Y:S04]  /*301f0*/  STL [R1+0x6ac], R2 ;  /* 0x0006ac0201007387 */ /* 0x0003e80000100800 */
[----:B----4-:R4:W-:Y:S01]  /*30200*/  STL [R1+0x6b8], R146 ;  /* 0x0006b89201007387 */ /* 0x0109e20000100800 */
[----:B-1----:R-:W-:-:S03]  /*30210*/  IMAD.MOV.U32 R2, RZ, RZ, R147 ;  /* 0x000000ffff027224 */ /* 0x002fc600078e0093 */
[----:B----4-:R-:W4:Y:S04]  /*30220*/  LDL.LU.64 R146, [R1+0x11f8] ;  /* 0x0011f80001927983 */ /* 0x010f280000300a00 */
        /* <DEDUP_REMOVED lines=33> */
[----:B--2---:R2:W-:Y:S01]  /*30440*/  STL [R1+0x700], R142 ;  /* 0x0007008e01007387 */ /* 0x0045e20000100800 */
[----:B-1----:R-:W-:-:S03]  /*30450*/  IMAD.MOV.U32 R2, RZ, RZ, R143 ;  /* 0x000000ffff027224 */ /* 0x002fc600078e008f */
[----:B--2---:R-:W2:Y:S04]  /*30460*/  LDL.LU.64 R142, [R1+0x1148] ;  /* 0x00114800018e7983 */ /* 0x004ea80000300a00 */
[----:B------:R1:W-:Y:S04]  /*30470*/  STL [R1+0x6fc], R2 ;  /* 0x0006fc0201007387 */ /* 0x0003e80000100800 */
[----:B---3--:R3:W-:Y:S01]  /*30480*/  STL [R1+0x708], R144 ;  /* 0x0007089001007387 */ /* 0x0087e20000100800 */
[----:B-1----:R-:W-:-:S03]  /*30490*/  IMAD.MOV.U32 R2, RZ, RZ, R145 ;  /* 0x000000ffff027224 */ /* 0x002fc600078e0091 */
[----:B---3--:R-:W3:Y:S04]  /*304a0*/  LDL.LU.64 R144, [R1+0x1158] ;  /* 0x0011580001907983 */ /* 0x008ee80000300a00 */
[----:B------:R1:W-:Y:S04]  /*304b0*/  STL [R1+0x704], R2 ;  /* 0x0007040201007387 */ /* 0x0003e80000100800 */
[----:B----4-:R4:W-:Y:S01]  /*304c0*/  STL [R1+0x710], R146 ;  /* 0x0007109201007387 */ /* 0x0109e20000100800 */
[----:B-1----:R-:W-:-:S03]  /*304d0*/  MOV R2, R147 ;  /* 0x0000009300027202 */ /* 0x002fc60000000f00 */
[----:B----4-:R-:W4:Y:S04]  /*304e0*/  LDL.LU.64 R146, [R1+0x1168] ;  /* 0x0011680001927983 */ /* 0x010f280000300a00 */
        /* <DEDUP_REMOVED lines=589> */
[----:B------:R1:W-:Y:S04]  /*329c0*/  STL [R1+0xbb0], R134 ;  /* 0x000bb08601007387 */ /* 0x0003e80000100800 */
[----:B------:R-:W4:Y:S01]  /*329d0*/  LDL.LU.64 R128, [R1+0x1810] ;  /* 0x0018100001807983 */ /* 0x000f220000300a00 */
[----:B-1----:R-:W-:-:S05]  /*329e0*/  IMAD.MOV.U32 R2, RZ, RZ, R135 ;  /* 0x000000ffff027224 */ /* 0x002fca00078e0087 */
[----:B------:R1:W-:Y:S04]  /*329f0*/  STL [R1+0xbac], R2 ;  /* 0x000bac0201007387 */ /* 0x0003e80000100800 */
[----:B------:R-:W-:Y:S04]  /*32a00*/  STL [R1+0xbb8], R136 ;  /* 0x000bb88801007387 */ /* 0x000fe80000100800 */
[----:B------:R-:W4:Y:S01]  /*32a10*/  LDL.LU.64 R134, [R1+0x1798] ;  /* 0x0017980001867983 */ /* 0x000f220000300a00 */
[----:B-1----:R-:W-:-:S05]  /*32a20*/  IMAD.MOV.U32 R2, RZ, RZ, R137 ;  /* 0x000000ffff027224 */ /* 0x002fca00078e0089 */
[----:B------:R1:W-:Y:S02]  /*32a30*/  STL [R1+0xbb4], R2 ;  /* 0x000bb40201007387 */ /* 0x0003e40000100800 */
[----:B-1----:R-:W-:Y:S02]  /*32a40*/  MOV R2, R139 ;  /* 0x0000008b00027202 */ /* 0x002fe40000000f00 */
[----:B------:R1:W-:Y:S04]  /*32a50*/  STL [R1+0xbc0], R138 ;  /* 0x000bc08a01007387 */ /* 0x0003e80000100800 */
[----:B-1----:R-:W4:Y:S04]  /*32a60*/  LDL.LU.64 R138, [R1+0x17a0] ;  /* 0x0017a000018a7983 */ /* 0x002f280000300a00 */
[----:B------:R1:W-:Y:S04]  /*32a70*/  STL [R1+0xbbc], R2 ;  /* 0x000bbc0201007387 */ /* 0x0003e80000100800 */
[----:B------:R2:W-:Y:S04]  /*32a80*/  STL [R1+0xbc8], R140 ;  /* 0x000bc88c01007387 */ /* 0x0005e80000100800 */
[----:B------:R-:W4:Y:S01]  /*32a90*/  LDL.LU.64 R136, [R1+0x17a8] ;  /* 0x0017a80001887983 */ /* 0x000f220000300a00 */
[----:B-1----:R-:W-:-:S03]  /*32aa0*/  IMAD.MOV.U32 R2, RZ, RZ, R141 ;  /* 0x000000ffff027224 */ /* 0x002fc600078e008d */
[----:B--2---:R-:W-:Y:S04]  /*32ab0*/  STL [R1+0xbd0], R142 ;  /* 0x000bd08e01007387 */ /* 0x004fe80000100800 */
[----:B------:R1:W-:Y:S04]  /*32ac0*/  STL [R1+0xbc4], R2 ;  /* 0x000bc40201007387 */ /* 0x0003e80000100800 */
[----:B------:R-:W2:Y:S01]  /*32ad0*/  LDL.LU.64 R140, [R1+0x17b0] ;  /* 0x0017b000018c7983 */ /* 0x000ea20000300a00 */
[----:B-1----:R-:W-:-:S03]  /*32ae0*/  IMAD.MOV.U32 R2, RZ, RZ, R143 ;  /* 0x000000ffff027224 */ /* 0x002fc600078e008f */
[----:B---3--:R-:W-:Y:S04]  /*32af0*/  STL [R1+0xbd8], R144 ;  /* 0x000bd89001007387 */ /* 0x008fe80000100800 */
[----:B------:R1:W-:Y:S04]  /*32b00*/  STL [R1+0xbcc], R2 ;  /* 0x000bcc0201007387 */ /* 0x0003e80000100800 */
[----:B------:R-:W3:Y:S01]  /*32b10*/  LDL.LU.64 R142, [R1+0x17b8] ;  /* 0x0017b800018e7983 */ /* 0x000ee20000300a00 */
[----:B-1----:R-:W-:-:S03]  /*32b20*/  MOV R2, R145 ;  /* 0x0000009100027202 */ /* 0x002fc60000000f00 */
[----:B----4-:R-:W-:Y:S04]  /*32b30*/  STL [R1+0xbe0], R146 ;  /* 0x000be09201007387 */ /* 0x010fe80000100800 */
[----:B------:R1:W-:Y:S04]  /*32b40*/  STL [R1+0xbd4], R2 ;  /* 0x000bd40201007387 */ /* 0x0003e80000100800 */
[----:B------:R-:W4:Y:S01]  /*32b50*/  LDL.LU.64 R144, [R1+0x17c0] ;  /* 0x0017c00001907983 */ /* 0x000f220000300a00 */
[----:B-1----:R-:W-:-:S03]  /*32b60*/  IMAD.MOV.U32 R2, RZ, RZ, R147 ;  /* 0x000000ffff027224 */ /* 0x002fc600078e0093 */
[----:B------:R-:W-:Y:S04]  /*32b70*/  STL [R1+0xbe8], R148 ;  /* 0x000be89401007387 */ /* 0x000fe80000100800 */
[----:B------:R1:W-:Y:S04]  /*32b80*/  STL [R1+0xbdc], R2 ;  /* 0x000bdc0201007387 */ /* 0x0003e80000100800 */
[----:B------:R-:W4:Y:S01]  /*32b90*/  LDL.LU.64 R146, [R1+0x17c8] ;  /* 0x0017c80001927983 */ /* 0x000f220000300a00 */
[----:B-1----:R-:W-:-:S03]  /*32ba0*/  IMAD.MOV.U32 R2, RZ, RZ, R149 ;  /* 0x000000ffff027224 */ /* 0x002fc600078e0095 */
[----:B------:R-:W-:Y:S04]  /*32bb0*/  STL [R1+0xbf0], R150 ;  /* 0x000bf09601007387 */ /* 0x000fe80000100800 */
[----:B------:R1:W-:Y:S04]  /*32bc0*/  STL [R1+0xbe4], R2 ;  /* 0x000be40201007387 */ /* 0x0003e80000100800 */
[----:B------:R-:W4:Y:S01]  /*32bd0*/  LDL.LU.64 R148, [R1+0x17d0] ;  /* 0x0017d00001947983 */ /* 0x000f220000300a00 */
[----:B-1----:R-:W-:-:S03]  /*32be0*/  MOV R2, R151 ;  /* 0x0000009700027202 */ /* 0x002fc60000000f00 */
[----:B------:R-:W-:Y:S04]  /*32bf0*/  STL [R1+0xbf8], R130 ;  /* 0x000bf88201007387 */ /* 0x000fe80000100800 */
        /* <DEDUP_REMOVED lines=12> */
[----:B------:R1:W-:Y:S02]  /*32cc0*/  STL [R1+0xc04], R2 ;  /* 0x000c040201007387 */ /* 0x0003e40000100800 */
[----:B-1----:R-:W-:Y:S02]  /*32cd0*/  IMAD.MOV.U32 R2, RZ, RZ, R135 ;  /* 0x000000ffff027224 */ /* 0x002fe400078e0087 */
[----:B------:R-:W4:Y:S04]  /*32ce0*/  LDL.LU.64 R134, [R1+0x1770] ;  /* 0x0017700001867983 */ /* 0x000f280000300a00 */
[----:B------:R1:W-:Y:S02]  /*32cf0*/  STL [R1+0xc0c], R2 ;  /* 0x000c0c0201007387 */ /* 0x0003e40000100800 */
[----:B-1----:R-:W-:-:S02]  /*32d00*/  IMAD.MOV.U32 R2, RZ, RZ, R139 ;  /* 0x000000ffff027224 */ /* 0x002fc400078e008b */
[----:B------:R1:W-:Y:S04]  /*32d10*/  STL [R1+0xc18], R138 ;  /* 0x000c188a01007387 */ /* 0x0003e80000100800 */
[----:B------:R-:W-:Y:S04]  /*32d20*/  STL [R1+0xc20], R136 ;  /* 0x000c208801007387 */ /* 0x000fe80000100800 */
[----:B------:R1:W-:Y:S04]  /*32d30*/  STL [R1+0xc14], R2 ;  /* 0x000c140201007387 */ /* 0x0003e80000100800 */
[----:B-1----:R-:W4:Y:S01]  /*32d40*/  LDL.LU.64 R138, [R1+0x1778] ;  /* 0x00177800018a7983 */ /* 0x002f220000300a00 */
[----:B------:R-:W-:-:S03]  /*32d50*/  MOV R2, R137 ;  /* 0x0000008900027202 */ /* 0x000fc60000000f00 */
[----:B--2---:R-:W-:Y:S04]  /*32d60*/  STL [R1+0xc28], R140 ;  /* 0x000c288c01007387 */ /* 0x004fe80000100800 */
[----:B------:R1:W-:Y:S04]  /*32d70*/  STL [R1+0xc1c], R2 ;  /* 0x000c1c0201007387 */ /* 0x0003e80000100800 */
[----:B------:R-:W2:Y:S01]  /*32d80*/  LDL.LU.64 R136, [R1+0x1780] ;  /* 0x0017800001887983 */ /* 0x000ea20000300a00 */
[----:B-1----:R-:W-:-:S03]  /*32d90*/  IMAD.MOV.U32 R2, RZ, RZ, R141 ;  /* 0x000000ffff027224 */ /* 0x002fc600078e008d */
[----:B---3--:R-:W-:Y:S04]  /*32da0*/  STL [R1+0xc30], R142 ;  /* 0x000c308e01007387 */ /* 0x008fe80000100800 */
[----:B------:R1:W-:Y:S04]  /*32db0*/  STL [R1+0xc24], R2 ;  /* 0x000c240201007387 */ /* 0x0003e80000100800 */
[----:B------:R-:W3:Y:S01]  /*32dc0*/  LDL.LU.64 R140, [R1+0x1788] ;  /* 0x00178800018c7983 */ /* 0x000ee20000300a00 */
[----:B-1----:R-:W-:-:S03]  /*32dd0*/  IMAD.MOV.U32 R2, RZ, RZ, R143 ;  /* 0x000000ffff027224 */ /* 0x002fc600078e008f */
[----:B----4-:R-:W-:Y:S04]  /*32de0*/  STL [R1+0xc38], R144 ;  /* 0x000c389001007387 */ /* 0x010fe80000100800 */
        /* <DEDUP_REMOVED lines=21> */
[----:B------:R-:W4:Y:S04]  /*32f40*/  LDL.LU.64 R128, [R1+0x1738] ;  /* 0x0017380001807983 */ /* 0x000f280000300a00 */
[----:B------:R-:W4:Y:S01]  /*32f50*/  LDL.LU.64 R130, [R1+0x1740] ;  /* 0x0017400001827983 */ /* 0x000f220000300a00 */
[----:B-1----:R-:W-:-:S05]  /*32f60*/  IMAD.MOV.U32 R2, RZ, RZ, R133 ;  /* 0x000000ffff027224 */ /* 0x002fca00078e0085 */
[----:B------:R1:W-:Y:S04]  /*32f70*/  STL [R1+0xc5c], R2 ;  /* 0x000c5c0201007387 */ /* 0x0003e80000100800 */
[----:B------:R1:W-:Y:S04]  /*32f80*/  STL [R1+0xc68], R134 ;  /* 0x000c688601007387 */ /* 0x0003e80000100800 */
[----:B------:R-:W4:Y:S01]  /*32f90*/  LDL.LU.64 R132, [R1+0x1748] ;  /* 0x0017480001847983 */ /* 0x000f220000300a00 */
[----:B-1----:R-:W-:-:S03]  /*32fa0*/  MOV R2, R135 ;  /* 0x0000008700027202 */ /* 0x002fc60000000f00 */
        /* <DEDUP_REMOVED lines=34> */
[----:B------:R-:W-:Y:S01]  /*331d0*/  STL [R1+0xcb0], R128 ;  /* 0x000cb08001007387 */ /* 0x000fe20000100800 */
[----:B-1----:R-:W-:-:S03]  /*331e0*/  MOV R2, R129 ;  /* 0x0000008100027202 */ /* 0x002fc60000000f00 */
[----:B------:R-:W-:Y:S04]  /*331f0*/  STL [R1+0xcb8], R130 ;  /* 0x000cb88201007387 */ /* 0x000fe80000100800 */
[----:B------:R1:W-:Y:S04]  /*33200*/  STL [R1+0xcac], R2 ;  /* 0x000cac0201007387 */ /* 0x0003e80000100800 */
[----:B------:R-:W-:Y:S01]  /*33210*/  STL [R1+0xcc0], R132 ;  /* 0x000cc08401007387 */ /* 0x000fe20000100800 */
[----:B-1----:R-:W-:-:S05]  /*33220*/  IMAD.MOV.U32 R2, RZ, RZ, R131 ;  /* 0x000000ffff027224 */ /* 0x002fca00078e0083 */
[----:B------:R1:W-:Y:S04]  /*33230*/  STL [R1+0xcb4], R2 ;  /* 0x000cb40201007387 */ /* 0x0003e80000100800 */
[----:B------:R-:W-:Y:S01]  /*33240*/  STL [R1+0xcc8], R134 ;  /* 0x000cc88601007387 */ /* 0x000fe20000100800 */
[----:B-1----:R-:W-:-:S05]  /*33250*/  IMAD.MOV.U32 R2, RZ, RZ, R133 ;  /* 0x000000ffff027224 */ /* 0x002fca00078e0085 */
[----:B------:R1:W-:Y:S04]  /*33260*/  STL [R1+0xcbc], R2 ;  /* 0x000cbc0201007387 */ /* 0x0003e80000100800 */
[----:B------:R-:W4:Y:S01]  /*33270*/  LDL.LU.64 R132, [R1+0xd20] ;  /* 0x000d200001847983 */ /* 0x000f220000300a00 */
[----:B-1----:R-:W-:-:S05]  /*33280*/  MOV R2, R135 ;  /* 0x0000008700027202 */ /* 0x002fca0000000f00 */
[----:B------:R1:W-:Y:S04]  /*33290*/  STL [R1+0xcc4], R2 ;  /* 0x000cc40201007387 */ /* 0x0003e80000100800 */
[----:B------:R1:W-:Y:S02]  /*332a0*/  STL [R1+0xcd0], R138 ;  /* 0x000cd08a01007387 */ /* 0x0003e40000100800 */
[----:B-1----:R-:W-:Y:S02]  /*332b0*/  IMAD.MOV.U32 R2, RZ, RZ, R139 ;  /* 0x000000ffff027224 */ /* 0x002fe400078e008b */
[----:B------:R-:W4:Y:S04]  /*332c0*/  LDL.LU.64 R138, [R1+0xd28] ;  /* 0x000d2800018a7983 */ /* 0x000f280000300a00 */
[----:B------:R1:W-:Y:S04]  /*332d0*/  STL [R1+0xccc], R2 ;  /* 0x000ccc0201007387 */ /* 0x0003e80000100800 */
[----:B--2---:R-:W-:Y:S04]  /*332e0*/  STL [R1+0xcd8], R136 ;  /* 0x000cd88801007387 */ /* 0x004fe80000100800 */
[----:B------:R-:W2:Y:S01]  /*332f0*/  LDL.LU.64 R134, [R1+0xd30] ;  /* 0x000d300001867983 */ /* 0x000ea20000300a00 */
[----:B-1----:R-:W-:-:S05]  /*33300*/  IMAD.MOV.U32 R2, RZ, RZ, R137 ;  /* 0x000000ffff027224 */ /* 0x002fca00078e0089 */
        /* <DEDUP_REMOVED lines=25> */
[----:B------:R-:W-:Y:S04]  /*334a0*/  STL [R1+0xd10], R10 ;  /* 0x000d100a01007387 */ /* 0x000fe80000100800 */
[----:B------:R-:W-:Y:S04]  /*334b0*/  STL [R1+0xd0c], R11 ;  /* 0x000d0c0b01007387 */ /* 0x000fe80000100800 */
[----:B------:R-:W4:Y:S04]  /*334c0*/  LDL.LU.64 R136, [R1+0xd68] ;  /* 0x000d680001887983 */ /* 0x000f280000300a00 */
[----:B------:R-:W-:Y:S04]  /*334d0*/  STL [R1+0xd18], R12 ;  /* 0x000d180c01007387 */ /* 0x000fe80000100800 */
[----:B------:R-:W-:Y:S04]  /*334e0*/  STL [R1+0xd14], R13 ;  /* 0x000d140d01007387 */ /* 0x000fe80000100800 */
[----:B------:R-:W4:Y:S04]  /*334f0*/  LDL.LU.64 R130, [R1+0xd70] ;  /* 0x000d700001827983 */ /* 0x000f280000300a00 */
        /* <DEDUP_REMOVED lines=580> */
[----:B--2---:R-:W-:Y:S04]  /*35940*/  STL [R1+0x11a8], R134 ;  /* 0x0011a88601007387 */ /* 0x004fe80000100800 */
[----:B------:R-:W2:Y:S01]  /*35950*/  LDL.LU.64 R128, [R1+0x1390] ;  /* 0x0013900001807983 */ /* 0x000ea20000300a00 */
[----:B-1----:R-:W-:-:S05]  /*35960*/  IMAD.MOV.U32 R2, RZ, RZ, R135 ;  /* 0x000000ffff027224 */ /* 0x002fca00078e0087 */
        /* <DEDUP_REMOVED lines=18> */
[----:B------:R-:W4:Y:S01]  /*35a90*/  LDL.LU.64 R134, [R1+0x13c8] ;  /* 0x0013c80001867983 */ /* 0x000f220000300a00 */
[----:B-1----:R-:W-:-:S05]  /*35aa0*/  MOV R2, R149 ;  /* 0x0000009500027202 */ /* 0x002fca0000000f00 */
[----:B------:R1:W-:Y:S02]  /*35ab0*/  STL [R1+0x11cc], R2 ;  /* 0x0011cc0201007387 */ /* 0x0003e40000100800 */
[----:B-1----:R-:W-:Y:S02]  /*35ac0*/  IMAD.MOV.U32 R2, RZ, RZ, R151 ;  /* 0x000000ffff027224 */ /* 0x002fe400078e0097 */
[----:B------:R-:W-:Y:S04]  /*35ad0*/  STL [R1+0x11d8], R150 ;  /* 0x0011d89601007387 */ /* 0x000fe80000100800 */
[----:B------:R-:W4:Y:S04]  /*35ae0*/  LDL.LU.64 R148, [R1+0x13d0] ;  /* 0x0013d00001947983 */ /* 0x000f280000300a00 */
[----:B------:R1:W-:Y:S04]  /*35af0*/  STL [R1+0x11d4], R2 ;  /* 0x0011d40201007387 */ /* 0x0003e80000100800 */
[----:B------:R1:W-:Y:S02]  /*35b00*/  STL [R1+0x11e0], R136 ;  /* 0x0011e08801007387 */ /* 0x0003e40000100800 */
[----:B-1----:R-:W-:-:S02]  /*35b10*/  IMAD.MOV.U32 R2, RZ, RZ, R137 ;  /* 0x000000ffff027224 */ /* 0x002fc400078e0089 */
[----:B------:R-:W4:Y:S04]  /*35b20*/  LDL.LU.64 R150, [R1+0x13d8] ;  /* 0x0013d80001967983 */ /* 0x000f280000300a00 */
        /* <DEDUP_REMOVED lines=12> */
[----:B--2---:R-:W-:Y:S04]  /*35bf0*/  STL [R1+0x1200], R128 ;  /* 0x0012008001007387 */ /* 0x004fe80000100800 */
[----:B------:R1:W-:Y:S04]  /*35c00*/  STL [R1+0x11f4], R2 ;  /* 0x0011f40201007387 */ /* 0x0003e80000100800 */
[----:B------:R-:W2:Y:S01]  /*35c10*/  LDL.LU.64 R138, [R1+0x1400] ;  /* 0x00140000018a7983 */ /* 0x000ea20000300a00 */
[----:B-1----:R-:W-:-:S03]  /*35c20*/  MOV R2, R129 ;  /* 0x0000008100027202 */ /* 0x002fc60000000f00 */
[----:B---3--:R-:W-:Y:S04]  /*35c30*/  STL [R1+0x1208], R140 ;  /* 0x0012088c01007387 */ /* 0x008fe80000100800 */
[----:B------:R1:W-:Y:S02]  /*35c40*/  STL [R1+0x11fc], R2 ;  /* 0x0011fc0201007387 */ /* 0x0003e40000100800 */
[----:B-1----:R-:W-:Y:S02]  /*35c50*/  IMAD.MOV.U32 R2, RZ, RZ, R141 ;  /* 0x000000ffff027224 */ /* 0x002fe400078e008d */
[----:B------:R-:W3:Y:S04]  /*35c60*/  LDL.LU.64 R140, [R1+0x1410] ;  /* 0x00141000018c7983 */ /* 0x000ee80000300a00 */
        /* <DEDUP_REMOVED lines=35> */
[----:B--2---:R-:W-:Y:S04]  /*35ea0*/  STL [R1+0x1258], R138 ;  /* 0x0012588a01007387 */ /* 0x004fe80000100800 */
[----:B------:R1:W-:Y:S04]  /*35eb0*/  STL [R1+0x124c], R2 ;  /* 0x00124c0201007387 */ /* 0x0003e80000100800 */
[----:B------:R-:W2:Y:S01]  /*35ec0*/  LDL.LU.64 R128, [R1+0x1498] ;  /* 0x0014980001807983 */ /* 0x000ea20000300a00 */
[----:B-1----:R-:W-:-:S03]  /*35ed0*/  IMAD.MOV.U32 R2, RZ, RZ, R139 ;  /* 0x000000ffff027224 */ /* 0x002fc600078e008b */
[----:B------:R-:W2:Y:S04]  /*35ee0*/  LDL.LU.64 R138, [R1+0x14a0] ;  /* 0x0014a000018a7983 */ /* 0x000ea80000300a00 */
[----:B------:R3:W-:Y:S02]  /*35ef0*/  STL [R1+0x1254], R2 ;  /* 0x0012540201007387 */ /* 0x0007e40000100800 */
[----:B---3--:R-:W-:Y:S02]  /*35f00*/  MOV R2, R141 ;  /* 0x0000008d00027202 */ /* 0x008fe40000000f00 */
[----:B------:R1:W-:Y:S04]  /*35f10*/  STL [R1+0x1260], R140 ;  /* 0x0012608c01007387 */ /* 0x0003e80000100800 */
[----:B-1----:R-:W3:Y:S04]  /*35f20*/  LDL.LU.64 R140, [R1+0x14a8] ;  /* 0x0014a800018c7983 */ /* 0x002ee80000300a00 */
[----:B------:R1:W-:Y:S04]  /*35f30*/  STL [R1+0x125c], R2 ;  /* 0x00125c0201007387 */ /* 0x0003e80000100800 */
[----:B----4-:R4:W-:Y:S01]  /*35f40*/  STL [R1+0x1268], R142 ;  /* 0x0012688e01007387 */ /* 0x0109e20000100800 */
[----:B-1----:R-:W-:-:S03]  /*35f50*/  IMAD.MOV.U32 R2, RZ, RZ, R143 ;  /* 0x000000ffff027224 */ /* 0x002fc600078e008f */
[----:B----4-:R-:W4:Y:S04]  /*35f60*/  LDL.LU.64 R142, [R1+0x14b0] ;  /* 0x0014b000018e7983 */ /* 0x010f280000300a00 */
[----:B------:R1:W-:Y:S04]  /*35f70*/  STL [R1+0x1264], R2 ;  /* 0x0012640201007387 */ /* 0x0003e80000100800 */
        /* <DEDUP_REMOVED lines=9> */
[----:B------:R-:W4:Y:S04]  /*36010*/  LDL.LU.64 R146, [R1+0x14d0] ;  /* 0x0014d00001927983 */ /* 0x000f280000300a00 */
[----:B------:R-:W4:Y:S01]  /*36020*/  LDL.LU.64 R132, [R1+0x14e0] ;  /* 0x0014e00001847983 */ /* 0x000f220000300a00 */
[----:B-1----:R-:W-:-:S05]  /*36030*/  IMAD.MOV.U32 R2, RZ, RZ, R135 ;  /* 0x000000ffff027224 */ /* 0x002fca00078e0087 */
[----:B------:R1:W-:Y:S04]  /*36040*/  STL [R1+0x127c], R2 ;  /* 0x00127c0201007387 */ /* 0x0003e80000100800 */
[----:B------:R1:W-:Y:S02]  /*36050*/  STL [R1+0x1288], R148 ;  /* 0x0012889401007387 */ /* 0x0003e40000100800 */
[----:B-1----:R-:W-:Y:S02]  /*36060*/  IMAD.MOV.U32 R2, RZ, RZ, R149 ;  /* 0x000000ffff027224 */ /* 0x002fe400078e0095 */
        /* <DEDUP_REMOVED lines=15> */
[----:B------:R-:W-:Y:S01]  /*36160*/  STL [R1+0x12b0], R138 ;  /* 0x0012b08a01007387 */ /* 0x000fe20000100800 */
[----:B-1----:R-:W-:-:S05]  /*36170*/  MOV R2, R129 ;  /* 0x0000008100027202 */ /* 0x002fca0000000f00 */
[----:B------:R1:W-:Y:S02]  /*36180*/  STL [R1+0x12a4], R2 ;  /* 0x0012a40201007387 */ /* 0x0003e40000100800 */
[----:B-1----:R-:W-:Y:S02]  /*36190*/  IMAD.MOV.U32 R2, RZ, RZ, R139 ;  /* 0x000000ffff027224 */ /* 0x002fe400078e008b */
[----:B------:R-:W2:Y:S04]  /*361a0*/  LDL.LU.64 R138, [R1+0x1540] ;  /* 0x00154000018a7983 */ /* 0x000ea80000300a00 */
[----:B------:R1:W-:Y:S04]  /*361b0*/  STL [R1+0x12ac], R2 ;  /* 0x0012ac0201007387 */ /* 0x0003e80000100800 */
[----:B---3--:R3:W-:Y:S01]  /*361c0*/  STL [R1+0x12b8], R140 ;  /* 0x0012b88c01007387 */ /* 0x0087e20000100800 */
[----:B-1----:R-:W-:-:S03]  /*361d0*/  IMAD.MOV.U32 R2, RZ, RZ, R141 ;  /* 0x000000ffff027224 */ /* 0x002fc600078e008d */
[----:B---3--:R-:W3:Y:S04]  /*361e0*/  LDL.LU.64 R140, [R1+0x1548] ;  /* 0x00154800018c7983 */ /* 0x008ee80000300a00 */
[----:B------:R1:W-:Y:S04]  /*361f0*/  STL [R1+0x12b4], R2 ;  /* 0x0012b40201007387 */ /* 0x0003e80000100800 */
[----:B----4-:R4:W-:Y:S01]  /*36200*/  STL [R1+0x12c0], R142 ;  /* 0x0012c08e01007387 */ /* 0x0109e20000100800 */
[----:B-1----:R-:W-:-:S03]  /*36210*/  MOV R2, R143 ;  /* 0x0000008f00027202 */ /* 0x002fc60000000f00 */
[----:B------:R-:W-:Y:S04]  /*36220*/  STL [R1+0x12c8], R130 ;  /* 0x0012c88201007387 */ /* 0x000fe80000100800 */
[----:B------:R1:W-:Y:S04]  /*36230*/  STL [R1+0x12bc], R2 ;  /* 0x0012bc0201007387 */ /* 0x0003e80000100800 */
[----:B----4-:R-:W4:Y:S01]  /*36240*/  LDL.LU.64 R142, [R1+0x1550] ;  /* 0x00155000018e7983 */ /* 0x010f220000300a00 */
[----:B-1----:R-:W-:-:S03]  /*36250*/  IMAD.MOV.U32 R2, RZ, RZ, R131 ;  /* 0x000000ffff027224 */ /* 0x002fc600078e0083 */
[----:B------:R-:W-:Y:S04]  /*36260*/  STL [R1+0x12d0], R144 ;  /* 0x0012d09001007387 */ /* 0x000fe80000100800 */
[----:B------:R1:W-:Y:S02]  /*36270*/  STL [R1+0x12c4], R2 ;  /* 0x0012c40201007387 */ /* 0x0003e40000100800 */
[----:B-1----:R-:W-:Y:S02]  /*36280*/  IMAD.MOV.U32 R2, RZ, RZ, R145 ;  /* 0x000000ffff027224 */ /* 0x002fe400078e0091 */
        /* <DEDUP_REMOVED lines=22> */
[----:B-1----:R-:W-:-:S05]  /*363f0*/  IMAD.MOV.U32 R2, RZ, RZ, R137 ;  /* 0x000000ffff027224 */ /* 0x002fca00078e0089 */
[----:B------:R1:W-:Y:S04]  /*36400*/  STL [R1+0x12fc], R2 ;  /* 0x0012fc0201007387 */ /* 0x0003e80000100800 */
[----:B------:R1:W-:Y:S02]  /*36410*/  STL [R1+0x1308], R20 ;  /* 0x0013081401007387 */ /* 0x0003e40000100800 */
[----:B-1----:R-:W-:Y:S02]  /*36420*/  MOV R2, R21 ;  /* 0x0000001500027202 */ /* 0x002fe40000000f00 */
[----:B------:R-:W4:Y:S04]  /*36430*/  LDL.LU.64 R20, [R1+0x1580] ;  /* 0x0015800001147983 */ /* 0x000f280000300a00 */
[----:B------:R2:W-:Y:S02]  /*36440*/  STL [R1+0x1304], R2 ;  /* 0x0013040201007387 */ /* 0x0005e40000100800 */
[----:B--2---:R-:W-:-:S02]  /*36450*/  IMAD.MOV.U32 R2, RZ, RZ, R139 ;  /* 0x000000ffff027224 */ /* 0x004fc400078e008b */
[----:B------:R-:W-:Y:S04]  /*36460*/  STL [R1+0x1310], R138 ;  /* 0x0013108a01007387 */ /* 0x000fe80000100800 */
[----:B------:R-:W2:Y:S04]  /*36470*/  LDL.LU.64 R124, [R1+0x1590] ;  /* 0x00159000017c7983 */ /* 0x000ea80000300a00 */
[----:B------:R1:W-:Y:S04]  /*36480*/  STL [R1+0x130c], R2 ;  /* 0x00130c0201007387 */ /* 0x0003e80000100800 */
[----:B---3--:R-:W-:Y:S04]  /*36490*/  STL [R1+0x1318], R140 ;  /* 0x0013188c01007387 */ /* 0x008fe80000100800 */
[----:B------:R-:W3:Y:S01]  /*364a0*/  LDL.LU.64 R126, [R1+0x15a0] ;  /* 0x0015a000017e7983 */ /* 0x000ee20000300a00 */
[----:B-1----:R-:W-:-:S03]  /*364b0*/  IMAD.MOV.U32 R2, RZ, RZ, R141 ;  /* 0x000000ffff027224 */ /* 0x002fc600078e008d */
[----:B------:R-:W3:Y:S04]  /*364c0*/  LDL.LU.64 R128, [R1+0x15b0] ;  /* 0x0015b00001807983 */ /* 0x000ee80000300a00 */
[----:B------:R1:W-:Y:S04]  /*364d0*/  STL [R1+0x1314], R2 ;  /* 0x0013140201007387 */ /* 0x0003e80000100800 */
[----:B----4-:R-:W-:Y:S04]  /*364e0*/  STL [R1+0x1320], R142 ;  /* 0x0013208e01007387 */ /* 0x010fe80000100800 */
[----:B------:R-:W4:Y:S01]  /*364f0*/  LDL.LU.64 R130, [R1+0x15c0] ;  /* 0x0015c00001827983 */ /* 0x000f220000300a00 */
[----:B-1----:R-:W-:-:S03]  /*36500*/  MOV R2, R143 ;  /* 0x0000008f00027202 */ /* 0x002fc60000000f00 */
[----:B------:R-:W4:Y:S04]  /*36510*/  LDL.LU.64 R132, [R1+0x15d0] ;  /* 0x0015d00001847983 */ /* 0x000f280000300a00 */
[----:B------:R1:W-:Y:S04]  /*36520*/  STL [R1+0x131c], R2 ;  /* 0x00131c0201007387 */ /* 0x0003e80000100800 */
[----:B------:R-:W-:Y:S04]  /*36530*/  STL [R1+0x1328], R144 ;  /* 0x0013289001007387 */ /* 0x000fe80000100800 */
[----:B------:R-:W4:Y:S01]  /*36540*/  LDL.LU.64 R134, [R1+0x15e0] ;  /* 0x0015e00001867983 */ /* 0x000f220000300a00 */
[----:B-1----:R-:W-:-:S03]  /*36550*/  IMAD.MOV.U32 R2, RZ, RZ, R145 ;  /* 0x000000ffff027224 */ /* 0x002fc600078e0091 */
        /* <DEDUP_REMOVED lines=9> */
[----:B-1----:R-:W-:-:S03]  /*365f0*/  MOV R2, R149 ;  /* 0x0000009500027202 */ /* 0x002fc60000000f00 */
[----:B------:R-:W4:Y:S04]  /*36600*/  LDL.LU.64 R144, [R1+0x1618] ;  /* 0x0016180001907983 */ /* 0x000f280000300a00 */
[----:B------:R1:W-:Y:S04]  /*36610*/  STL [R1+0x1334], R2 ;  /* 0x0013340201007387 */ /* 0x0003e80000100800 */
[----:B------:R1:W-:Y:S04]  /*36620*/  STL [R1+0x1340], R150 ;  /* 0x0013409601007387 */ /* 0x0003e80000100800 */
[----:B------:R-:W4:Y:S01]  /*36630*/  LDL.LU.64 R146, [R1+0x1620] ;  /* 0x0016200001927983 */ /* 0x000f220000300a00 */
[----:B-1----:R-:W-:-:S03]  /*36640*/  IMAD.MOV.U32 R2, RZ, RZ, R151 ;  /* 0x000000ffff027224 */ /* 0x002fc600078e0097 */
[----:B------:R-:W4:Y:S04]  /*36650*/  LDL.LU.64 R148, [R1+0x1628] ;  /* 0x0016280001947983 */ /* 0x000f280000300a00 */
[----:B------:R1:W-:Y:S04]  /*36660*/  STL [R1+0x133c], R2 ;  /* 0x00133c0201007387 */ /* 0x0003e80000100800 */
[----:B------:R-:W-:Y:S04]  /*36670*/  STL [R1+0x1348], R122 ;  /* 0x0013487a01007387 */ /* 0x000fe80000100800 */
[----:B------:R-:W4:Y:S01]  /*36680*/  LDL.LU.64 R150, [R1+0x1630] ;  /* 0x0016300001967983 */ /* 0x000f220000300a00 */
[----:B-1----:R-:W-:-:S03]  /*36690*/  IMAD.MOV.U32 R2, RZ, RZ, R123 ;  /* 0x000000ffff027224 */ /* 0x002fc600078e007b */
[----:B------:R-:W-:Y:S04]  /*366a0*/  STL [R1+0x1350], R20 ;  /* 0x0013501401007387 */ /* 0x000fe80000100800 */
[----:B------:R1:W-:Y:S02]  /*366b0*/  STL [R1+0x1344], R2 ;  /* 0x0013440201007387 */ /* 0x0003e40000100800 */
[----:B-1----:R-:W-:Y:S02]  /*366c0*/  MOV R2, R21 ;  /* 0x0000001500027202 */ /* 0x002fe40000000f00 */
[----:B------:R-:W4:Y:S04]  /*366d0*/  LDL.LU.64 R20, [R1+0x1640] ;  /* 0x0016400001147983 */ /* 0x000f280000300a00 */
[----:B------:R2:W-:Y:S02]  /*366e0*/  STL [R1+0x134c], R2 ;  /* 0x00134c0201007387 */ /* 0x0005e40000100800 */
[----:B--2---:R-:W-:-:S02]  /*366f0*/  IMAD.MOV.U32 R2, RZ, RZ, R125 ;  /* 0x000000ffff027224 */ /* 0x004fc400078e007d */
[----:B------:R-:W-:Y:S04]  /*36700*/  STL [R1+0x1358], R124 ;  /* 0x0013587c01007387 */ /* 0x000fe80000100800 */
[----:B---3--:R-:W-:Y:S04]  /*36710*/  STL [R1+0x1360], R126 ;  /* 0x0013607e01007387 */ /* 0x008fe80000100800 */
[----:B------:R1:W-:Y:S04]  /*36720*/  STL [R1+0x1354], R2 ;  /* 0x0013540201007387 */ /* 0x0003e80000100800 */
[----:B------:R-:W-:Y:S01]  /*36730*/  STL [R1+0x1368], R128 ;  /* 0x0013688001007387 */ /* 0x000fe20000100800 */
[----:B-1----:R-:W-:-:S05]  /*36740*/  IMAD.MOV.U32 R2, RZ, RZ, R127 ;  /* 0x000000ffff027224 */ /* 0x002fca00078e007f */
[----:B------:R1:W-:Y:S02]  /*36750*/  STL [R1+0x135c], R2 ;  /* 0x00135c0201007387 */ /* 0x0003e40000100800 */
[----:B-1----:R-:W-:Y:S02]  /*36760*/  MOV R2, R129 ;  /* 0x0000008100027202 */ /* 0x002fe40000000f00 */
[----:B----4-:R-:W-:Y:S04]  /*36770*/  STL [R1+0x1370], R130 ;  /* 0x0013708201007387 */ /* 0x010fe80000100800 */
[----:B------:R1:W-:Y:S04]  /*36780*/  STL [R1+0x1364], R2 ;  /* 0x0013640201007387 */ /* 0x0003e80000100800 */
[----:B------:R-:W-:Y:S01]  /*36790*/  STL [R1+0x1378], R132 ;  /* 0x0013788401007387 */ /* 0x000fe20000100800 */
[----:B-1----:R-:W-:-:S05]  /*367a0*/  IMAD.MOV.U32 R2, RZ, RZ, R131 ;  /* 0x000000ffff027224 */ /* 0x002fca00078e0083 */
[----:B------:R1:W-:Y:S02]  /*367b0*/  STL [R1+0x136c], R2 ;  /* 0x00136c0201007387 */ /* 0x0003e40000100800 */
[----:B-1----:R-:W-:Y:S02]  /*367c0*/  IMAD.MOV.U32 R2, RZ, RZ, R133 ;  /* 0x000000ffff027224 */ /* 0x002fe400078e0085 */
[----:B------:R-:W-:Y:S04]  /*367d0*/  STL [R1+0x1380], R134 ;  /* 0x0013808601007387 */ /* 0x000fe80000100800 */
[----:B------:R1:W-:Y:S04]  /*367e0*/  STL [R1+0x1374], R2 ;  /* 0x0013740201007387 */ /* 0x0003e80000100800 */
[----:B------:R-:W-:Y:S01]  /*367f0*/  STL [R1+0x1388], R136 ;  /* 0x0013888801007387 */ /* 0x000fe20000100800 */
[----:B-1----:R-:W-:-:S05]  /*36800*/  MOV R2, R135 ;  /* 0x0000008700027202 */ /* 0x002fca0000000f00 */
[----:B------:R1:W-:Y:S04]  /*36810*/  STL [R1+0x137c], R2 ;  /* 0x00137c0201007387 */ /* 0x0003e80000100800 */
[----:B------:R-:W-:Y:S01]  /*36820*/  STL [R1+0x1390], R138 ;  /* 0x0013908a01007387 */ /* 0x000fe20000100800 */
[----:B-1----:R-:W-:-:S05]  /*36830*/  IMAD.MOV.U32 R2, RZ, RZ, R137 ;  /* 0x000000ffff027224 */ /* 0x002fca00078e0089 */
[----:B------:R1:W-:Y:S04]  /*36840*/  STL [R1+0x1384], R2 ;  /* 0x0013840201007387 */ /* 0x0003e80000100800 */
[----:B------:R-:W-:Y:S01]  /*36850*/  STL [R1+0x1398], R140 ;  /* 0x0013988c01007387 */ /* 0x000fe20000100800 */
[----:B-1----:R-:W-:-:S05]  /*36860*/  IMAD.MOV.U32 R2, RZ, RZ, R139 ;  /* 0x000000ffff027224 */ /* 0x002fca00078e008b */
        /* <DEDUP_REMOVED lines=24> */
[----:B------:R-:W-:Y:S04]  /*369f0*/  STL [R1+0x13cc], R2 ;  /* 0x0013cc0201007387 */ /* 0x000fe80000100800 */
        /* <DEDUP_REMOVED lines=20> */
[----:B------:R1:W-:Y:S04]  /*36b40*/  STL [R1+0x1424], R173 ;  /* 0x001424ad01007387 */ /* 0x0003e80000100800 */
[----:B------:R-:W-:Y:S04]  /*36b50*/  STL [R1+0x1430], R174 ;  /* 0x001430ae01007387 */ /* 0x000fe80000100800 */
[----:B------:R-:W-:Y:S04]  /*36b60*/  STL [R1+0x142c], R175 ;  /* 0x00142caf01007387 */ /* 0x000fe80000100800 */
[----:B------:R-:W-:Y:S04]  /*36b70*/  STL [R1+0x1438], R176 ;  /* 0x001438b001007387 */ /* 0x000fe80000100800 */
[----:B------:R-:W-:Y:S04]  /*36b80*/  STL [R1+0x1434], R177 ;  /* 0x001434b101007387 */ /* 0x000fe80000100800 */
[----:B-1----:R1:W5:Y:S04]  /*36b90*/  LDL.LU.64 R172, [R1+0x1960] ;  /* 0x0019600001ac7983 */ /* 0x0023680000300a00 */
[----:B------:R1:W5:Y:S04]  /*36ba0*/  LDL.LU.64 R170, [R1+0x1958] ;  /* 0x0019580001aa7983 */ /* 0x0003680000300a00 */
[----:B------:R1:W5:Y:S04]  /*36bb0*/  LDL.LU.64 R168, [R1+0x1950] ;  /* 0x0019500001a87983 */ /* 0x0003680000300a00 */
[----:B------:R1:W5:Y:S04]  /*36bc0*/  LDL.LU.64 R166, [R1+0x1948] ;  /* 0x0019480001a67983 */ /* 0x0003680000300a00 */
[----:B------:R1:W5:Y:S04]  /*36bd0*/  LDL.LU.64 R164, [R1+0x1940] ;  /* 0x0019400001a47983 */ /* 0x0003680000300a00 */
[----:B------:R1:W5:Y:S04]  /*36be0*/  LDL.LU.64 R162, [R1+0x1938] ;  /* 0x0019380001a27983 */ /* 0x0003680000300a00 */
[----:B------:R1:W5:Y:S04]  /*36bf0*/  LDL.LU.64 R160, [R1+0x1930] ;  /* 0x0019300001a07983 */ /* 0x0003680000300a00 */
[----:B------:R1:W5:Y:S01]  /*36c00*/  LDL.LU.64 R158, [R1+0x1928] ;  /* 0x00192800019e7983 */ /* 0x0003620000300a00 */
[----:B------:R-:W-:-:S03]  /*36c10*/  IMAD.MOV.U32 R22, RZ, RZ, R18 ;  /* 0x000000ffff167224 */ /* 0x000fc600078e0012 */
[----:B------:R1:W5:Y:S01]  /*36c20*/  LDL.LU.64 R156, [R1+0x1920] ;  /* 0x00192000019c7983 */ /* 0x0003620000300a00 */
[----:B------:R-:W-:-:S03]  /*36c30*/  MOV R23, R19 ;  /* 0x0000001300177202 */ /* 0x000fc60000000f00 */
[----:B------:R1:W5:Y:S04]  /*36c40*/  LDL.LU.64 R154, [R1+0x1918] ;  /* 0x00191800019a7983 */ /* 0x0003680000300a00 */
[----:B------:R1:W5:Y:S04]  /*36c50*/  LDL.LU.64 R152, [R1+0x1910] ;  /* 0x0019100001987983 */ /* 0x0003680000300a00 */
[----:B------:R1:W5:Y:S04]  /*36c60*/  LDL.LU.64 R20, [R1+0x1900] ;  /* 0x0019000001147983 */ /* 0x0003680000300a00 */
[----:B------:R1:W5:Y:S04]  /*36c70*/  LDL.LU.64 R18, [R1+0x18f8] ;  /* 0x0018f80001127983 */ /* 0x0003680000300a00 */
[----:B------:R1:W5:Y:S04]  /*36c80*/  LDL.LU.64 R12, [R1+0x18e0] ;  /* 0x0018e000010c7983 */ /* 0x0003680000300a00 */
[----:B------:R1:W5:Y:S04]  /*36c90*/  LDL.LU.64 R10, [R1+0x18d8] ;  /* 0x0018d800010a7983 */ /* 0x0003680000300a00 */
[----:B------:R-:W-:Y:S04]  /*36ca0*/  STL [R1+0x400], RZ ;  /* 0x000400ff01007387 */ /* 0x000fe80000100800 */
        /* <DEDUP_REMOVED lines=255> */
[----:B------:R-:W-:Y:S04]  /*37ca0*/  STL [R1], RZ ;  /* 0x000000ff01007387 */ /* 0x000fe80000100800 */
        /* <DEDUP_REMOVED lines=104> */
[----:B------:R-:W-:Y:S01]  /*38330*/  STL [R1+0x1a4], RZ ;  /* 0x0001a4ff01007387 */ /* 0x000fe20000100800 */
[----:B------:R-:W-:-:S03]  /*38340*/  USHF.R.S32.HI UR12, URZ, 0x1f, UR6 ;  /* 0x0000001f3f0c7899 */ /* 0x000fc60008011406 */
[----:B------:R-:W-:Y:S04]  /*38350*/  STL [R1+0x1a8], RZ ;  /* 0x0001a8ff01007387 */ /* 0x000fe80000100800 */
[----:B------:R-:W-:Y:S04]  /*38360*/  STL [R1+0x1ac], RZ ;  /* 0x0001acff01007387 */ /* 0x000fe80000100800 */
[----:B------:R-:W-:Y:S04]  /*38370*/  STL [R1+0x1b0], RZ ;  /* 0x0001b0ff01007387 */ /* 0x000fe80000100800 */
[----:B------:R-:W-:Y:S01]  /*38380*/  STL [R1+0x1b4], RZ ;  /* 0x0001b4ff01007387 */ /* 0x000fe20000100800 */
[----:B------:R-:W-:-:S03]  /*38390*/  ULEA.HI UR12, UR12, UR6, URZ, 0x7 ;  /* 0x000000060c0c7291 */ /* 0x000fc6000f8f383f */
[----:B------:R-:W-:Y:S04]  /*383a0*/  STL [R1+0x1b8], RZ ;  /* 0x0001b8ff01007387 */ /* 0x000fe80000100800 */
[----:B------:R-:W-:Y:S04]  /*383b0*/  STL [R1+0x1bc], RZ ;  /* 0x0001bcff01007387 */ /* 0x000fe80000100800 */
[----:B------:R-:W-:Y:S04]  /*383c0*/  STL [R1+0x1c0], RZ ;  /* 0x0001c0ff01007387 */ /* 0x000fe80000100800 */
[----:B------:R-:W-:Y:S01]  /*383d0*/  STL [R1+0x1c4], RZ ;  /* 0x0001c4ff01007387 */ /* 0x000fe20000100800 */
[----:B------:R-:W-:-:S03]  /*383e0*/  USHF.R.S32.HI UR13, URZ, 0x1f, UR7 ;  /* 0x0000001f3f0d7899 */ /* 0x000fc60008011407 */
[----:B------:R-:W-:Y:S01]  /*383f0*/  STL [R1+0x1c8], RZ ;  /* 0x0001c8ff01007387 */ /* 0x000fe20000100800 */
[----:B------:R-:W-:-:S03]  /*38400*/  USHF.R.S32.HI UR15, URZ, 0x7, UR12 ;  /* 0x000000073f0f7899 */ /* 0x000fc6000801140c */
[----:B------:R-:W-:Y:S01]  /*38410*/  STL [R1+0x1cc], RZ ;  /* 0x0001ccff01007387 */ /* 0x000fe20000100800 */
[----:B------:R-:W-:-:S03]  /*38420*/  USHF.R.S32.HI UR14, URZ, 0x1f, UR11 ;  /* 0x0000001f3f0e7899 */ /* 0x000fc6000801140b */
[----:B------:R-:W-:Y:S04]  /*38430*/  STL [R1+0x1d0], RZ ;  /* 0x0001d0ff01007387 */ /* 0x000fe80000100800 */
[----:B------:R-:W-:Y:S01]  /*38440*/  STL [R1+0x1d4], RZ ;  /* 0x0001d4ff01007387 */ /* 0x000fe20000100800 */
[----:B------:R-:W-:-:S03]  /*38450*/  USHF.L.U32 UR4, UR7, 0x2, URZ ;  /* 0x0000000207047899 */ /* 0x000fc6000800063f */
[----:B------:R-:W-:Y:S01]  /*38460*/  STL [R1+0x1d8], RZ ;  /* 0x0001d8ff01007387 */ /* 0x000fe20000100800 */
[----:B------:R-:W-:-:S03]  /*38470*/  USHF.L.U64.HI UR6, UR7, 0x2, UR13 ;  /* 0x0000000207067899 */ /* 0x000fc6000801020d */
[----:B------:R-:W-:Y:S01]  /*38480*/  STL [R1+0x1dc], RZ ;  /* 0x0001dcff01007387 */ /* 0x000fe20000100800 */
[----:B------:R-:W-:-:S03]  /*38490*/  USHF.L.U32 UR5, UR11, 0x2, URZ ;  /* 0x000000020b057899 */ /* 0x000fc6000800063f */
[----:B------:R-:W-:Y:S01]  /*384a0*/  STL [R1+0x1e0], RZ ;  /* 0x0001e0ff01007387 */ /* 0x000fe20000100800 */
[----:B------:R-:W-:Y:S01]  /*384b0*/  USHF.L.U64.HI UR7, UR11, 0x2, UR14 ;  /* 0x000000020b077899 */ /* 0x000fe2000801020e */
[----:B------:R-:W-:Y:S02]  /*384c0*/  IMAD.U32 R2, RZ, RZ, UR15 ;  /* 0x0000000fff027e24 */ /* 0x000fe4000f8e00ff */
[----:B------:R-:W-:Y:S01]  /*384d0*/  STL [R1+0x1e4], RZ ;  /* 0x0001e4ff01007387 */ /* 0x000fe20000100800 */
[----:B------:R-:W-:-:S03]  /*384e0*/  UIADD3 UR11, UR15, -0x3, URZ ;  /* 0xfffffffd0f0b7890 */ /* 0x000fc6000fffe03f */
[----:B------:R-:W-:Y:S04]  /*384f0*/  STL [R1+0x1e8], RZ ;  /* 0x0001e8ff01007387 */ /* 0x000fe80000100800 */
[----:B------:R-:W-:Y:S04]  /*38500*/  STL [R1+0x1ec], RZ ;  /* 0x0001ecff01007387 */ /* 0x000fe80000100800 */
[----:B------:R-:W-:Y:S04]  /*38510*/  STL [R1+0x1f0], RZ ;  /* 0x0001f0ff01007387 */ /* 0x000fe80000100800 */
[----:B------:R-:W-:Y:S04]  /*38520*/  STL [R1+0x1f4], RZ ;  /* 0x0001f4ff01007387 */ /* 0x000fe80000100800 */
[----:B------:R-:W-:Y:S04]  /*38530*/  STL [R1+0x1f8], RZ ;  /* 0x0001f8ff01007387 */ /* 0x000fe80000100800 */
[----:B------:R-:W-:Y:S04]  /*38540*/  STL [R1+0x1fc], RZ ;  /* 0x0001fcff01007387 */ /* 0x000fe80000100800 */
[----:B------:R2:W-:Y:S02]  /*38550*/  STL [R1+0x1440], R2 ;  /* 0x0014400201007387 */ /* 0x0005e40000100800 */
[----:B--2---:R-:W-:-:S05]  /*38560*/  MOV R2, UR11 ;  /* 0x0000000b00027c02 */ /* 0x004fca0008000f00 */
[----:B------:R1:W-:Y:S01]  /*38570*/  STL [R1+0x143c], R2 ;  /* 0x00143c0201007387 */ /* 0x0003e20000100800 */
[----:B------:R-:W-:Y:S01]  /*38580*/  IMAD.MOV.U32 R176, RZ, RZ, R190 ;  /* 0x000000ffffb07224 */ /* 0x000fe200078e00be */
[----:B------:R-:W-:Y:S01]  /*38590*/  MOV R174, R4 ;  /* 0x0000000400ae7202 */ /* 0x000fe20000000f00 */
[----:B------:R-:W-:Y:S01]  /*385a0*/  IMAD.MOV.U32 R177, RZ, RZ, R191 ;  /* 0x000000ffffb17224 */ /* 0x000fe200078e00bf */
[----:B------:R-:W-:Y:S01]  /*385b0*/  CS2R R24, SRZ ;  /* 0x0000000000187805 */ /* 0x000fe2000001ff00 */
[----:B------:R-:W-:Y:S01]  /*385c0*/  IMAD.MOV.U32 R175, RZ, RZ, R5 ;  /* 0x000000ffffaf7224 */ /* 0x000fe200078e0005 */
        /* <DEDUP_REMOVED lines=62> */
[----:B------:R-:W-:Y:S01]  /*389b0*/  CS2R R150, SRZ ;  /* 0x0000000000967805 */ /* 0x000fe2000001ff00 */
[----:B------:R-:W-:Y:S01]  /*389c0*/  UMOV UR10, 0x2 ;  /* 0x00000002000a7882 */ /* 0x000fe20000000000 */
[----:B------:R-:W-:Y:S01]  /*389d0*/  UMOV UR60, 0xffffffff ;  /* 0xffffffff003c7882 */ /* 0x000fe20000000000 */
[----:B-1----:R-:W-:-:S05]  /*389e0*/  UMOV UR11, URZ ;  /* 0x0000003f000b7c82 */ /* 0x002fca0008000000 */
.L_x_1:
[----:B-----5:R-:W-:Y:S01]  /*389f0*/  STL.64 [R1+0x1b98], R170 ;  /* 0x001b98aa01007387 */ /* 0x020fe20000100a00 */
[----:B------:R-:W-:Y:S01]  /*38a00*/  UIADD3 UR60, UR60, 0x1, URZ ;  /* 0x000000013c3c7890 */ /* 0x000fe2000fffe03f */
[----:B------:R-:W-:-:S04]  /*38a10*/  DEPBAR.LE SB0, 0x4 ;  /* 0x000081000000791a */ /* 0x000fc80000000000 */
        /* <DEDUP_REMOVED lines=127> */
[----:B------:R-:W-:Y:S01]  /*39210*/  UISETP.GT.AND UP0, UPT, UR60, 0x3, UPT ;  /* 0x000000033c00788c */ /* 0x000fe2000bf04270 */
[----:B------:R-:W-:Y:S01]  /*39220*/  UMOV UR37, 0x40000040 ;  /* 0x4000004000257882 */ /* 0x000fe20000000000 */
[----:B------:R-:W-:Y:S02]  /*39230*/  BAR.SYNC.DEFER_BLOCKING 0x0 ;  /* 0x0000000000007b1d */ /* 0x000fe40000010000 */
[----:B------:R-:W-:-:S04]  /*39240*/  USEL UR60, UR60, URZ, !UP0 ;  /* 0x0000003f3c3c7287 */ /* 0x000fc8000c000000 */
[----:B------:R-:W-:Y:S01]  /*39250*/  ULEA UR12, UR60, UR61, 0x11 ;  /* 0x0000003d3c0c7291 */ /* 0x000fe2000f8e883f */
[----:B------:R-:W-:Y:S01]  /*39260*/  UMOV UR39, 0x40000040 ;  /* 0x4000004000277882 */ /* 0x000fe20000000000 */
[----:B------:R-:W-:Y:S02]  /*39270*/  STL [R1+0x199c], R178 ;  /* 0x00199cb201007387 */ /* 0x000fe40000100800 */
[----:B------:R-:W-:Y:S02]  /*39280*/  UIADD3 UR13, UR12, 0x80000, URZ ;  /* 0x000800000c0d7890 */ /* 0x000fe4000fffe03f */
[----:B------:R-:W-:Y:S01]  /*39290*/  USHF.R.U32.HI UR36, URZ, 0x4, UR12 ;  /* 0x000000043f247899 */ /* 0x000fe2000801160c */
[----:B------:R-:W-:Y:S01]  /*392a0*/  STL [R1+0x1998], R179 ;  /* 0x001998b301007387 */ /* 0x000fe20000100800 */
[----:B------:R-:W-:Y:S02]  /*392b0*/  USHF.R.U32.HI UR13, URZ, 0x4, UR13 ;  /* 0x000000043f0d7899 */ /* 0x000fe4000801160d */
[----:B------:R-:W-:Y:S01]  /*392c0*/  USGXT.U32 UR36, UR36, 0xe ;  /* 0x0000000e2424789a */ /* 0x000fe20008000000 */
[----:B------:R-:W-:Y:S01]  /*392d0*/  STL [R1+0x1994], R174 ;  /* 0x001994ae01007387 */ /* 0x000fe20000100800 */
[----:B------:R-:W-:-:S02]  /*392e0*/  USGXT.U32 UR38, UR13, 0xe ;  /* 0x0000000e0d26789a */ /* 0x000fc40008000000 */
[----:B------:R-:W-:Y:S01]  /*392f0*/  UIADD3 UR40, UP0, UR36, 0x2, URZ ;  /* 0x0000000224287890 */ /* 0x000fe2000ff1e03f */
[----:B------:R-:W-:Y:S01]  /*39300*/  STL [R1+0x1990], R175 ;  /* 0x001990af01007387 */ /* 0x000fe20000100800 */
[----:B------:R-:W-:Y:S01]  /*39310*/  UIADD3 UR42, UP1, UR38, 0x2, URZ ;  /* 0x00000002262a7890 */ /* 0x000fe2000ff3e03f */
[----:B------:R-:W-:Y:S01]  /*39320*/  UMOV UR12, URZ ;  /* 0x0000003f000c7c82 */ /* 0x000fe20008000000 */
[----:B------:R-:W-:Y:S01]  /*39330*/  UMOV UR13, URZ ;  /* 0x0000003f000d7c82 */ /* 0x000fe20008000000 */
[----:B------:R-:W-:Y:S01]  /*39340*/  UIADD3.X UR41, UR12, 0x40000040, URZ, UP0, !UPT ;  /* 0x400000400c297890 */ /* 0x000fe200087fe43f */
[----:B------:R-:W-:Y:S01]  /*39350*/  STL [R1+0x198c], R7 ;  /* 0x00198c0701007387 */ /* 0x000fe20000100800 */
[----:B------:R-:W-:Y:S02]  /*39360*/  UIADD3.X UR43, UR13, 0x40000040, URZ, UP1, !UPT ;  /* 0x400000400d2b7890 */ /* 0x000fe40008ffe43f */
[----:B------:R-:W-:Y:S01]  /*39370*/  UIADD3.64 UR52, UR40, 0x2, URZ ;  /* 0x0000000228347897 */ /* 0x000fe2000fffe03f */
[----:B------:R-:W-:Y:S01]  /*39380*/  STL [R1+0x1988], R6 ;  /* 0x0019880601007387 */ /* 0x000fe20000100800 */
[----:B------:R-:W-:-:S02]  /*39390*/  UIADD3.64 UR54, UR42, 0x2, URZ ;  /* 0x000000022a367897 */ /* 0x000fc4000fffe03f */
[----:B------:R-:W-:Y:S01]  /*393a0*/  UIADD3.64 UR56, UR40, 0x4, URZ ;  /* 0x0000000428387897 */ /* 0x000fe2000fffe03f */
[----:B------:R-:W-:Y:S01]  /*393b0*/  STL [R1+0x1984], R0 ;  /* 0x0019840001007387 */ /* 0x000fe20000100800 */
[----:B------:R-:W-:Y:S02]  /*393c0*/  UIADD3.64 UR58, UR42, 0x4, URZ ;  /* 0x000000042a3a7897 */ /* 0x000fe4000fffe03f */
[----:B------:R-:W-:Y:S02]  /*393d0*/  UIADD3.64 UR16, UR40, 0x7fe, URZ ;  /* 0x000007fe28107897 */ /* 0x000fe4000fffe03f */
[----:B------:R-:W-:Y:S02]  /*393e0*/  UIADD3.64 UR18, UR42, 0x7fe, URZ ;  /* 0x000007fe2a127897 */ /* 0x000fe4000fffe03f */
[----:B------:R-:W-:Y:S02]  /*393f0*/  UIADD3.64 UR12, UR40, 0x800, URZ ;  /* 0x00000800280c7897 */ /* 0x000fe4000fffe03f */
[----:B------:R-:W-:-:S02]  /*39400*/  UIADD3.64 UR14, UR42, 0x800, URZ ;  /* 0x000008002a0e7897 */ /* 0x000fc4000fffe03f */
[----:B------:R-:W-:Y:S02]  /*39410*/  UIADD3.64 UR48, UR40, 0x1000, URZ ;  /* 0x0000100028307897 */ /* 0x000fe4000fffe03f */
        /* <DEDUP_REMOVED lines=8> */
[----:B------:R-:W-:Y:S01]  /*394a0*/  UIADD3.64 UR22, UR42, 0x1800, URZ ;  /* 0x000018002a167897 */ /* 0x000fe2000fffe03f */
[----:B--2---:R-:W-:-:S06]  /*394b0*/  WARPGROUP.ARRIVE ;  /* 0x00000000000079c5 */ /* 0x004fcc0000000000 */
[----:B------:R-:W-:Y:S03]  /*394c0*/  HGMMA.64x256x8.F32.TF32 R44, gdesc[UR36], R44, gsb0 ;  /* 0x07e00000242c79f0 */ /* 0x000fe6000800282c */
[----:B------:R-:W-:Y:S02]  /*394d0*/  WARPGROUP.DEPBAR.LE gsb0, 0x0 ;  /* 0x00008000000079c5 */ /* 0x000fe40000010000 */
[----:B------:R-:W-:-:S15]  /*394e0*/  WARPGROUP.ARRIVE ;  /* 0x00000000000079c5 */ /* 0x000fde0000000000 */
[----:B------:R-:W-:-:S08]  /*394f0*/  NOP ;  /* 0x0000000000007918 */ /* 0x000fd00000000000 */
[----:B------:R-:W-:Y:S03]  /*39500*/  HGMMA.64x256x8.F32.TF32 R44, gdesc[UR40], R44, gsb0 ;  /* 0x07e00000282c79f0 */ /* 0x000fe6000800282c */
[----:B------:R-:W-:Y:S02]  /*39510*/  WARPGROUP.DEPBAR.LE gsb0, 0x0 ;  /* 0x00008000000079c5 */ /* 0x000fe40000010000 */
[----:B------:R-:W-:-:S15]  /*39520*/  WARPGROUP.ARRIVE ;  /* 0x00000000000079c5 */ /* 0x000fde0000000000 */
[----:B------:R-:W-:-:S08]  /*39530*/  NOP ;  /* 0x0000000000007918 */ /* 0x000fd00000000000 */
[----:B------:R-:W-:Y:S01]  /*39540*/  HGMMA.64x256x8.F32.TF32 R44, gdesc[UR52], R44, gsb0 ;  /* 0x07e00000342c79f0 */ /* 0x000fe2000800282c */
[----:B------:R-:W-:Y:S01]  /*39550*/  UMOV UR52, UR18 ;  /* 0x0000001200347c82 */ /* 0x000fe20008000000 */
[----:B------:R-:W-:Y:S01]  /*39560*/  UMOV UR53, UR19 ;  /* 0x0000001300357c82 */ /* 0x000fe20008000000 */
        /* <DEDUP_REMOVED lines=10> */
[----:B------:R-:W-:Y:S02]  /*39610*/  UIADD3.64 UR16, UR40, 0x1802, URZ ;  /* 0x0000180228107897 */ /* 0x000fe4000fffe03f */
[----:B------:R-:W-:Y:S01]  /*39620*/  UIADD3.64 UR18, UR42, 0x1802, URZ ;  /* 0x000018022a127897 */ /* 0x000fe2000fffe03f */
[----:B------:R-:W-:Y:S02]  /*39630*/  WARPGROUP.DEPBAR.LE gsb0, 0x0 ;  /* 0x00008000000079c5 */ /* 0x000fe40000010000 */
[----:B------:R-:W-:-:S15]  /*39640*/  WARPGROUP.ARRIVE ;  /* 0x00000000000079c5 */ /* 0x000fde0000000000 */
[----:B------:R-:W-:-:S07]  /*39650*/  NOP ;  /* 0x0000000000007918 */ /* 0x000fce0000000000 */
        /* <DEDUP_REMOVED lines=50> */
[----:B------:R1:W-:Y:S04]  /*39980*/  STL.64 [R1+0x400], R44 ;  /* 0x0004002c01007387 */ /* 0x0003e80000100a00 */
        /* <DEDUP_REMOVED lines=63> */
[----:B-1----:R-:W4:Y:S04]  /*39d80*/  LDL.LU.64 R44, [R1] ;  /* 0x00000000012c7983 */ /* 0x002f280000300a00 */
[----:B--2---:R-:W2:Y:S04]  /*39d90*/  LDL.LU.64 R46, [R1+0x8] ;  /* 0x00000800012e7983 */ /* 0x004ea80000300a00 */
[----:B---3--:R-:W3:Y:S04]  /*39da0*/  LDL.LU.64 R48, [R1+0x10] ;  /* 0x0000100001307983 */ /* 0x008ee80000300a00 */
[----:B----4-:R-:W4:Y:S04]  /*39db0*/  LDL.LU.64 R50, [R1+0x18] ;  /* 0x0000180001327983 */ /* 0x010f280000300a00 */
[----:B------:R-:W2:Y:S04]  /*39dc0*/  LDL.LU.64 R52, [R1+0x20] ;  /* 0x0000200001347983 */ /* 0x000ea80000300a00 */
[----:B------:R-:W3:Y:S04]  /*39dd0*/  LDL.LU.64 R54, [R1+0x28] ;  /* 0x0000280001367983 */ /* 0x000ee80000300a00 */
[----:B------:R-:W4:Y:S04]  /*39de0*/  LDL.LU.64 R56, [R1+0x30] ;  /* 0x0000300001387983 */ /* 0x000f280000300a00 */
        /* <DEDUP_REMOVED lines=47> */
[----:B---3--:R-:W-:Y:S04]  /*3a0e0*/  STL.64 [R1+0x1d98], R150 ;  /* 0x001d989601007387 */ /* 0x008fe80000100a00 */
[----:B--2---:R-:W-:Y:S04]  /*3a0f0*/  STL.64 [R1+0x1d90], R148 ;  /* 0x001d909401007387 */ /* 0x004fe80000100a00 */
[----:B----4-:R-:W-:Y:S04]  /*3a100*/  STL.64 [R1+0x1d88], R146 ;  /* 0x001d889201007387 */ /* 0x010fe80000100a00 */
        /* <DEDUP_REMOVED lines=125> */
[----:B------:R-:W-:-:S02]  /*3a8e0*/  UIADD3.64 UR36, UR40, 0x1fe, URZ ;  /* 0x000001fe28247897 */ /* 0x000fc4000fffe03f */
[----:B------:R-:W-:Y:S01]  /*3a8f0*/  UIADD3.64 UR44, UR40, 0x200, URZ ;  /* 0x00000200282c7897 */ /* 0x000fe2000fffe03f */
[----:B------:R-:W3:Y:S01]  /*3a900*/  LDL.LU.64 R152, [R1+0x1b0] ;  /* 0x0001b00001987983 */ /* 0x000ee20000300a00 */
[----:B------:R-:W-:Y:S01]  /*3a910*/  UMOV UR46, UR42 ;  /* 0x0000002a002e7c82 */ /* 0x000fe20008000000 */
[----:B------:R-:W-:Y:S01]  /*3a920*/  UMOV UR47, UR43 ;  /* 0x0000002b002f7c82 */ /* 0x000fe20008000000 */
[----:B------:R-:W-:Y:S01]  /*3a930*/  UIADD3.64 UR48, UR42, 0x802, URZ ;  /* 0x000008022a307897 */ /* 0x000fe2000fffe03f */
[----:B------:R-:W3:Y:S01]  /*3a940*/  LDL.LU.64 R154, [R1+0x1b8] ;  /* 0x0001b800019a7983 */ /* 0x000ee20000300a00 */
[----:B------:R-:W-:Y:S02]  /*3a950*/  UIADD3.64 UR32, UR42, 0x804, URZ ;  /* 0x000008042a207897 */ /* 0x000fe4000fffe03f */
[----:B------:R-:W-:Y:S01]  /*3a960*/  UIADD3.64 UR28, UR40, 0x1204, URZ ;  /* 0x00001204281c7897 */ /* 0x000fe2000fffe03f */
[----:B------:R-:W3:Y:S01]  /*3a970*/  LDL.LU.64 R156, [R1+0x1c0] ;  /* 0x0001c000019c7983 */ /* 0x000ee20000300a00 */
[----:B------:R-:W-:-:S02]  /*3a980*/  UIADD3.64 UR24, UR40, 0x19fe, URZ ;  /* 0x000019fe28187897 */ /* 0x000fc4000fffe03f */
[----:B------:R-:W-:Y:S01]  /*3a990*/  UIADD3.64 UR20, UR40, 0x1a00, URZ ;  /* 0x00001a0028147897 */ /* 0x000fe2000fffe03f */
[----:B------:R-:W3:Y:S01]  /*3a9a0*/  LDL.LU.64 R158, [R1+0x1c8] ;  /* 0x0001c800019e7983 */ /* 0x000ee20000300a00 */
[----:B------:R-:W-:Y:S02]  /*3a9b0*/  UIADD3.64 UR16, UR40, 0x1a02, URZ ;  /* 0x00001a0228107897 */ /* 0x000fe4000fffe03f */
[----:B------:R-:W-:Y:S01]  /*3a9c0*/  UIADD3.64 UR12, UR40, 0x1a04, URZ ;  /* 0x00001a04280c7897 */ /* 0x000fe2000fffe03f */
[----:B------:R-:W3:Y:S04]  /*3a9d0*/  LDL.LU.64 R160, [R1+0x1d0] ;  /* 0x0001d00001a07983 */ /* 0x000ee80000300a00 */
[----:B------:R-:W3:Y:S04]  /*3a9e0*/  LDL.LU.64 R162, [R1+0x1d8] ;  /* 0x0001d80001a27983 */ /* 0x000ee80000300a00 */
[----:B------:R-:W3:Y:S04]  /*3a9f0*/  LDL.LU.64 R164, [R1+0x1e0] ;  /* 0x0001e00001a47983 */ /* 0x000ee80000300a00 */
[----:B------:R-:W3:Y:S04]  /*3aa00*/  LDL.LU.64 R166, [R1+0x1e8] ;  /* 0x0001e80001a67983 */ /* 0x000ee80000300a00 */
[----:B------:R-:W3:Y:S04]  /*3aa10*/  LDL.LU.64 R168, [R1+0x1f0] ;  /* 0x0001f00001a87983 */ /* 0x000ee80000300a00 */
[----:B------:R-:W3:Y:S01]  /*3aa20*/  LDL.LU.64 R170, [R1+0x1f8] ;  /* 0x0001f80001aa7983 */ /* 0x000ee20000300a00 */
[----:B--2---:R-:W-:-:S06]  /*3aa30*/  WARPGROUP.ARRIVE ;  /* 0x00000000000079c5 */ /* 0x004fcc0000000000 */
[----:B------:R-:W-:Y:S03]  /*3aa40*/  HGMMA.64x256x8.F32.TF32 R24, gdesc[UR36], R24, gsb0 ;  /* 0x07e00000241879f0 */ /* 0x000fe60008002818 */
[----:B------:R-:W-:Y:S02]  /*3aa50*/  WARPGROUP.DEPBAR.LE gsb0, 0x0 ;  /* 0x00008000000079c5 */ /* 0x000fe40000010000 */
[----:B------:R-:W-:-:S15]  /*3aa60*/  WARPGROUP.ARRIVE ;  /* 0x00000000000079c5 */ /* 0x000fde0000000000 */
[----:B------:R-:W-:-:S08]  /*3aa70*/  NOP ;  /* 0x0000000000007918 */ /* 0x000fd00000000000 */
[----:B------:R-:W-:Y:S01]  /*3aa80*/  HGMMA.64x256x8.F32.TF32 R24, gdesc[UR44], R24, gsb0 ;  /* 0x07e000002c1879f0 */ /* 0x000fe20008002818 */
[----:B------:R-:W-:Y:S01]  /*3aa90*/  UIADD3.64 UR44, UR40, 0x202, URZ ;  /* 0x00000202282c7897 */ /* 0x000fe2000fffe03f */
[----:B------:R-:W-:Y:S01]  /*3aaa0*/  UMOV UR46, UR54 ;  /* 0x00000036002e7c82 */ /* 0x000fe20008000000 */
[----:B------:R-:W-:Y:S01]  /*3aab0*/  UMOV UR47, UR55 ;  /* 0x00000037002f7c82 */ /* 0x000fe20008000000 */
[----:B------:R-:W-:Y:S02]  /*3aac0*/  WARPGROUP.DEPBAR.LE gsb0, 0x0 ;  /* 0x00008000000079c5 */ /* 0x000fe40000010000 */
[----:B------:R-:W-:-:S15]  /*3aad0*/  WARPGROUP.ARRIVE ;  /* 0x00000000000079c5 */ /* 0x000fde0000000000 */
[----:B------:R-:W-:-:S07]  /*3aae0*/  NOP ;  /* 0x0000000000007918 */ /* 0x000fce0000000000 */
        /* <DEDUP_REMOVED lines=25> */
[----:B------:R-:W-:Y:S01]  /*3ac80*/  UIADD3.64 UR48, UR42, 0xffe, URZ ;  /* 0x00000ffe2a307897 */ /* 0x000fe2000fffe03f */
[----:B------:R-:W-:Y:S02]  /*3ac90*/  WARPGROUP.DEPBAR.LE gsb0, 0x0 ;  /* 0x00008000000079c5 */ /* 0x000fe40000010000 */
[----:B------:R-:W-:-:S15]  /*3aca0*/  WARPGROUP.ARRIVE ;  /* 0x00000000000079c5 */ /* 0x000fde0000000000 */
[----:B------:R-:W-:-:S06]  /*3acb0*/  NOP ;  /* 0x0000000000007918 */ /* 0x000fcc0000000000 */
        /* <DEDUP_REMOVED lines=112> */
[----:B-1----:R-:W3:Y:S04]  /*3b3c0*/  LDL.LU.64 R150, [R1+0x1d98] ;  /* 0x001d980001967983 */ /* 0x002ee80000300a00 */
        /* <DEDUP_REMOVED lines=52> */
[----:B------:R-:W3:Y:S01]  /*3b710*/  LDL.LU.64 R44, [R1+0x1bf0] ;  /* 0x001bf000012c7983 */ /* 0x000ee20000300a00 */
[----:B------:R-:W-:-:S02]  /*3b720*/  UIADD3.64 UR36, UR40, 0x3fe, URZ ;  /* 0x000003fe28247897 */ /* 0x000fc4000fffe03f */
[----:B------:R-:W-:Y:S01]  /*3b730*/  UIADD3.64 UR44, UR40, 0x400, URZ ;  /* 0x00000400282c7897 */ /* 0x000fe2000fffe03f */
[----:B------:R-:W2:Y:S01]  /*3b740*/  LDL.LU.64 R42, [R1+0x1be8] ;  /* 0x001be800012a7983 */ /* 0x000ea20000300a00 */
[----:B------:R-:W-:Y:S01]  /*3b750*/  UMOV UR46, UR42 ;  /* 0x0000002a002e7c82 */ /* 0x000fe20008000000 */
[----:B------:R-:W-:Y:S01]  /*3b760*/  UMOV UR47, UR43 ;  /* 0x0000002b002f7c82 */ /* 0x000fe20008000000 */
[----:B------:R-:W-:Y:S01]  /*3b770*/  UIADD3.64 UR32, UR42, 0x802, URZ ;  /* 0x000008022a207897 */ /* 0x000fe2000fffe03f */
[----:B------:R-:W2:Y:S01]  /*3b780*/  LDL.LU.64 R40, [R1+0x1be0] ;  /* 0x001be00001287983 */ /* 0x000ea20000300a00 */
[----:B------:R-:W-:Y:S02]  /*3b790*/  UIADD3.64 UR28, UR42, 0x804, URZ ;  /* 0x000008042a1c7897 */ /* 0x000fe4000fffe03f */
[----:B------:R-:W-:Y:S01]  /*3b7a0*/  UIADD3.64 UR24, UR40, 0x1bfe, URZ ;  /* 0x00001bfe28187897 */ /* 0x000fe2000fffe03f */
[----:B------:R-:W2:Y:S01]  /*3b7b0*/  LDL.LU.64 R38, [R1+0x1bd8] ;  /* 0x001bd80001267983 */ /* 0x000ea20000300a00 */
[----:B------:R-:W-:-:S02]  /*3b7c0*/  UIADD3.64 UR20, UR40, 0x1c00, URZ ;  /* 0x00001c0028147897 */ /* 0x000fc4000fffe03f */
[----:B------:R-:W-:Y:S01]  /*3b7d0*/  UIADD3.64 UR16, UR40, 0x1c02, URZ ;  /* 0x00001c0228107897 */ /* 0x000fe2000fffe03f */
[----:B------:R-:W2:Y:S01]  /*3b7e0*/  LDL.LU.64 R36, [R1+0x1bd0] ;  /* 0x001bd00001247983 */ /* 0x000ea20000300a00 */
[----:B------:R-:W-:-:S03]  /*3b7f0*/  UIADD3.64 UR12, UR40, 0x1c04, URZ ;  /* 0x00001c04280c7897 */ /* 0x000fc6000fffe03f */
[----:B------:R-:W2:Y:S04]  /*3b800*/  LDL.LU.64 R34, [R1+0x1bc8] ;  /* 0x001bc80001227983 */ /* 0x000ea80000300a00 */
[----:B------:R-:W2:Y:S04]  /*3b810*/  LDL.LU.64 R32, [R1+0x1bc0] ;  /* 0x001bc00001207983 */ /* 0x000ea80000300a00 */
[----:B------:R-:W2:Y:S04]  /*3b820*/  LDL.LU.64 R30, [R1+0x1bb8] ;  /* 0x001bb800011e7983 */ /* 0x000ea80000300a00 */
[----:B------:R-:W2:Y:S04]  /*3b830*/  LDL.LU.64 R28, [R1+0x1bb0] ;  /* 0x001bb000011c7983 */ /* 0x000ea80000300a00 */
[----:B------:R-:W2:Y:S04]  /*3b840*/  LDL.LU.64 R26, [R1+0x1ba8] ;  /* 0x001ba800011a7983 */ /* 0x000ea80000300a00 */
[----:B------:R-:W2:Y:S04]  /*3b850*/  LDL.LU.64 R24, [R1+0x1ba0] ;  /* 0x001ba00001187983 */ /* 0x000ea80000300a00 */
[----:B------:R-:W4:Y:S01]  /*3b860*/  LDL R2, [R1+0x1978] ;  /* 0x0019780001027983 */ /* 0x000f220000100800 */
[----:B---3--:R-:W-:-:S06]  /*3b870*/  WARPGROUP.ARRIVE ;  /* 0x00000000000079c5 */ /* 0x008fcc0000000000 */
        /* <DEDUP_REMOVED lines=61> */
[----:B------:R-:W-:Y:S01]  /*3bc50*/  UMOV UR44, UR32 ;  /* 0x00000020002c7c82 */ /* 0x000fe20008000000 */
[----:B------:R-:W-:Y:S01]  /*3bc60*/  UMOV UR45, UR33 ;  /* 0x00000021002d7c82 */ /* 0x000fe20008000000 */
[----:B------:R-:W-:Y:S01]  /*3bc70*/  UIADD3.64 UR32, UR40, 0x1402, URZ ;  /* 0x0000140228207897 */ /* 0x000fe2000fffe03f */
[----:B------:R-:W-:Y:S01]  /*3bc80*/  UMOV UR46, UR28 ;  /* 0x0000001c002e7c82 */ /* 0x000fe20008000000 */
[----:B------:R-:W-:Y:S01]  /*3bc90*/  UMOV UR47, UR29 ;  /* 0x0000001d002f7c82 */ /* 0x000fe20008000000 */
[----:B------:R-:W-:Y:S01]  /*3bca0*/  UIADD3.64 UR28, UR40, 0x1404, URZ ;  /* 0x00001404281c7897 */ /* 0x000fe2000fffe03f */
[----:B------:R-:W-:Y:S02]  /*3bcb0*/  WARPGROUP.DEPBAR.LE gsb0, 0x0 ;  /* 0x00008000000079c5 */ /* 0x000fe40000010000 */
[----:B------:R-:W-:-:S15]  /*3bcc0*/  WARPGROUP.ARRIVE ;  /* 0x00000000000079c5 */ /* 0x000fde0000000000 */
[----:B------:R-:W-:-:S04]  /*3bcd0*/  NOP ;  /* 0x0000000000007918 */ /* 0x000fc80000000000 */
        /* <DEDUP_REMOVED lines=27> */
[----:B------:R-:W-:Y:S04]  /*3be90*/  STL.64 [R1], R44 ;  /* 0x0000002c01007387 */ /* 0x000fe80000100a00 */
        /* <DEDUP_REMOVED lines=129> */
[----:B------:R-:W3:Y:S01]  /*3c6b0*/  LDL R0, [R1+0x143c] ;  /* 0x00143c0001007983 */ /* 0x000ee20000100800 */
[----:B------:R-:W-:Y:S01]  /*3c6c0*/  UIADD3.64 UR24, UR40, 0x1dfe, URZ ;  /* 0x00001dfe28187897 */ /* 0x000fe2000fffe03f */
[----:B----4-:R-:W-:Y:S01]  /*3c6d0*/  R2UR UR13, R2 ;  /* 0x00000000020d72ca */ /* 0x010fe200000e0000 */
[----:B--2---:R-:W-:Y:S01]  /*3c6e0*/  WARPGROUP.ARRIVE ;  /* 0x00000000000079c5 */ /* 0x004fe20000000000 */
[----:B---3--:R-:W-:-:S05]  /*3c6f0*/  R2UR UR12, R0 ;  /* 0x00000000000c72ca */ /* 0x008fca00000e0000 */
[----:B------:R-:W-:Y:S01]  /*3c700*/  HGMMA.64x256x8.F32.TF32 R24, gdesc[UR36], R24, gsb0 ;  /* 0x07e00000241879f0 */ /* 0x000fe20008002818 */
[----:B------:R-:W-:Y:S01]  /*3c710*/  UIADD3.64 UR36, UR40, 0x600, URZ ;  /* 0x0000060028247897 */ /* 0x000fe2000fffe03f */
[----:B------:R-:W2:Y:S01]  /*3c720*/  LDL R0, [R1+0x1440] ;  /* 0x0014400001007983 */ /* 0x000ea20000100800 */
[----:B------:R-:W-:Y:S01]  /*3c730*/  UMOV UR38, UR42 ;  /* 0x0000002a00267c82 */ /* 0x000fe20008000000 */
[----:B------:R-:W-:Y:S01]  /*3c740*/  UMOV UR39, UR43 ;  /* 0x0000002b00277c82 */ /* 0x000fe20008000000 */
[----:B------:R-:W-:Y:S01]  /*3c750*/  UIADD3.64 UR20, UR40, 0x1e00, URZ ;  /* 0x00001e0028147897 */ /* 0x000fe2000fffe03f */
[----:B------:R-:W3:Y:S01]  /*3c760*/  LDL.LU R6, [R1+0x70c] ;  /* 0x00070c0001067983 */ /* 0x000ee20000300800 */
        /* <DEDUP_REMOVED lines=48> */
[----:B------:R-:W-:Y:S02]  /*3ca70*/  UIADD3.64 UR32, UR40, 0x1602, URZ ;  /* 0x0000160228207897 */ /* 0x000fe4000fffe03f */
[----:B------:R-:W-:Y:S02]  /*3ca80*/  WARPGROUP.DEPBAR.LE gsb0, 0x0 ;  /* 0x00008000000079c5 */ /* 0x000fe40000010000 */
[----:B------:R-:W-:-:S15]  /*3ca90*/  WARPGROUP.ARRIVE ;  /* 0x00000000000079c5 */ /* 0x000fde0000000000 */
[----:B------:R-:W-:-:S08]  /*3caa0*/  NOP ;  /* 0x0000000000007918 */ /* 0x000fd00000000000 */
[----:B------:R-:W-:Y:S01]  /*3cab0*/  HGMMA.64x256x8.F32.TF32 R24, gdesc[UR48], R24, gsb0 ;  /* 0x07e00000301879f0 */ /* 0x000fe20008002818 */
[----:B------:R-:W-:Y:S02]  /*3cac0*/  UIADD3.64 UR28, UR40, 0x1604, URZ ;  /* 0x00001604281c7897 */ /* 0x000fe4000fffe03f */
        /* <DEDUP_REMOVED lines=21> */
[----:B--2---:R-:W-:Y:S02]  /*3cc20*/  R2UR UR18, R0 ;  /* 0x00000000001272ca */ /* 0x004fe400000e0000 */
[----:B------:R-:W2:Y:S04]  /*3cc30*/  LDL.LU R0, [R1+0x710] ;  /* 0x0007100001007983 */ /* 0x000ea80000300800 */
[----:B------:R-:W4:Y:S04]  /*3cc40*/  LDL.LU R175, [R1+0x714] ;  /* 0x0007140001af7983 */ /* 0x000f280000300800 */
[----:B------:R-:W4:Y:S01]  /*3cc50*/  LDL.LU R7, [R1+0x718] ;  /* 0x0007180001077983 */ /* 0x000f220000300800 */
[----:B------:R-:W-:Y:S01]  /*3cc60*/  IADD3 R201, P3, R201, UR4, RZ ;  /* 0x00000004c9c97c10 */ /* 0x000fe2000ff7e0ff */
[----:B------:R-:W-:-:S02]  /*3cc70*/  UIMAD UR16, UR11, -0x80, UR13 ;  /* 0xffffff800b1078a4 */ /* 0x000fc4000f8e020d */
[----:B------:R-:W4:Y:S01]  /*3cc80*/  LDL.LU R9, [R1+0x720] ;  /* 0x0007200001097983 */ /* 0x000f220000300800 */
[----:B------:R-:W-:Y:S01]  /*3cc90*/  IADD3.X R200, R200, UR6, RZ, P3, !PT ;  /* 0x00000006c8c87c10 */ /* 0x000fe20009ffe4ff */
[----:B------:R-:W-:Y:S02]  /*3cca0*/  UISETP.GT.AND UP1, UPT, UR16, URZ, UPT ;  /* 0x0000003f1000728c */ /* 0x000fe4000bf24270 */
[----:B------:R-:W-:Y:S02]  /*3ccb0*/  UISETP.GE.AND UP0, UPT, UR11, UR12, UPT ;  /* 0x0000000c0b00728c */ /* 0x000fe4000bf06270 */
[----:B------:R-:W-:-:S04]  /*3ccc0*/  USEL UR12, URZ, 0x4, !UP1 ;  /* 0x000000043f0c7887 */ /* 0x000fc8000c800000 */
[----:B------:R-:W-:-:S06]  /*3ccd0*/  USEL UR12, UR12, URZ, !UP0 ;  /* 0x0000003f0c0c7287 */ /* 0x000fcc000c000000 */
[----:B------:R-:W-:Y:S01]  /*3cce0*/  ISETP.NE.U32.AND P0, PT, RZ, UR12, PT ;  /* 0x0000000cff007c0c */ /* 0x000fe2000bf05070 */
[----:B------:R-:W-:Y:S02]  /*3ccf0*/  UIADD3.64 UR12, UR40, 0x1e04, URZ ;  /* 0x00001e04280c7897 */ /* 0x000fe4000fffe03f */
[----:B------:R-:W-:-:S04]  /*3cd00*/  UIADD3 UR10, UR10, 0x1, URZ ;  /* 0x000000010a0a7890 */ /* 0x000fc8000fffe03f */
[----:B------:R-:W-:Y:S01]  /*3cd10*/  UISETP.GT.AND UP1, UPT, UR10, 0x3, UPT ;  /* 0x000000030a00788c */ /* 0x000fe2000bf24270 */
[----:B------:R-:W-:-:S03]  /*3cd20*/  IADD3 R193, P1, R193, UR4, RZ ;  /* 0x00000004c1c17c10 */ /* 0x000fc6000ff3e0ff */
[----:B------:R-:W-:Y:S01]  /*3cd30*/  USEL UR10, UR10, URZ, !UP1 ;  /* 0x0000003f0a0a7287 */ /* 0x000fe2000c800000 */
[----:B------:R-:W-:-:S03]  /*3cd40*/  IADD3.X R192, R192, UR6, RZ, P1, !PT ;  /* 0x00000006c0c07c10 */ /* 0x000fc60008ffe4ff */
[----:B------:R-:W-:Y:S01]  /*3cd50*/  ULEA UR17, UR10, UR61, 0x11 ;  /* 0x0000003d0a117291 */ /* 0x000fe2000f8e883f */
[----:B------:R-:W-:Y:S01]  /*3cd60*/  IADD3 R195, P1, R195, UR4, RZ ;  /* 0x00000004c3c37c10 */ /* 0x000fe2000ff3e0ff */
[----:B------:R-:W-:Y:S01]  /*3cd70*/  UISETP.GT.AND UP1, UPT, UR16, 0x1, UPT ;  /* 0x000000011000788c */ /* 0x000fe2000bf24270 */
[----:B------:R-:W-:Y:S01]  /*3cd80*/  IMAD.MOV.U32 R4, RZ, RZ, R193 ;  /* 0x000000ffff047224 */ /* 0x000fe200078e00c1 */
[----:B------:R-:W-:Y:S02]  /*3cd90*/  MOV R5, R192 ;  /* 0x000000c000057202 */ /* 0x000fe40000000f00 */
[----:B------:R-:W-:Y:S01]  /*3cda0*/  VIADD R2, R3, UR17 ;  /* 0x0000001103027c36 */ /* 0x000fe20008000000 */
[----:B------:R-:W-:Y:S01]  /*3cdb0*/  IADD3.X R194, R194, UR6, RZ, P1, !PT ;  /* 0x00000006c2c27c10 */ /* 0x000fe20008ffe4ff */
[----:B------:R-:W-:Y:S02]  /*3cdc0*/  WARPGROUP.DEPBAR.LE gsb0, 0x0 ;  /* 0x00008000000079c5 */ /* 0x000fe40000010000 */
[----:B------:R-:W-:-:S06]  /*3cdd0*/  WARPGROUP.ARRIVE ;  /* 0x00000000000079c5 */ /* 0x000fcc0000000000 */
[----:B------:R-:W-:Y:S01]  /*3cde0*/  HGMMA.64x256x8.F32.TF32 R24, gdesc[UR12], R24, gsb0 ;  /* 0x07e000000c1879f0 */ /* 0x000fe20008002818 */
[----:B--2---:R-:W-:-:S04]  /*3cdf0*/  IADD3 R0, P3, R0, UR4, RZ ;  /* 0x0000000400007c10 */ /* 0x004fc8000ff7e0ff */
[----:B---3--:R-:W-:Y:S01]  /*3ce00*/  IADD3.X R6, R6, UR6, RZ, P3, !PT ;  /* 0x0000000606067c10 */ /* 0x008fe20009ffe4ff */
[----:B------:R-:W-:Y:S04]  /*3ce10*/  STL [R1+0x710], R0 ;  /* 0x0007100001007387 */ /* 0x000fe80000100800 */
[----:B------:R1:W-:Y:S04]  /*3ce20*/  STL [R1+0x70c], R6 ;  /* 0x00070c0601007387 */ /* 0x0003e80000100800 */
[----:B------:R-:W2:Y:S01]  /*3ce30*/  LDL.LU R174, [R1+0x71c] ;  /* 0x00071c0001ae7983 */ /* 0x000ea20000300800 */
[----:B------:R-:W-:-:S04]  /*3ce40*/  USEL UR12, URZ, 0x4, !UP1 ;  /* 0x000000043f0c7887 */ /* 0x000fc8000c800000 */
[----:B------:R-:W-:Y:S01]  /*3ce50*/  USEL UR12, UR12, URZ, !UP0 ;  /* 0x0000003f0c0c7287 */ /* 0x000fe2000c000000 */
[----:B------:R-:W-:Y:S01]  /*3ce60*/  IADD3 R197, P1, R197, UR4, RZ ;  /* 0x00000004c5c57c10 */ /* 0x000fe2000ff3e0ff */
[----:B------:R-:W-:-:S03]  /*3ce70*/  UISETP.GT.AND UP1, UPT, UR16, 0x2, UPT ;  /* 0x000000021000788c */ /* 0x000fc6000bf24270 */
[----:B------:R-:W-:Y:S02]  /*3ce80*/  IADD3.X R196, R196, UR6, RZ, P1, !PT ;  /* 0x00000006c4c47c10 */ /* 0x000fe40008ffe4ff */
[----:B------:R-:W-:-:S04]  /*3ce90*/  IADD3 R199, P2, R199, UR4, RZ ;  /* 0x00000004c7c77c10 */ /* 0x000fc8000ff5e0ff */
[----:B------:R-:W-:Y:S02]  /*3cea0*/  IADD3.X R198, R198, UR6, RZ, P2, !PT ;  /* 0x00000006c6c67c10 */ /* 0x000fe400097fe4ff */
[----:B------:R-:W-:-:S04]  /*3ceb0*/  IADD3 R207, P2, R207, UR4, RZ ;  /* 0x00000004cfcf7c10 */ /* 0x000fc8000ff5e0ff */
[----:B------:R-:W-:Y:S01]  /*3cec0*/  IADD3.X R206, R206, UR6, RZ, P2, !PT ;  /* 0x00000006cece7c10 */ /* 0x000fe200097fe4ff */
[----:B------:R-:W-:Y:S02]  /*3ced0*/  WARPGROUP.DEPBAR.LE gsb0, 0x0 ;  /* 0x00008000000079c5 */ /* 0x000fe40000010000 */
[----:B------:R-:W-:Y:S06]  /*3cee0*/  BAR.SYNC.DEFER_BLOCKING 0x0 ;  /* 0x0000000000007b1d */ /* 0x000fec0000010000 */
[----:B------:R-:W-:Y:S01]  /*3cef0*/  @!PT LDS RZ, [RZ] ;  /* 0x00000000fffff984 */ /* 0x000fe20000000800 */
[----:B------:R-:W-:Y:S01]  /*3cf00*/  @!PT LDS RZ, [RZ] ;  /* 0x00000000fffff984 */ /* 0x000fe20000000800 */
[----:B------:R-:W-:Y:S01]  /*3cf10*/  @!PT LDS RZ, [RZ] ;  /* 0x00000000fffff984 */ /* 0x000fe20000000800 */
[----:B------:R3:W-:Y:S02]  /*3cf20*/  LDGSTS.E [R2], desc[UR8][R4.64], P0 ;  /* 0x0000000004027fae */ /* 0x0007e40008121848 */
[----:B---3--:R-:W-:-:S02]  /*3cf30*/  IMAD.MOV.U32 R4, RZ, RZ, R195 ;  /* 0x000000ffff047224 */ /* 0x008fc400078e00c3 */
[----:B------:R-:W-:-:S05]  /*3cf40*/  IMAD.MOV.U32 R5, RZ, RZ, R194 ;  /* 0x000000ffff057224 */ /* 0x000fca00078e00c2 */
[----:B------:R3:W-:Y:S01]  /*3cf50*/  LDGSTS.E [R2+0x4000], desc[UR8][R4.64], P0 ;  /* 0x0400000004027fae */ /* 0x0007e20008121848 */
[----:B------:R-:W-:Y:S01]  /*3cf60*/  ISETP.NE.U32.AND P0, PT, RZ, UR12, PT ;  /* 0x0000000cff007c0c */ /* 0x000fe2000bf05070 */
[----:B------:R-:W-:-:S04]  /*3cf70*/  USEL UR12, URZ, 0x4, !UP1 ;  /* 0x000000043f0c7887 */ /* 0x000fc8000c800000 */
[----:B------:R-:W-:Y:S01]  /*3cf80*/  USEL UR12, UR12, URZ, !UP0 ;  /* 0x0000003f0c0c7287 */ /* 0x000fe2000c000000 */
[----:B---3--:R-:W-:Y:S01]  /*3cf90*/  MOV R4, R197 ;  /* 0x000000c500047202 */ /* 0x008fe20000000f00 */
[----:B------:R-:W-:-:S04]  /*3cfa0*/  IMAD.MOV.U32 R5, RZ, RZ, R196 ;  /* 0x000000ffff057224 */ /* 0x000fc800078e00c4 */
[----:B------:R-:W-:Y:S02]  /*3cfb0*/  ISETP.NE.U32.AND P1, PT, RZ, UR12, PT ;  /* 0x0000000cff007c0c */ /* 0x000fe4000bf25070 */
[----:B------:R3:W-:Y:S01]  /*3cfc0*/  LDGSTS.E [R2+0x4], desc[UR8][R4.64], P0 ;  /* 0x0000400004027fae */ /* 0x0007e20008121848 */
[----:B------:R-:W-:Y:S01]  /*3cfd0*/  UISETP.GT.AND UP1, UPT, UR16, 0x3, UPT ;  /* 0x000000031000788c */ /* 0x000fe2000bf24270 */
[----:B---3--:R-:W-:Y:S01]  /*3cfe0*/  IMAD.MOV.U32 R4, RZ, RZ, R199 ;  /* 0x000000ffff047224 */ /* 0x008fe200078e00c7 */
[----:B------:R-:W-:-:S05]  /*3cff0*/  MOV R5, R198 ;  /* 0x000000c600057202 */ /* 0x000fca0000000f00 */
[----:B------:R3:W-:Y:S01]  /*3d000*/  LDGSTS.E [R2+0x4004], desc[UR8][R4.64], P0 ;  /* 0x0400400004027fae */ /* 0x0007e20008121848 */
[----:B------:R-:W-:Y:S01]  /*3d010*/  IADD3 R203, P0, R203, UR4, RZ ;  /* 0x00000004cbcb7c10 */ /* 0x000fe2000ff1e0ff */
[----:B------:R-:W-:-:S03]  /*3d020*/  USEL UR12, URZ, 0x4, !UP1 ;  /* 0x000000043f0c7887 */ /* 0x000fc6000c800000 */
[----:B------:R-:W-:Y:S01]  /*3d030*/  IADD3.X R202, R202, UR6, RZ, P0, !PT ;  /* 0x00000006caca7c10 */ /* 0x000fe200087fe4ff */
[----:B------:R-:W-:Y:S01]  /*3d040*/  USEL UR12, UR12, URZ, !UP0 ;  /* 0x0000003f0c0c7287 */ /* 0x000fe2000c000000 */
[----:B---3--:R-:W-:Y:S02]  /*3d050*/  IMAD.MOV.U32 R4, RZ, RZ, R201 ;  /* 0x000000ffff047224 */ /* 0x008fe400078e00c9 */
[----:B------:R-:W-:-:S05]  /*3d060*/  IMAD.MOV.U32 R5, RZ, RZ, R200 ;  /* 0x000000ffff057224 */ /* 0x000fca00078e00c8 */
[----:B------:R3:W-:Y:S01]  /*3d070*/  LDGSTS.E [R2+0x8], desc[UR8][R4.64], P1 ;  /* 0x0000800004027fae */ /* 0x0007e20008921848 */
[----:B------:R-:W-:Y:S01]  /*3d080*/  ISETP.NE.U32.AND P0, PT, RZ, UR12, PT ;  /* 0x0000000cff007c0c */ /* 0x000fe2000bf05070 */
[----:B------:R-:W-:Y:S01]  /*3d090*/  UISETP.GT.AND UP1, UPT, UR16, 0x20, UPT ;  /* 0x000000201000788c */ /* 0x000fe2000bf24270 */
[----:B---3--:R-:W-:Y:S01]  /*3d0a0*/  MOV R4, R203 ;  /* 0x000000cb00047202 */ /* 0x008fe20000000f00 */
[----:B------:R-:W-:-:S05]  /*3d0b0*/  IMAD.MOV.U32 R5, RZ, RZ, R202 ;  /* 0x000000ffff057224 */ /* 0x000fca00078e00ca */
[----:B------:R3:W-:Y:S01]  /*3d0c0*/  LDGSTS.E [R2+0x4008], desc[UR8][R4.64], P1 ;  /* 0x0400800004027fae */ /* 0x0007e20008921848 */
[----:B------:R-:W-:Y:S01]  /*3d0d0*/  IADD3 R205, P1, R205, UR4, RZ ;  /* 0x00000004cdcd7c10 */ /* 0x000fe2000ff3e0ff */
[----:B------:R-:W-:-:S03]  /*3d0e0*/  USEL UR12, URZ, 0x4, !UP1 ;  /* 0x000000043f0c7887 */ /* 0x000fc6000c800000 */
[----:B------:R-:W-:Y:S01]  /*3d0f0*/  IADD3.X R204, R204, UR6, RZ, P1, !PT ;  /* 0x00000006cccc7c10 */ /* 0x000fe20008ffe4ff */
[----:B------:R-:W-:Y:S01]  /*3d100*/  USEL UR12, UR12, URZ, !UP0 ;  /* 0x0000003f0c0c7287 */ /* 0x000fe2000c000000 */
[----:B---3--:R-:W-:Y:S02]  /*3d110*/  IMAD.MOV.U32 R4, RZ, RZ, R205 ;  /* 0x000000ffff047224 */ /* 0x008fe400078e00cd */
[----:B------:R-:W-:-:S03]  /*3d120*/  MOV R5, R204 ;  /* 0x000000cc00057202 */ /* 0x000fc60000000f00 */
[----:B------:R-:W-:Y:S02]  /*3d130*/  ISETP.NE.U32.AND P1, PT, RZ, UR12, PT ;  /* 0x0000000cff007c0c */ /* 0x000fe4000bf25070 */
[----:B------:R3:W-:Y:S02]  /*3d140*/  LDGSTS.E [R2+0xc], desc[UR8][R4.64], P0 ;  /* 0x0000c00004027fae */ /* 0x0007e40008121848 */
[----:B---3--:R-:W-:Y:S02]  /*3d150*/  IMAD.MOV.U32 R4, RZ, RZ, R207 ;  /* 0x000000ffff047224 */ /* 0x008fe400078e00cf */
[----:B------:R-:W-:-:S05]  /*3d160*/  IMAD.MOV.U32 R5, RZ, RZ, R206 ;  /* 0x000000ffff057224 */ /* 0x000fca00078e00ce */
[----:B------:R3:W-:Y:S01]  /*3d170*/  LDGSTS.E [R2+0x400c], desc[UR8][R4.64], P0 ;  /* 0x0400c00004027fae */ /* 0x0007e20008121848 */
[----:B----4-:R-:W-:-:S04]  /*3d180*/  IADD3 R7, P0, R7, UR4, RZ ;  /* 0x0000000407077c10 */ /* 0x010fc8000ff1e0ff */
[----:B------:R-:W-:Y:S02]  /*3d190*/  IADD3.X R175, R175, UR6, RZ, P0, !PT ;  /* 0x00000006afaf7c10 */ /* 0x000fe400087fe4ff */
[----:B---3--:R-:W-:Y:S01]  /*3d1a0*/  MOV R4, R0 ;  /* 0x0000000000047202 */ /* 0x008fe20000000f00 */
[----:B------:R-:W-:Y:S02]  /*3d1b0*/  IMAD.MOV.U32 R5, RZ, RZ, R6 ;  /* 0x000000ffff057224 */ /* 0x000fe400078e0006 */
[----:B-1----:R-:W3:Y:S04]  /*3d1c0*/  LDL.LU R6, [R1+0x728] ;  /* 0x0007280001067983 */ /* 0x002ee80000300800 */
[----:B------:R-:W4:Y:S04]  /*3d1d0*/  LDL.LU R0, [R1+0x730] ;  /* 0x0007300001007983 */ /* 0x000f280000300800 */
[----:B------:R1:W-:Y:S04]  /*3d1e0*/  LDGSTS.E [R2+0x8000], desc[UR8][R4.64], P1 ;  /* 0x0800000004027fae */ /* 0x0003e80008921848 */
[----:B------:R-:W-:Y:S04]  /*3d1f0*/  STL [R1+0x718], R7 ;  /* 0x0007180701007387 */ /* 0x000fe80000100800 */
[----:B------:R1:W-:Y:S02]  /*3d200*/  STL [R1+0x714], R175 ;  /* 0x000714af01007387 */ /* 0x0003e40000100800 */
[----:B-1----:R-:W-:Y:S01]  /*3d210*/  IMAD.MOV.U32 R4, RZ, RZ, R7 ;  /* 0x000000ffff047224 */ /* 0x002fe200078e0007 */
[----:B------:R-:W-:-:S02]  /*3d220*/  MOV R5, R175 ;  /* 0x000000af00057202 */ /* 0x000fc40000000f00 */
[----:B------:R-:W4:Y:S04]  /*3d230*/  LDL.LU R175, [R1+0x724] ;  /* 0x0007240001af7983 */ /* 0x000f280000300800 */
[----:B------:R1:W-:Y:S01]  /*3d240*/  LDGSTS.E [R2+0xc000], desc[UR8][R4.64], P1 ;  /* 0x0c00000004027fae */ /* 0x0003e20008921848 */
[----:B------:R-:W-:-:S03]  /*3d250*/  IADD3 R9, P1, R9, UR4, RZ ;  /* 0x0000000409097c10 */ /* 0x000fc6000ff3e0ff */
[----:B------:R-:W4:Y:S01]  /*3d260*/  LDL.LU R7, [R1+0x72c] ;  /* 0x00072c0001077983 */ /* 0x000f220000300800 */
[----:B--2---:R-:W-:-:S03]  /*3d270*/  IADD3.X R174, R174, UR6, RZ, P1, !PT ;  /* 0x00000006aeae7c10 */ /* 0x004fc60008ffe4ff */
[----:B------:R-:W-:Y:S04]  /*3d280*/  STL [R1+0x720], R9 ;  /* 0x0007200901007387 */ /* 0x000fe80000100800 */
[----:B------:R2:W-:Y:S01]  /*3d290*/  STL [R1+0x71c], R174 ;  /* 0x00071cae01007387 */ /* 0x0005e20000100800 */
[----:B-1----:R-:W-:Y:S02]  /*3d2a0*/  IMAD.MOV.U32 R5, RZ, RZ, R174 ;  /* 0x000000ffff057224 */ /* 0x002fe400078e00ae */
[----:B------:R-:W-:Y:S01]  /*3d2b0*/  IMAD.MOV.U32 R4, RZ, RZ, R9 ;  /* 0x000000ffff047224 */ /* 0x000fe200078e0009 */
[----:B--2---:R-:W2:Y:S04]  /*3d2c0*/  LDL.LU R174, [R1+0x734] ;  /* 0x0007340001ae7983 */ /* 0x004ea80000300800 */
[----:B------:R-:W2:Y:S01]  /*3d2d0*/  LDL.LU R9, [R1+0x738] ;  /* 0x0007380001097983 */ /* 0x000ea20000300800 */
[----:B------:R-:W-:-:S04]  /*3d2e0*/  UISETP.GT.AND UP1, UPT, UR16, 0x21, UPT ;  /* 0x000000211000788c */ /* 0x000fc8000bf24270 */
[----:B------:R-:W-:-:S04]  /*3d2f0*/  USEL UR12, URZ, 0x4, !UP1 ;  /* 0x000000043f0c7887 */ /* 0x000fc8000c800000 */
[----:B------:R-:W-:-:S06]  /*3d300*/  USEL UR12, UR12, URZ, !UP0 ;  /* 0x0000003f0c0c7287 */ /* 0x000fcc000c000000 */
[----:B------:R-:W-:Y:S01]  /*3d310*/  ISETP.NE.U32.AND P0, PT, RZ, UR12, PT ;  /* 0x0000000cff007c0c */ /* 0x000fe2000bf05070 */
[----:B------:R-:W-:-:S04]  /*3d320*/  UISETP.GT.AND UP1, UPT, UR16, 0x22, UPT ;  /* 0x000000221000788c */ /* 0x000fc8000bf24270 */
[----:B------:R-:W-:-:S04]  /*3d330*/  USEL UR12, URZ, 0x4, !UP1 ;  /* 0x000000043f0c7887 */ /* 0x000fc8000c800000 */
[----:B------:R-:W-:-:S04]  /*3d340*/  USEL UR12, UR12, URZ, !UP0 ;  /* 0x0000003f0c0c7287 */ /* 0x000fc8000c000000 */
[----:B------:R1:W-:Y:S02]  /*3d350*/  LDGSTS.E [R2+0x8004], desc[UR8][R4.64], P0 ;  /* 0x0800400004027fae */ /* 0x0003e40008121848 */
[----:B------:R-:W-:Y:S02]  /*3d360*/  ISETP.NE.U32.AND P1, PT, RZ, UR12, PT ;  /* 0x0000000cff007c0c */ /* 0x000fe4000bf25070 */
[----:B---3--:R-:W-:Y:S02]  /*3d370*/  IADD3 R6, P2, R6, UR4, RZ ;  /* 0x0000000406067c10 */ /* 0x008fe4000ff5e0ff */
[----:B----4-:R-:W-:-:S03]  /*3d380*/  IADD3 R0, P3, R0, UR4, RZ ;  /* 0x0000000400007c10 */ /* 0x010fc6000ff7e0ff */
[----:B------:R3:W-:Y:S01]  /*3d390*/  STL [R1+0x728], R6 ;  /* 0x0007280601007387 */ /* 0x0007e20000100800 */
[----:B-1----:R-:W-:Y:S02]  /*3d3a0*/  MOV R4, R6 ;  /* 0x0000000600047202 */ /* 0x002fe40000000f00 */
[----:B------:R-:W-:-:S05]  /*3d3b0*/  IADD3.X R175, R175, UR6, RZ, P2, !PT ;  /* 0x00000006afaf7c10 */ /* 0x000fca00097fe4ff */
[----:B------:R1:W-:Y:S01]  /*3d3c0*/  STL [R1+0x724], R175 ;  /* 0x000724af01007387 */ /* 0x0003e20000100800 */
[----:B------:R-:W-:-:S03]  /*3d3d0*/  IADD3.X R7, R7, UR6, RZ, P3, !PT ;  /* 0x0000000607077c10 */ /* 0x000fc60009ffe4ff */
[----:B------:R-:W-:Y:S01]  /*3d3e0*/  STL [R1+0x730], R0 ;  /* 0x0007300001007387 */ /* 0x000fe20000100800 */
[----:B------:R-:W-:-:S03]  /*3d3f0*/  IMAD.MOV.U32 R5, RZ, RZ, R175 ;  /* 0x000000ffff057224 */ /* 0x000fc600078e00af */
[----:B---3--:R-:W3:Y:S04]  /*3d400*/  LDL.LU R6, [R1+0x740] ;  /* 0x0007400001067983 */ /* 0x008ee80000300800 */
[----:B------:R4:W-:Y:S04]  /*3d410*/  STL [R1+0x72c], R7 ;  /* 0x00072c0701007387 */ /* 0x0009e80000100800 */
[----:B-1----:R-:W3:Y:S04]  /*3d420*/  LDL.LU R175, [R1+0x73c] ;  /* 0x00073c0001af7983 */ /* 0x002ee80000300800 */
[----:B------:R1:W-:Y:S01]  /*3d430*/  LDGSTS.E [R2+0xc004], desc[UR8][R4.64], P0 ;  /* 0x0c00400004027fae */ /* 0x0003e20008121848 */
[----:B--2---:R-:W-:-:S04]  /*3d440*/  IADD3 R9, P0, R9, UR4, RZ ;  /* 0x0000000409097c10 */ /* 0x004fc8000ff1e0ff */
[----:B------:R-:W-:Y:S01]  /*3d450*/  IADD3.X R174, R174, UR6, RZ, P0, !PT ;  /* 0x00000006aeae7c10 */ /* 0x000fe200087fe4ff */
[----:B-1----:R-:W-:Y:S01]  /*3d460*/  IMAD.MOV.U32 R4, RZ, RZ, R0 ;  /* 0x000000ffff047224 */ /* 0x002fe200078e0000 */
[----:B------:R-:W-:Y:S02]  /*3d470*/  MOV R5, R7 ;  /* 0x0000000700057202 */ /* 0x000fe40000000f00 */
[----:B----4-:R-:W2:Y:S04]  /*3d480*/  LDL.LU R7, [R1+0x748] ;  /* 0x0007480001077983 */ /* 0x010ea80000300800 */
[----:B------:R-:W4:Y:S04]  /*3d490*/  LDL.LU R0, [R1+0x910] ;  /* 0x0009100001007983 */ /* 0x000f280000300800 */
[----:B------:R1:W-:Y:S04]  /*3d4a0*/  LDGSTS.E [R2+0x8008], desc[UR8][R4.64], P1 ;  /* 0x0800800004027fae */ /* 0x0003e80008921848 */
[----:B------:R-:W-:Y:S04]  /*3d4b0*/  STL [R1+0x738], R9 ;  /* 0x0007380901007387 */ /* 0x000fe80000100800 */
[----:B------:R1:W-:Y:S02]  /*3d4c0*/  STL [R1+0x734], R174 ;  /* 0x000734ae01007387 */ /* 0x0003e40000100800 */
[----:B-1----:R-:W-:-:S02]  /*3d4d0*/  IMAD.MOV.U32 R5, RZ, RZ, R174 ;  /* 0x000000ffff057224 */ /* 0x002fc400078e00ae */
[----:B------:R-:W-:Y:S01]  /*3d4e0*/  IMAD.MOV.U32 R4, RZ, RZ, R9 ;  /* 0x000000ffff047224 */ /* 0x000fe200078e0009 */
[----:B------:R-:W4:Y:S04]  /*3d4f0*/  LDL.LU R174, [R1+0x744] ;  /* 0x0007440001ae7983 */ /* 0x000f280000300800 */
[----:B------:R-:W4:Y:S01]  /*3d500*/  LDL.LU R9, [R1+0x90c] ;  /* 0x00090c0001097983 */ /* 0x000f220000300800 */
[----:B------:R-:W-:-:S03]  /*3d510*/  UISETP.GT.AND UP1, UPT, UR16, 0x23, UPT ;  /* 0x000000231000788c */ /* 0x000fc6000bf24270 */
[----:B------:R1:W-:Y:S01]  /*3d520*/  LDGSTS.E [R2+0xc008], desc[UR8][R4.64], P1 ;  /* 0x0c00800004027fae */ /* 0x0003e20008921848 */
[----:B------:R-:W-:-:S04]  /*3d530*/  USEL UR12, URZ, 0x4, !UP1 ;  /* 0x000000043f0c7887 */ /* 0x000fc8000c800000 */
[----:B------:R-:W-:-:S06]  /*3d540*/  USEL UR12, UR12, URZ, !UP0 ;  /* 0x0000003f0c0c7287 */ /* 0x000fcc000c000000 */
[----:B------:R-:W-:Y:S02]  /*3d550*/  ISETP.NE.U32.AND P0, PT, RZ, UR12, PT ;  /* 0x0000000cff007c0c */ /* 0x000fe4000bf05070 */
[----:B---3--:R-:W-:-:S04]  /*3d560*/  IADD3 R6, P1, R6, UR4, RZ ;  /* 0x0000000406067c10 */ /* 0x008fc8000ff3e0ff */
[----:B------:R-:W-:Y:S01]  /*3d570*/  IADD3.X R175, R175, UR6, RZ, P1, !PT ;  /* 0x00000006afaf7c10 */ /* 0x000fe20008ffe4ff */
[----:B------:R-:W-:Y:S01]  /*3d580*/  STL [R1+0x740], R6 ;  /* 0x0007400601007387 */ /* 0x000fe20000100800 */
[----:B-1----:R-:W-:-:S03]  /*3d590*/  MOV R4, R6 ;  /* 0x0000000600047202 */ /* 0x002fc60000000f00 */
[----:B------:R1:W-:Y:S01]  /*3d5a0*/  STL [R1+0x73c], R175 ;  /* 0x00073caf01007387 */ /* 0x0003e20000100800 */
[----:B------:R-:W-:-:S05]  /*3d5b0*/  IMAD.MOV.U32 R5, RZ, RZ, R175 ;  /* 0x000000ffff057224 */ /* 0x000fca00078e00af */
[----:B------:R3:W-:Y:S04]  /*3d5c0*/  LDGSTS.E [R2+0x800c], desc[UR8][R4.64], P0 ;  /* 0x0800c00004027fae */ /* 0x0007e80008121848 */
[----:B-1----:R-:W3:Y:S04]  /*3d5d0*/  LDL.LU R175, [R1+0x914] ;  /* 0x0009140001af7983 */ /* 0x002ee80000300800 */
[----:B------:R-:W3:Y:S01]  /*3d5e0*/  LDL.LU R6, [R1+0x918] ;  /* 0x0009180001067983 */ /* 0x000ee20000300800 */
[----:B--2---:R-:W-:Y:S02]  /*3d5f0*/  IADD3 R7, P2, R7, UR4, RZ ;  /* 0x0000000407077c10 */ /* 0x004fe4000ff5e0ff */
[----:B----4-:R-:W-:-:S03]  /*3d600*/  IADD3 R0, P3, R0, UR4, RZ ;  /* 0x0000000400007c10 */ /* 0x010fc6000ff7e0ff */
[----:B------:R1:W-:Y:S01]  /*3d610*/  STL [R1+0x748], R7 ;  /* 0x0007480701007387 */ /* 0x0003e20000100800 */
[----:B---3--:R-:W-:Y:S01]  /*3d620*/  IMAD.MOV.U32 R4, RZ, RZ, R7 ;  /* 0x000000ffff047224 */ /* 0x008fe200078e0007 */
[----:B------:R-:W-:Y:S02]  /*3d630*/  IADD3.X R174, R174, UR6, RZ, P2, !PT ;  /* 0x00000006aeae7c10 */ /* 0x000fe400097fe4ff */
[----:B------:R-:W-:-:S03]  /*3d640*/  IADD3.X R9, R9, UR6, RZ, P3, !PT ;  /* 0x0000000609097c10 */ /* 0x000fc60009ffe4ff */
[----:B------:R2:W-:Y:S04]  /*3d650*/  STL [R1+0x744], R174 ;  /* 0x000744ae01007387 */ /* 0x0005e80000100800 */
[----:B------:R-:W-:Y:S01]  /*3d660*/  STL [R1+0x910], R0 ;  /* 0x0009100001007387 */ /* 0x000fe20000100800 */
[----:B------:R-:W-:-:S03]  /*3d670*/  MOV R5, R174 ;  /* 0x000000ae00057202 */ /* 0x000fc60000000f00 */
[----:B-1----:R-:W3:Y:S04]  /*3d680*/  LDL.LU R7, [R1+0x920] ;  /* 0x0009200001077983 */ /* 0x002ee80000300800 */
[----:B------:R1:W-:Y:S04]  /*3d690*/  STL [R1+0x90c], R9 ;  /* 0x00090c0901007387 */ /* 0x0003e80000100800 */
[----:B--2---:R-:W2:Y:S01]  /*3d6a0*/  LDL.LU R174, [R1+0x91c] ;  /* 0x00091c0001ae7983 */ /* 0x004ea20000300800 */
[----:B------:R-:W-:-:S03]  /*3d6b0*/  UISETP.GT.AND UP1, UPT, UR16, 0x40, UPT ;  /* 0x000000401000788c */ /* 0x000fc6000bf24270 */
[----:B------:R4:W-:Y:S01]  /*3d6c0*/  LDGSTS.E [R2+0xc00c], desc[UR8][R4.64], P0 ;  /* 0x0c00c00004027fae */ /* 0x0009e20008121848 */
[----:B------:R-:W-:-:S04]  /*3d6d0*/  USEL UR12, URZ, 0x4, !UP1 ;  /* 0x000000043f0c7887 */ /* 0x000fc8000c800000 */
[----:B------:R-:W-:-:S06]  /*3d6e0*/  USEL UR12, UR12, URZ, !UP0 ;  /* 0x0000003f0c0c7287 */ /* 0x000fcc000c000000 */
[----:B------:R-:W-:Y:S01]  /*3d6f0*/  ISETP.NE.U32.AND P1, PT, RZ, UR12, PT ;  /* 0x0000000cff007c0c */ /* 0x000fe2000bf25070 */
[----:B----4-:R-:W-:Y:S02]  /*3d700*/  IMAD.MOV.U32 R4, RZ, RZ, R0 ;  /* 0x000000ffff047224 */ /* 0x010fe400078e0000 */
[----:B------:R-:W-:Y:S02]  /*3d710*/  IMAD.MOV.U32 R5, RZ, RZ, R9 ;  /* 0x000000ffff057224 */ /* 0x000fe400078e0009 */
[----:B-1----:R-:W4:Y:S04]  /*3d720*/  LDL.LU R9, [R1+0x928] ;  /* 0x0009280001097983 */ /* 0x002f280000300800 */
[----:B------:R-:W4:Y:S04]  /*3d730*/  LDL.LU R0, [R1+0x930] ;  /* 0x0009300001007983 */ /* 0x000f280000300800 */
[----:B------:R1:W-:Y:S01]  /*3d740*/  LDGSTS.E [R2+0x10000], desc[UR8][R4.64], P1 ;  /* 0x1000000004027fae */ /* 0x0003e20008921848 */
[----:B------:R-:W-:-:S04]  /*3d750*/  IADD3 R6, P0, R6, UR4, RZ ;  /* 0x0000000406067c10 */ /* 0x000fc8000ff1e0ff */
[----:B------:R-:W-:Y:S02]  /*3d760*/  IADD3.X R175, R175, UR6, RZ, P0, !PT ;  /* 0x00000006afaf7c10 */ /* 0x000fe400087fe4ff */
[----:B-1----:R-:W-:-:S03]  /*3d770*/  MOV R4, R6 ;  /* 0x0000000600047202 */ /* 0x002fc60000000f00 */
[----:B------:R-:W-:Y:S01]  /*3d780*/  IMAD.MOV.U32 R5, RZ, RZ, R175 ;  /* 0x000000ffff057224 */ /* 0x000fe200078e00af */
[----:B------:R-:W-:Y:S04]  /*3d790*/  STL [R1+0x918], R6 ;  /* 0x0009180601007387 */ /* 0x000fe80000100800 */
[----:B------:R1:W-:Y:S04]  /*3d7a0*/  STL [R1+0x914], R175 ;  /* 0x000914af01007387 */ /* 0x0003e80000100800 */
[----:B------:R2:W-:Y:S04]  /*3d7b0*/  LDGSTS.E [R2+0x14000], desc[UR8][R4.64], P1 ;  /* 0x1400000004027fae */ /* 0x0005e80008921848 */
[----:B-1----:R-:W4:Y:S04]  /*3d7c0*/  LDL.LU R175, [R1+0x924] ;  /* 0x0009240001af7983 */ /* 0x002f280000300800 */
[----:B------:R-:W4:Y:S01]  /*3d7d0*/  LDL.LU R6, [R1+0x92c] ;  /* 0x00092c0001067983 */ /* 0x000f220000300800 */
[----:B---3--:R-:W-:-:S04]  /*3d7e0*/  IADD3 R7, P1, R7, UR4, RZ ;  /* 0x0000000407077c10 */ /* 0x008fc8000ff3e0ff */
[----:B--2---:R-:W-:Y:S01]  /*3d7f0*/  IADD3.X R174, R174, UR6, RZ, P1, !PT ;  /* 0x00000006aeae7c10 */ /* 0x004fe20008ffe4ff */
[----:B------:R-:W-:Y:S01]  /*3d800*/  STL [R1+0x920], R7 ;  /* 0x0009200701007387 */ /* 0x000fe20000100800 */
[----:B------:R-:W-:Y:S02]  /*3d810*/  IMAD.MOV.U32 R4, RZ, RZ, R7 ;  /* 0x000000ffff047224 */ /* 0x000fe400078e0007 */
[----:B------:R-:W-:Y:S01]  /*3d820*/  MOV R5, R174 ;  /* 0x000000ae00057202 */ /* 0x000fe20000000f00 */
[----:B------:R1:W-:Y:S04]  /*3d830*/  STL [R1+0x91c], R174 ;  /* 0x00091cae01007387 */ /* 0x0003e80000100800 */
[----:B-1----:R-:W2:Y:S04]  /*3d840*/  LDL.LU R174, [R1+0x934] ;  /* 0x0009340001ae7983 */ /* 0x002ea80000300800 */
[----:B------:R-:W3:Y:S01]  /*3d850*/  LDL.LU R7, [R1+0x938] ;  /* 0x0009380001077983 */ /* 0x000ee20000300800 */
[----:B------:R-:W-:-:S04]  /*3d860*/  UISETP.GT.AND UP1, UPT, UR16, 0x41, UPT ;  /* 0x000000411000788c */ /* 0x000fc8000bf24270 */
[----:B------:R-:W-:-:S04]  /*3d870*/  USEL UR12, URZ, 0x4, !UP1 ;  /* 0x000000043f0c7887 */ /* 0x000fc8000c800000 */
[----:B------:R-:W-:Y:S01]  /*3d880*/  USEL UR12, UR12, URZ, !UP0 ;  /* 0x0000003f0c0c7287 */ /* 0x000fe2000c000000 */
[----:B----4-:R-:W-:-:S05]  /*3d890*/  IADD3 R9, P2, R9, UR4, RZ ;  /* 0x0000000409097c10 */ /* 0x010fca000ff5e0ff */
[----:B------:R-:W-:Y:S01]  /*3d8a0*/  ISETP.NE.U32.AND P0, PT, RZ, UR12, PT ;  /* 0x0000000cff007c0c */ /* 0x000fe2000bf05070 */
[----:B------:R-:W-:Y:S01]  /*3d8b0*/  UISETP.GT.AND UP1, UPT, UR16, 0x42, UPT ;  /* 0x000000421000788c */ /* 0x000fe2000bf24270 */
[----:B------:R-:W-:Y:S01]  /*3d8c0*/  IADD3 R0, P3, R0, UR4, RZ ;  /* 0x0000000400007c10 */ /* 0x000fe2000ff7e0ff */
[----:B------:R1:W-:Y:S02]  /*3d8d0*/  STL [R1+0x928], R9 ;  /* 0x0009280901007387 */ /* 0x0003e40000100800 */
[----:B------:R-:W-:-:S04]  /*3d8e0*/  USEL UR12, URZ, 0x4, !UP1 ;  /* 0x000000043f0c7887 */ /* 0x000fc8000c800000 */
[----:B------:R-:W-:-:S04]  /*3d8f0*/  USEL UR12, UR12, URZ, !UP0 ;  /* 0x0000003f0c0c7287 */ /* 0x000fc8000c000000 */
[----:B------:R4:W-:Y:S02]  /*3d900*/  LDGSTS.E [R2+0x10004], desc[UR8][R4.64], P0 ;  /* 0x1000400004027fae */ /* 0x0009e40008121848 */
[----:B------:R-:W-:Y:S01]  /*3d910*/  ISETP.NE.U32.AND P1, PT, RZ, UR12, PT ;  /* 0x0000000cff007c0c */ /* 0x000fe2000bf25070 */
[----:B----4-:R-:W-:Y:S01]  /*3d920*/  IMAD.MOV.U32 R4, RZ, RZ, R9 ;  /* 0x000000ffff047224 */ /* 0x010fe200078e0009 */
[----:B------:R-:W-:Y:S02]  /*3d930*/  IADD3.X R175, R175, UR6, RZ, P2, !PT ;  /* 0x00000006afaf7c10 */ /* 0x000fe400097fe4ff */
[----:B------:R-:W-:-:S03]  /*3d940*/  IADD3.X R6, R6, UR6, RZ, P3, !PT ;  /* 0x0000000606067c10 */ /* 0x000fc60009ffe4ff */
[----:B------:R-:W-:Y:S01]  /*3d950*/  STL [R1+0x924], R175 ;  /* 0x000924af01007387 */ /* 0x000fe20000100800 */
[----:B------:R-:W-:-:S03]  /*3d960*/  IMAD.MOV.U32 R5, RZ, RZ, R175 ;  /* 0x000000ffff057224 */ /* 0x000fc600078e00af */
[----:B------:R4:W-:Y:S04]  /*3d970*/  STL [R1+0x930], R0 ;  /* 0x0009300001007387 */ /* 0x0009e80000100800 */
[----:B------:R3:W-:Y:S04]  /*3d980*/  STL [R1+0x92c], R6 ;  /* 0x00092c0601007387 */ /* 0x0007e80000100800 */
[----:B------:R-:W2:Y:S04]  /*3d990*/  LDL.LU R178, [R1+0x93c] ;  /* 0x00093c0001b27983 */ /* 0x000ea80000300800 */
[----:B-1----:R-:W2:Y:S04]  /*3d9a0*/  LDL.LU R9, [R1+0x940] ;  /* 0x0009400001097983 */ /* 0x002ea80000300800 */
[----:B------:R1:W-:Y:S02]  /*3d9b0*/  LDGSTS.E [R2+0x14004], desc[UR8][R4.64], P0 ;  /* 0x1400400004027fae */ /* 0x0003e40008121848 */
[----:B-1----:R-:W-:Y:S01]  /*3d9c0*/  MOV R4, R0 ;  /* 0x0000000000047202 */ /* 0x002fe20000000f00 */
[----:B------:R-:W-:Y:S01]  /*3d9d0*/  IMAD.MOV.U32 R5, RZ, RZ, R6 ;  /* 0x000000ffff057224 */ /* 0x000fe200078e0006 */
[----:B----4-:R-:W4:Y:S01]  /*3d9e0*/  LDL.LU R0, [R1+0x948] ;  /* 0x0009480001007983 */ /* 0x010f220000300800 */
[----:B---3--:R-:W-:-:S03]  /*3d9f0*/  IADD3 R7, P0, R7, UR4, RZ ;  /* 0x0000000407077c10 */ /* 0x008fc6000ff1e0ff */
[----:B------:R-:W3:Y:S01]  /*3da00*/  LDL.LU R6, [R1+0xb10] ;  /* 0x000b100001067983 */ /* 0x000ee20000300800 */
[----:B--2---:R-:W-:-:S03]  /*3da10*/  IADD3.X R174, R174, UR6, RZ, P0, !PT ;  /* 0x00000006aeae7c10 */ /* 0x004fc600087fe4ff */
[----:B------:R-:W-:Y:S04]  /*3da20*/  STL [R1+0x938], R7 ;  /* 0x0009380701007387 */ /* 0x000fe80000100800 */
[----:B------:R1:W-:Y:S04]  /*3da30*/  STL [R1+0x934], R174 ;  /* 0x000934ae01007387 */ /* 0x0003e80000100800 */
[----:B------:R-:W2:Y:S04]  /*3da40*/  LDL.LU R175, [R1+0x944] ;  /* 0x0009440001af7983 */ /* 0x000ea80000300800 */
[----:B------:R1:W-:Y:S02]  /*3da50*/  LDGSTS.E [R2+0x10008], desc[UR8][R4.64], P1 ;  /* 0x1000800004027fae */ /* 0x0003e40008921848 */
[----:B-1----:R-:W-:-:S02]  /*3da60*/  MOV R5, R174 ;  /* 0x000000ae00057202 */ /* 0x002fc40000000f00 */
[----:B------:R-:W2:Y:S01]  /*3da70*/  LDL.LU R174, [R1+0xb0c] ;  /* 0x000b0c0001ae7983 */ /* 0x000ea20000300800 */
[----:B------:R-:W-:Y:S01]  /*3da80*/  UISETP.GT.AND UP1, UPT, UR16, 0x43, UPT ;  /* 0x000000431000788c */ /* 0x000fe2000bf24270 */
[----:B------:R-:W-:Y:S02]  /*3da90*/  IMAD.MOV.U32 R4, RZ, RZ, R7 ;  /* 0x000000ffff047224 */ /* 0x000fe400078e0007 */
[----:B------:R-:W2:Y:S01]  /*3daa0*/  LDL.LU R7, [R1+0xb18] ;  /* 0x000b180001077983 */ /* 0x000ea20000300800 */
[----:B------:R-:W-:-:S03]  /*3dab0*/  USEL UR12, URZ, 0x4, !UP1 ;  /* 0x000000043f0c7887 */ /* 0x000fc6000c800000 */
[----:B------:R1:W-:Y:S01]  /*3dac0*/  LDGSTS.E [R2+0x14008], desc[UR8][R4.64], P1 ;  /* 0x1400800004027fae */ /* 0x0003e20008921848 */
[----:B------:R-:W-:-:S06]  /*3dad0*/  USEL UR12, UR12, URZ, !UP0 ;  /* 0x0000003f0c0c7287 */ /* 0x000fcc000c000000 */
[----:B------:R-:W-:Y:S02]  /*3dae0*/  ISETP.NE.U32.AND P0, PT, RZ, UR12, PT ;  /* 0x0000000cff007c0c */ /* 0x000fe4000bf05070 */
[----:B------:R-:W-:-:S04]  /*3daf0*/  IADD3 R9, P1, R9, UR4, RZ ;  /* 0x0000000409097c10 */ /* 0x000fc8000ff3e0ff */
[----:B------:R-:W-:Y:S01]  /*3db00*/  IADD3.X R178, R178, UR6, RZ, P1, !PT ;  /* 0x00000006b2b27c10 */ /* 0x000fe20008ffe4ff */
[----:B------:R4:W-:Y:S01]  /*3db10*/  STL [R1+0x940], R9 ;  /* 0x0009400901007387 */ /* 0x0009e20000100800 */
[----:B-1----:R-:W-:-:S03]  /*3db20*/  IMAD.MOV.U32 R4, RZ, RZ, R9 ;  /* 0x000000ffff047224 */ /* 0x002fc600078e0009 */
[----:B------:R-:W-:Y:S01]  /*3db30*/  STL [R1+0x93c], R178 ;  /* 0x00093cb201007387 */ /* 0x000fe20000100800 */
[----:B------:R-:W-:-:S03]  /*3db40*/  IMAD.MOV.U32 R5, RZ, RZ, R178 ;  /* 0x000000ffff057224 */ /* 0x000fc600078e00b2 */
[----:B----4-:R-:W4:Y:S01]  /*3db50*/  LDL.LU R9, [R1+0xb14] ;  /* 0x000b140001097983 */ /* 0x010f220000300800 */
[----:B------:R-:W-:-:S03]  /*3db60*/  IADD3 R0, P2, R0, UR4, RZ ;  /* 0x0000000400007c10 */ /* 0x000fc6000ff5e0ff */
[----:B------:R1:W-:Y:S01]  /*3db70*/  LDGSTS.E [R2+0x1000c], desc[UR8][R4.64], P0 ;  /* 0x1000c00004027fae */ /* 0x0003e20008121848 */
[----:B---3--:R-:W-:-:S03]  /*3db80*/  IADD3 R6, P3, R6, UR4, RZ ;  /* 0x0000000406067c10 */ /* 0x008fc6000ff7e0ff */
[----:B------:R3:W-:Y:S01]  /*3db90*/  STL [R1+0x948], R0 ;  /* 0x0009480001007387 */ /* 0x0007e20000100800 */
[----:B--2---:R-:W-:Y:S02]  /*3dba0*/  IADD3.X R175, R175, UR6, RZ, P2, !PT ;  /* 0x00000006afaf7c10 */ /* 0x004fe400097fe4ff */
[----:B-1----:R-:W-:-:S03]  /*3dbb0*/  MOV R4, R0 ;  /* 0x0000000000047202 */ /* 0x002fc60000000f00 */
[----:B------:R-:W-:Y:S01]  /*3dbc0*/  IMAD.MOV.U32 R5, RZ, RZ, R175 ;  /* 0x000000ffff057224 */ /* 0x000fe200078e00af */
[----:B------:R-:W-:Y:S04]  /*3dbd0*/  STL [R1+0x944], R175 ;  /* 0x000944af01007387 */ /* 0x000fe80000100800 */
[----:B------:R1:W-:Y:S04]  /*3dbe0*/  STL [R1+0xb10], R6 ;  /* 0x000b100601007387 */ /* 0x0003e80000100800 */
[----:B---3--:R-:W2:Y:S01]  /*3dbf0*/  LDL.LU R0, [R1+0xb20] ;  /* 0x000b200001007983 */ /* 0x008ea20000300800 */
[----:B------:R-:W-:-:S03]  /*3dc00*/  IADD3.X R174, R174, UR6, RZ, P3, !PT ;  /* 0x00000006aeae7c10 */ /* 0x000fc60009ffe4ff */
[----:B------:R3:W-:Y:S04]  /*3dc10*/  LDGSTS.E [R2+0x1400c], desc[UR8][R4.64], P0 ;  /* 0x1400c00004027fae */ /* 0x0007e80008121848 */
[----:B------:R2:W-:Y:S01]  /*3dc20*/  STL [R1+0xb0c], R174 ;  /* 0x000b0cae01007387 */ /* 0x0005e20000100800 */
[----:B---3--:R-:W-:-:S03]  /*3dc30*/  IMAD.MOV.U32 R4, RZ, RZ, R6 ;  /* 0x000000ffff047224 */ /* 0x008fc600078e0006 */
[----:B-1----:R-:W3:Y:S01]  /*3dc40*/  LDL.LU R6, [R1+0xb1c] ;  /* 0x000b1c0001067983 */ /* 0x002ee20000300800 */
[----:B------:R-:W-:-:S04]  /*3dc50*/  UISETP.GT.AND UP1, UPT, UR16, 0x60, UPT ;  /* 0x000000601000788c */ /* 0x000fc8000bf24270 */
[----:B------:R-:W-:-:S04]  /*3dc60*/  USEL UR12, URZ, 0x4, !UP1 ;  /* 0x000000043f0c7887 */ /* 0x000fc8000c800000 */
[----:B------:R-:W-:Y:S01]  /*3dc70*/  USEL UR12, UR12, URZ, !UP0 ;  /* 0x0000003f0c0c7287 */ /* 0x000fe2000c000000 */
[----:B------:R-:W-:-:S05]  /*3dc80*/  IADD3 R7, P0, R7, UR4, RZ ;  /* 0x0000000407077c10 */ /* 0x000fca000ff1e0ff */
[----:B------:R-:W-:Y:S02]  /*3dc90*/  ISETP.NE.U32.AND P1, PT, RZ, UR12, PT ;  /* 0x0000000cff007c0c */ /* 0x000fe4000bf25070 */
[----:B------:R-:W-:Y:S01]  /*3dca0*/  MOV R5, R174 ;  /* 0x000000ae00057202 */ /* 0x000fe20000000f00 */
[----:B------:R-:W-:Y:S10]  /*3dcb0*/  STL [R1+0xb18], R7 ;  /* 0x000b180701007387 */ /* 0x000ff40000100800 */
[----:B------:R1:W-:Y:S02]  /*3dcc0*/  LDGSTS.E [R2+0x18000], desc[UR8][R4.64], P1 ;  /* 0x1800000004027fae */ /* 0x0003e40008921848 */
[----:B-1----:R-:W-:Y:S01]  /*3dcd0*/  IMAD.MOV.U32 R4, RZ, RZ, R7 ;  /* 0x000000ffff047224 */ /* 0x002fe200078e0007 */
[----:B----4-:R-:W-:-:S05]  /*3dce0*/  IADD3.X R9, R9, UR6, RZ, P0, !PT ;  /* 0x0000000609097c10 */ /* 0x010fca00087fe4ff */
[----:B------:R-:W-:Y:S01]  /*3dcf0*/  IMAD.MOV.U32 R5, RZ, RZ, R9 ;  /* 0x000000ffff057224 */ /* 0x000fe200078e0009 */
[----:B------:R1:W-:Y:S04]  /*3dd00*/  STL [R1+0xb14], R9 ;  /* 0x000b140901007387 */ /* 0x0003e80000100800 */
[----:B------:R-:W4:Y:S04]  /*3dd10*/  LDL.LU R191, [R1+0xb24] ;  /* 0x000b240001bf7983 */ /* 0x000f280000300800 */
[----:B------:R-:W4:Y:S04]  /*3dd20*/  LDL.LU R190, [R1+0xb28] ;  /* 0x000b280001be7983 */ /* 0x000f280000300800 */
[----:B------:R1:W-:Y:S04]  /*3dd30*/  LDGSTS.E [R2+0x1c000], desc[UR8][R4.64], P1 ;  /* 0x1c00000004027fae */ /* 0x0003e80008921848 */
[----:B------:R-:W4:Y:S04]  /*3dd40*/  LDL.LU R179, [R1+0xb2c] ;  /* 0x000b2c0001b37983 */ /* 0x000f280000300800 */
[----:B------:R-:W4:Y:S01]  /*3dd50*/  LDL.LU R178, [R1+0xb30] ;  /* 0x000b300001b27983 */ /* 0x000f220000300800 */
[----:B--2---:R-:W-:-:S05]  /*3dd60*/  IADD3 R0, P1, R0, UR4, RZ ;  /* 0x0000000400007c10 */ /* 0x004fca000ff3e0ff */
[----:B------:R-:W-:Y:S01]  /*3dd70*/  STL [R1+0xb20], R0 ;  /* 0x000b200001007387 */ /* 0x000fe20000100800 */
[----:B---3--:R-:W-:-:S05]  /*3dd80*/  IADD3.X R6, R6, UR6, RZ, P1, !PT ;  /* 0x0000000606067c10 */ /* 0x008fca0008ffe4ff */
[----:B------:R2:W-:Y:S04]  /*3dd90*/  STL [R1+0xb1c], R6 ;  /* 0x000b1c0601007387 */ /* 0x0005e80000100800 */
[----:B------:R-:W3:Y:S04]  /*3dda0*/  LDL.LU R175, [R1+0xb34] ;  /* 0x000b340001af7983 */ /* 0x000ee80000300800 */
[----:B------:R-:W3:Y:S04]  /*3ddb0*/  LDL.LU R174, [R1+0xb38] ;  /* 0x000b380001ae7983 */ /* 0x000ee80000300800 */
[----:B-1----:R-:W3:Y:S01]  /*3ddc0*/  LDL.LU R9, [R1+0xb3c] ;  /* 0x000b3c0001097983 */ /* 0x002ee20000300800 */
[----:B------:R-:W-:-:S03]  /*3ddd0*/  IMAD.MOV.U32 R5, RZ, RZ, R6 ;  /* 0x000000ffff057224 */ /* 0x000fc600078e0006 */
[----:B------:R-:W3:Y:S01]  /*3dde0*/  LDL.LU R7, [R1+0xb40] ;  /* 0x000b400001077983 */ /* 0x000ee20000300800 */
[----:B------:R-:W-:-:S03]  /*3ddf0*/  MOV R4, R0 ;  /* 0x0000000000047202 */ /* 0x000fc60000000f00 */
[----:B--2---:R-:W2:Y:S04]  /*3de00*/  LDL.LU R6, [R1+0xb44] ;  /* 0x000b440001067983 */ /* 0x004ea80000300800 */
[----:B------:R-:W2:Y:S01]  /*3de10*/  LDL.LU R0, [R1+0xb48] ;  /* 0x000b480001007983 */ /* 0x000ea20000300800 */
[----:B------:R-:W-:-:S04]  /*3de20*/  UISETP.GT.AND UP1, UPT, UR16, 0x61, UPT ;  /* 0x000000611000788c */ /* 0x000fc8000bf24270 */
[----:B------:R-:W-:-:S04]  /*3de30*/  USEL UR12, URZ, 0x4, !UP1 ;  /* 0x000000043f0c7887 */ /* 0x000fc8000c800000 */
[----:B------:R-:W-:Y:S02]  /*3de40*/  USEL UR12, UR12, URZ, !UP0 ;  /* 0x0000003f0c0c7287 */ /* 0x000fe4000c000000 */
[----:B------:R-:W-:-:S04]  /*3de50*/  UISETP.GT.AND UP1, UPT, UR16, 0x62, UPT ;  /* 0x000000621000788c */ /* 0x000fc8000bf24270 */
[----:B------:R-:W-:Y:S01]  /*3de60*/  ISETP.NE.U32.AND P0, PT, RZ, UR12, PT ;  /* 0x0000000cff007c0c */ /* 0x000fe2000bf05070 */
[----:B------:R-:W-:-:S04]  /*3de70*/  USEL UR12, URZ, 0x4, !UP1 ;  /* 0x000000043f0c7887 */ /* 0x000fc8000c800000 */
[----:B------:R-:W-:-:S06]  /*3de80*/  USEL UR12, UR12, URZ, !UP0 ;  /* 0x0000003f0c0c7287 */ /* 0x000fcc000c000000 */
[----:B------:R-:W-:Y:S02]  /*3de90*/  ISETP.NE.U32.AND P1, PT, RZ, UR12, PT ;  /* 0x0000000cff007c0c */ /* 0x000fe4000bf25070 */
[----:B------:R1:W-:Y:S01]  /*3dea0*/  LDGSTS.E [R2+0x18004], desc[UR8][R4.64], P0 ;  /* 0x1800400004027fae */ /* 0x0003e20008121848 */
[----:B------:R-:W-:-:S04]  /*3deb0*/  UISETP.GT.AND UP1, UPT, UR16, 0x63, UPT ;  /* 0x000000631000788c */ /* 0x000fc8000bf24270 */
[----:B------:R-:W-:-:S04]  /*3dec0*/  USEL UR12, URZ, 0x4, !UP1 ;  /* 0x000000043f0c7887 */ /* 0x000fc8000c800000 */
[----:B------:R-:W-:Y:S01]  /*3ded0*/  USEL UR12, UR12, URZ, !UP0 ;  /* 0x0000003f0c0c7287 */ /* 0x000fe2000c000000 */
[----:B----4-:R-:W-:-:S04]  /*3dee0*/  IADD3 R190, P2, R190, UR4, RZ ;  /* 0x00000004bebe7c10 */ /* 0x010fc8000ff5e0ff */
[----:B------:R-:W-:Y:S01]  /*3def0*/  IADD3.X R191, R191, UR6, RZ, P2, !PT ;  /* 0x00000006bfbf7c10 */ /* 0x000fe200097fe4ff */
[----:B-1----:R-:W-:-:S03]  /*3df00*/  IMAD.MOV.U32 R4, RZ, RZ, R190 ;  /* 0x000000ffff047224 */ /* 0x002fc600078e00be */
[----:B------:R-:W-:Y:S02]  /*3df10*/  MOV R5, R191 ;  /* 0x000000bf00057202 */ /* 0x000fe40000000f00 */
[----:B------:R-:W-:-:S03]  /*3df20*/  IADD3 R178, P3, R178, UR4, RZ ;  /* 0x00000004b2b27c10 */ /* 0x000fc6000ff7e0ff */
[----:B------:R1:W-:Y:S01]  /*3df30*/  LDGSTS.E [R2+0x1c004], desc[UR8][R4.64], P0 ;  /* 0x1c00400004027fae */ /* 0x0003e20008121848 */
[----:B------:R-:W-:Y:S01]  /*3df40*/  IADD3.X R179, R179, UR6, RZ, P3, !PT ;  /* 0x00000006b3b37c10 */ /* 0x000fe20009ffe4ff */
[----:B-1----:R-:W-:-:S04]  /*3df50*/  IMAD.MOV.U32 R4, RZ, RZ, R178 ;  /* 0x000000ffff047224 */ /* 0x002fc800078e00b2 */
[----:B------:R-:W-:-:S05]  /*3df60*/  IMAD.MOV.U32 R5, RZ, RZ, R179 ;  /* 0x000000ffff057224 */ /* 0x000fca00078e00b3 */
[----:B------:R1:W-:Y:S01]  /*3df70*/  LDGSTS.E [R2+0x18008], desc[UR8][R4.64], P1 ;  /* 0x1800800004027fae */ /* 0x0003e20008921848 */
[----:B---3--:R-:W-:-:S04]  /*3df80*/  IADD3 R174, P0, R174, UR4, RZ ;  /* 0x00000004aeae7c10 */ /* 0x008fc8000ff1e0ff */
[----:B------:R-:W-:Y:S02]  /*3df90*/  IADD3.X R175, R175, UR6, RZ, P0, !PT ;  /* 0x00000006afaf7c10 */ /* 0x000fe400087fe4ff */
[----:B-1----:R-:W-:-:S03]  /*3dfa0*/  MOV R4, R174 ;  /* 0x000000ae00047202 */ /* 0x002fc60000000f00 */
[----:B------:R-:W-:Y:S01]  /*3dfb0*/  IMAD.MOV.U32 R5, RZ, RZ, R175 ;  /* 0x000000ffff057224 */ /* 0x000fe200078e00af */
[----:B------:R-:W-:-:S04]  /*3dfc0*/  ISETP.NE.U32.AND P0, PT, RZ, UR12, PT ;  /* 0x0000000cff007c0c */ /* 0x000fc8000bf05070 */
[----:B------:R1:W-:Y:S01]  /*3dfd0*/  LDGSTS.E [R2+0x1c008], desc[UR8][R4.64], P1 ;  /* 0x1c00800004027fae */ /* 0x0003e20008921848 */
[----:B------:R-:W-:Y:S02]  /*3dfe0*/  IADD3 R7, P1, R7, UR4, RZ ;  /* 0x0000000407077c10 */ /* 0x000fe4000ff3e0ff */
[----:B--2---:R-:W-:Y:S01]  /*3dff0*/  IADD3 R0, P2, R0, UR4, RZ ;  /* 0x0000000400007c10 */ /* 0x004fe2000ff5e0ff */
[----:B------:R-:W-:Y:S01]  /*3e000*/  STL [R1+0xb28], R190 ;  /* 0x000b28be01007387 */ /* 0x000fe20000100800 */
[----:B------:R-:W-:-:S03]  /*3e010*/  IADD3.X R9, R9, UR6, RZ, P1, !PT ;  /* 0x0000000609097c10 */ /* 0x000fc60008ffe4ff */
[----:B------:R-:W-:Y:S01]  /*3e020*/  STL [R1+0xb24], R191 ;  /* 0x000b24bf01007387 */ /* 0x000fe20000100800 */
[----:B------:R-:W-:-:S03]  /*3e030*/  IADD3.X R6, R6, UR6, RZ, P2, !PT ;  /* 0x0000000606067c10 */ /* 0x000fc600097fe4ff */
[----:B------:R-:W-:Y:S01]  /*3e040*/  STL [R1+0xb30], R178 ;  /* 0x000b30b201007387 */ /* 0x000fe20000100800 */
[----:B-1----:R-:W-:Y:S01]  /*3e050*/  IMAD.MOV.U32 R4, RZ, RZ, R7 ;  /* 0x000000ffff047224 */ /* 0x002fe200078e0007 */
[----:B------:R-:W-:Y:S02]  /*3e060*/  MOV R5, R9 ;  /* 0x0000000900057202 */ /* 0x000fe40000000f00 */
[----:B------:R-:W-:Y:S04]  /*3e070*/  STL [R1+0xb2c], R179 ;  /* 0x000b2cb301007387 */ /* 0x000fe80000100800 */
[----:B------:R-:W-:Y:S04]  /*3e080*/  STL [R1+0xb38], R174 ;  /* 0x000b38ae01007387 */ /* 0x000fe80000100800 */
[----:B------:R-:W-:Y:S04]  /*3e090*/  STL [R1+0xb34], R175 ;  /* 0x000b34af01007387 */ /* 0x000fe80000100800 */
[----:B------:R-:W-:Y:S04]  /*3e0a0*/  STL [R1+0xb40], R7 ;  /* 0x000b400701007387 */ /* 0x000fe80000100800 */
[----:B------:R-:W-:Y:S04]  /*3e0b0*/  STL [R1+0xb3c], R9 ;  /* 0x000b3c0901007387 */ /* 0x000fe80000100800 */
[----:B------:R-:W-:Y:S04]  /*3e0c0*/  STL [R1+0xb48], R0 ;  /* 0x000b480001007387 */ /* 0x000fe80000100800 */
[----:B------:R1:W-:Y:S04]  /*3e0d0*/  LDGSTS.E [R2+0x1800c], desc[UR8][R4.64], P0 ;  /* 0x1800c00004027fae */ /* 0x0003e80008121848 */
[----:B------:R2:W-:Y:S01]  /*3e0e0*/  STL [R1+0xb44], R6 ;  /* 0x000b440601007387 */ /* 0x0005e20000100800 */
[----:B-1----:R-:W-:-:S02]  /*3e0f0*/  IMAD.MOV.U32 R5, RZ, RZ, R6 ;  /* 0x000000ffff057224 */ /* 0x002fc400078e0006 */
[----:B------:R-:W-:Y:S01]  /*3e100*/  IMAD.MOV.U32 R4, RZ, RZ, R0 ;  /* 0x000000ffff047224 */ /* 0x000fe200078e0000 */
[----:B--2---:R-:W2:Y:S04]  /*3e110*/  LDL.LU R6, [R1+0x74c] ;  /* 0x00074c0001067983 */ /* 0x004ea80000300800 */
[----:B------:R-:W3:Y:S04]  /*3e120*/  LDL.LU R0, [R1+0x750] ;  /* 0x0007500001007983 */ /* 0x000ee80000300800 */
[----:B------:R-:W4:Y:S04]  /*3e130*/  LDL.LU R175, [R1+0x754] ;  /* 0x0007540001af7983 */ /* 0x000f280000300800 */
[----:B------:R-:W4:Y:S01]  /*3e140*/  LDL.LU R7, [R1+0x758] ;  /* 0x0007580001077983 */ /* 0x000f220000300800 */
[----:B------:R-:W-:-:S03]  /*3e150*/  IADD3 R217, P3, R217, UR4, RZ ;  /* 0x00000004d9d97c10 */ /* 0x000fc6000ff7e0ff */
[----:B------:R-:W4:Y:S01]  /*3e160*/  LDL.LU R9, [R1+0x760] ;  /* 0x0007600001097983 */ /* 0x000f220000300800 */
[----:B------:R-:W-:Y:S01]  /*3e170*/  IADD3.X R216, R216, UR6, RZ, P3, !PT ;  /* 0x00000006d8d87c10 */ /* 0x000fe20009ffe4ff */
[----:B------:R-:W-:Y:S01]  /*3e180*/  UISETP.GT.AND UP1, UPT, UR16, 0x4, UPT ;  /* 0x000000041000788c */ /* 0x000fe2000bf24270 */
[----:B------:R-:W-:Y:S01]  /*3e190*/  IADD3 R209, P1, R209, UR4, RZ ;  /* 0x00000004d1d17c10 */ /* 0x000fe2000ff3e0ff */
[----:B------:R1:W-:Y:S02]  /*3e1a0*/  LDGSTS.E [R2+0x1c00c], desc[UR8][R4.64], P0 ;  /* 0x1c00c00004027fae */ /* 0x0003e40008121848 */
[----:B------:R-:W-:-:S04]  /*3e1b0*/  USEL UR12, URZ, 0x4, !UP1 ;  /* 0x000000043f0c7887 */ /* 0x000fc8000c800000 */
[----:B------:R-:W-:Y:S01]  /*3e1c0*/  USEL UR12, UR12, URZ, !UP0 ;  /* 0x0000003f0c0c7287 */ /* 0x000fe2000c000000 */
[----:B------:R-:W-:-:S05]  /*3e1d0*/  IADD3.X R208, R208, UR6, RZ, P1, !PT ;  /* 0x00000006d0d07c10 */ /* 0x000fca0008ffe4ff */
[----:B------:R-:W-:Y:S02]  /*3e1e0*/  ISETP.NE.U32.AND P0, PT, RZ, UR12, PT ;  /* 0x0000000cff007c0c */ /* 0x000fe4000bf05070 */
[----:B-1----:R-:W-:Y:S01]  /*3e1f0*/  LOP3.LUT R2, R3, 0x10, RZ, 0x3c, !PT ;  /* 0x0000001003027812 */ /* 0x002fe200078e3cff */
[----:B------:R-:W-:Y:S01]  /*3e200*/  UISETP.GT.AND UP1, UPT, UR16, 0x5, UPT ;  /* 0x000000051000788c */ /* 0x000fe2000bf24270 */
[----:B------:R-:W-:Y:S01]  /*3e210*/  IADD3 R211, P1, R211, UR4, RZ ;  /* 0x00000004d3d37c10 */ /* 0x000fe2000ff3e0ff */
[----:B------:R-:W-:Y:S01]  /*3e220*/  IMAD.MOV.U32 R4, RZ, RZ, R209 ;  /* 0x000000ffff047224 */ /* 0x000fe200078e00d1 */
[----:B------:R-:W-:Y:S01]  /*3e230*/  IADD3 R2, R2, UR17, RZ ;  /* 0x0000001102027c10 */ /* 0x000fe2000fffe0ff */
[----:B------:R-:W-:Y:S01]  /*3e240*/  IMAD.MOV.U32 R5, RZ, RZ, R208 ;  /* 0x000000ffff057224 */ /* 0x000fe200078e00d0 */
[----:B------:R-:W-:Y:S01]  /*3e250*/  IADD3.X R210, R210, UR6, RZ, P1, !PT ;  /* 0x00000006d2d27c10 */ /* 0x000fe20008ffe4ff */
[----:B------:R-:W-:-:S04]  /*3e260*/  USEL UR12, URZ, 0x4, !UP1 ;  /* 0x000000043f0c7887 */ /* 0x000fc8000c800000 */
[----:B------:R1:W-:Y:S01]  /*3e270*/  LDGSTS.E [R2], desc[UR8][R4.64], P0 ;  /* 0x0000000004027fae */ /* 0x0003e20008121848 */
[----:B------:R-:W-:Y:S01]  /*3e280*/  USEL UR12, UR12, URZ, !UP0 ;  /* 0x0000003f0c0c7287 */ /* 0x000fe2000c000000 */
[----:B------:R-:W-:Y:S01]  /*3e290*/  IADD3 R213, P1, R213, UR4, RZ ;  /* 0x00000004d5d57c10 */ /* 0x000fe2000ff3e0ff */
[----:B------:R-:W-:Y:S01]  /*3e2a0*/  UISETP.GT.AND UP1, UPT, UR16, 0x6, UPT ;  /* 0x000000061000788c */ /* 0x000fe2000bf24270 */
[----:B-1----:R-:W-:Y:S01]  /*3e2b0*/  MOV R4, R211 ;  /* 0x000000d300047202 */ /* 0x002fe20000000f00 */
[----:B------:R-:W-:-:S05]  /*3e2c0*/  IMAD.MOV.U32 R5, RZ, RZ, R210 ;  /* 0x000000ffff057224 */ /* 0x000fca00078e00d2 */
[----:B------:R1:W-:Y:S01]  /*3e2d0*/  LDGSTS.E [R2+0x4000], desc[UR8][R4.64], P0 ;  /* 0x0400000004027fae */ /* 0x0003e20008121848 */
[----:B------:R-:W-:Y:S02]  /*3e2e0*/  ISETP.NE.U32.AND P0, PT, RZ, UR12, PT ;  /* 0x0000000cff007c0c */ /* 0x000fe4000bf05070 */
[----:B---3--:R-:W-:-:S04]  /*3e2f0*/  IADD3 R0, P3, R0, UR4, RZ ;  /* 0x0000000400007c10 */ /* 0x008fc8000ff7e0ff */
[----:B--2---:R-:W-:Y:S01]  /*3e300*/  IADD3.X R6, R6, UR6, RZ, P3, !PT ;  /* 0x0000000606067c10 */ /* 0x004fe20009ffe4ff */
[----:B------:R-:W-:Y:S04]  /*3e310*/  STL [R1+0x750], R0 ;  /* 0x0007500001007387 */ /* 0x000fe80000100800 */
[----:B------:R2:W-:Y:S04]  /*3e320*/  STL [R1+0x74c], R6 ;  /* 0x00074c0601007387 */ /* 0x0005e80000100800 */
[----:B------:R-:W3:Y:S01]  /*3e330*/  LDL.LU R174, [R1+0x75c] ;  /* 0x00075c0001ae7983 */ /* 0x000ee20000300800 */
[----:B------:R-:W-:Y:S01]  /*3e340*/  USEL UR12, URZ, 0x4, !UP1 ;  /* 0x000000043f0c7887 */ /* 0x000fe2000c800000 */
[----:B------:R-:W-:-:S02]  /*3e350*/  IADD3.X R212, R212, UR6, RZ, P1, !PT ;  /* 0x00000006d4d47c10 */ /* 0x000fc40008ffe4ff */
[----:B------:R-:W-:Y:S01]  /*3e360*/  IADD3 R215, P2, R215, UR4, RZ ;  /* 0x00000004d7d77c10 */ /* 0x000fe2000ff5e0ff */
[----:B------:R-:W-:Y:S01]  /*3e370*/  USEL UR12, UR12, URZ, !UP0 ;  /* 0x0000003f0c0c7287 */ /* 0x000fe2000c000000 */
[----:B-1----:R-:W-:Y:S01]  /*3e380*/  IMAD.MOV.U32 R4, RZ, RZ, R213 ;  /* 0x000000ffff047224 */ /* 0x002fe200078e00d5 */
[----:B------:R-:W-:Y:S02]  /*3e390*/  MOV R5, R212 ;  /* 0x000000d400057202 */ /* 0x000fe40000000f00 */
[----:B------:R-:W-:Y:S02]  /*3e3a0*/  IADD3.X R214, R214, UR6, RZ, P2, !PT ;  /* 0x00000006d6d67c10 */ /* 0x000fe400097fe4ff */
[----:B------:R-:W-:Y:S01]  /*3e3b0*/  ISETP.NE.U32.AND P1, PT, RZ, UR12, PT ;  /* 0x0000000cff007c0c */ /* 0x000fe2000bf25070 */
[----:B------:R1:W-:Y:S01]  /*3e3c0*/  LDGSTS.E [R2+0x4], desc[UR8][R4.64], P0 ;  /* 0x0000400004027fae */ /* 0x0003e20008121848 */
[----:B------:R-:W-:Y:S01]  /*3e3d0*/  UISETP.GT.AND UP1, UPT, UR16, 0x7, UPT ;  /* 0x000000071000788c */ /* 0x000fe2000bf24270 */
[----:B-1----:R-:W-:-:S02]  /*3e3e0*/  IMAD.MOV.U32 R4, RZ, RZ, R215 ;  /* 0x000000ffff047224 */ /* 0x002fc400078e00d7 */
[----:B------:R-:W-:-:S05]  /*3e3f0*/  IMAD.MOV.U32 R5, RZ, RZ, R214 ;  /* 0x000000ffff057224 */ /* 0x000fca00078e00d6 */
[----:B------:R1:W-:Y:S01]  /*3e400*/  LDGSTS.E [R2+0x4004], desc[UR8][R4.64], P0 ;  /* 0x0400400004027fae */ /* 0x0003e20008121848 */
[----:B------:R-:W-:Y:S01]  /*3e410*/  IADD3 R219, P0, R219, UR4, RZ ;  /* 0x00000004dbdb7c10 */ /* 0x000fe2000ff1e0ff */
[----:B------:R-:W-:-:S03]  /*3e420*/  USEL UR12, URZ, 0x4, !UP1 ;  /* 0x000000043f0c7887 */ /* 0x000fc6000c800000 */
[----:B------:R-:W-:Y:S02]  /*3e430*/  IADD3.X R218, R218, UR6, RZ, P0, !PT ;  /* 0x00000006dada7c10 */ /* 0x000fe400087fe4ff */
[----:B-1----:R-:W-:Y:S01]  /*3e440*/  MOV R4, R217 ;  /* 0x000000d900047202 */ /* 0x002fe20000000f00 */
[----:B------:R-:W-:Y:S01]  /*3e450*/  IMAD.MOV.U32 R5, RZ, RZ, R216 ;  /* 0x000000ffff057224 */ /* 0x000fe200078e00d8 */
[----:B------:R-:W-:-:S04]  /*3e460*/  USEL UR12, UR12, URZ, !UP0 ;  /* 0x0000003f0c0c7287 */ /* 0x000fc8000c000000 */
[----:B------:R1:W-:Y:S01]  /*3e470*/  LDGSTS.E [R2+0x8], desc[UR8][R4.64], P1 ;  /* 0x0000800004027fae */ /* 0x0003e20008921848 */
[----:B------:R-:W-:Y:S01]  /*3e480*/  UISETP.GT.AND UP1, UPT, UR16, 0x24, UPT ;  /* 0x000000241000788c */ /* 0x000fe2000bf24270 */
[----:B------:R-:W-:Y:S01]  /*3e490*/  ISETP.NE.U32.AND P0, PT, RZ, UR12, PT ;  /* 0x0000000cff007c0c */ /* 0x000fe2000bf05070 */
[----:B-1----:R-:W-:Y:S01]  /*3e4a0*/  IMAD.MOV.U32 R4, RZ, RZ, R219 ;  /* 0x000000ffff047224 */ /* 0x002fe200078e00db */
[----:B------:R-:W-:-:S05]  /*3e4b0*/  MOV R5, R218 ;  /* 0x000000da00057202 */ /* 0x000fca0000000f00 */
[----:B------:R1:W-:Y:S01]  /*3e4c0*/  LDGSTS.E [R2+0x4008], desc[UR8][R4.64], P1 ;  /* 0x0400800004027fae */ /* 0x0003e20008921848 */
[----:B------:R-:W-:Y:S01]  /*3e4d0*/  IADD3 R221, P1, R221, UR4, RZ ;  /* 0x00000004dddd7c10 */ /* 0x000fe2000ff3e0ff */
[----:B------:R-:W-:Y:S01]  /*3e4e0*/  USEL UR12, URZ, 0x4, !UP1 ;  /* 0x000000043f0c7887 */ /* 0x000fe2000c800000 */
[----:B------:R-:W-:Y:S02]  /*3e4f0*/  IADD3 R223, P2, R223, UR4, RZ ;  /* 0x00000004dfdf7c10 */ /* 0x000fe4000ff5e0ff */
[----:B------:R-:W-:Y:S01]  /*3e500*/  IADD3.X R220, R220, UR6, RZ, P1, !PT ;  /* 0x00000006dcdc7c10 */ /* 0x000fe20008ffe4ff */
[----:B------:R-:W-:Y:S01]  /*3e510*/  USEL UR12, UR12, URZ, !UP0 ;  /* 0x0000003f0c0c7287 */ /* 0x000fe2000c000000 */
[----:B------:R-:W-:Y:S01]  /*3e520*/  IADD3.X R222, R222, UR6, RZ, P2, !PT ;  /* 0x00000006dede7c10 */ /* 0x000fe200097fe4ff */
[----:B-1----:R-:W-:Y:S02]  /*3e530*/  IMAD.MOV.U32 R4, RZ, RZ, R221 ;  /* 0x000000ffff047224 */ /* 0x002fe400078e00dd */
[----:B------:R-:W-:-:S02]  /*3e540*/  IMAD.MOV.U32 R5, RZ, RZ, R220 ;  /* 0x000000ffff057224 */ /* 0x000fc400078e00dc */
[----:B------:R-:W-:-:S03]  /*3e550*/  ISETP.NE.U32.AND P1, PT, RZ, UR12, PT ;  /* 0x0000000cff007c0c */ /* 0x000fc6000bf25070 */
[----:B------:R1:W-:Y:S02]  /*3e560*/  LDGSTS.E [R2+0xc], desc[UR8][R4.64], P0 ;  /* 0x0000c00004027fae */ /* 0x0003e40008121848 */
[----:B-1----:R-:W-:Y:S01]  /*3e570*/  MOV R4, R223 ;  /* 0x000000df00047202 */ /* 0x002fe20000000f00 */
[----:B------:R-:W-:-:S05]  /*3e580*/  IMAD.MOV.U32 R5, RZ, RZ, R222 ;  /* 0x000000ffff057224 */ /* 0x000fca00078e00de */
[----:B------:R1:W-:Y:S01]  /*3e590*/  LDGSTS.E [R2+0x400c], desc[UR8][R4.64], P0 ;  /* 0x0400c00004027fae */ /* 0x0003e20008121848 */
[----:B----4-:R-:W-:-:S04]  /*3e5a0*/  IADD3 R7, P0, R7, UR4, RZ ;  /* 0x0000000407077c10 */ /* 0x010fc8000ff1e0ff */
[----:B------:R-:W-:Y:S01]  /*3e5b0*/  IADD3.X R175, R175, UR6, RZ, P0, !PT ;  /* 0x00000006afaf7c10 */ /* 0x000fe200087fe4ff */
[----:B-1----:R-:W-:Y:S01]  /*3e5c0*/  IMAD.MOV.U32 R4, RZ, RZ, R0 ;  /* 0x000000ffff047224 */ /* 0x002fe200078e0000 */
[----:B------:R-:W-:Y:S02]  /*3e5d0*/  MOV R5, R6 ;  /* 0x0000000600057202 */ /* 0x000fe40000000f00 */
[----:B--2---:R-:W2:Y:S04]  /*3e5e0*/  LDL.LU R6, [R1+0x768] ;  /* 0x0007680001067983 */ /* 0x004ea80000300800 */
[----:B------:R-:W4:Y:S04]  /*3e5f0*/  LDL.LU R0, [R1+0x770] ;  /* 0x0007700001007983 */ /* 0x000f280000300800 */
[----:B------:R1:W-:Y:S04]  /*3e600*/  LDGSTS.E [R2+0x8000], desc[UR8][R4.64], P1 ;  /* 0x0800000004027fae */ /* 0x0003e80008921848 */
[----:B------:R-:W-:Y:S04]  /*3e610*/  STL [R1+0x758], R7 ;  /* 0x0007580701007387 */ /* 0x000fe80000100800 */
[----:B------:R1:W-:Y:S02]  /*3e620*/  STL [R1+0x754], R175 ;  /* 0x000754af01007387 */ /* 0x0003e40000100800 */
[----:B-1----:R-:W-:-:S02]  /*3e630*/  IMAD.MOV.U32 R4, RZ, RZ, R7 ;  /* 0x000000ffff047224 */ /* 0x002fc400078e0007 */
[----:B------:R-:W-:Y:S02]  /*3e640*/  IMAD.MOV.U32 R5, RZ, RZ, R175 ;  /* 0x000000ffff057224 */ /* 0x000fe400078e00af */
[----:B------:R-:W4:Y:S04]  /*3e650*/  LDL.LU R175, [R1+0x764] ;  /* 0x0007640001af7983 */ /* 0x000f280000300800 */
[----:B------:R1:W-:Y:S01]  /*3e660*/  LDGSTS.E [R2+0xc000], desc[UR8][R4.64], P1 ;  /* 0x0c00000004027fae */ /* 0x0003e20008921848 */
[----:B------:R-:W-:-:S03]  /*3e670*/  IADD3 R9, P1, R9, UR4, RZ ;  /* 0x0000000409097c10 */ /* 0x000fc6000ff3e0ff */
[----:B------:R-:W4:Y:S04]  /*3e680*/  LDL.LU R7, [R1+0x76c] ;  /* 0x00076c0001077983 */ /* 0x000f280000300800 */
[----:B------:R-:W-:Y:S01]  /*3e690*/  STL [R1+0x760], R9 ;  /* 0x0007600901007387 */ /* 0x000fe20000100800 */
[----:B-1----:R-:W-:Y:S02]  /*3e6a0*/  MOV R4, R9 ;  /* 0x0000000900047202 */ /* 0x002fe40000000f00 */
[----:B---3--:R-:W-:-:S05]  /*3e6b0*/  IADD3.X R174, R174, UR6, RZ, P1, !PT ;  /* 0x00000006aeae7c10 */ /* 0x008fca0008ffe4ff */
[----:B------:R1:W-:Y:S01]  /*3e6c0*/  STL [R1+0x75c], R174 ;  /* 0x00075cae01007387 */ /* 0x0003e20000100800 */
[----:B------:R-:W-:-:S03]  /*3e6d0*/  IMAD.MOV.U32 R5, RZ, RZ, R174 ;  /* 0x000000ffff057224 */ /* 0x000fc600078e00ae */
[----:B-1----:R-:W3:Y:S04]  /*3e6e0*/  LDL.LU R174, [R1+0x774] ;  /* 0x0007740001ae7983 */ /* 0x002ee80000300800 */
[----:B------:R-:W3:Y:S01]  /*3e6f0*/  LDL.LU R9, [R1+0x778] ;  /* 0x0007780001097983 */ /* 0x000ee20000300800 */
[----:B------:R-:W-:-:S04]  /*3e700*/  UISETP.GT.AND UP1, UPT, UR16, 0x25, UPT ;  /* 0x000000251000788c */ /* 0x000fc8000bf24270 */
[----:B------:R-:W-:-:S04]  /*3e710*/  USEL UR12, URZ, 0x4, !UP1 ;  /* 0x000000043f0c7887 */ /* 0x000fc8000c800000 */
[----:B------:R-:W-:Y:S02]  /*3e720*/  USEL UR12, UR12, URZ, !UP0 ;  /* 0x0000003f0c0c7287 */ /* 0x000fe4000c000000 */
[----:B------:R-:W-:-:S04]  /*3e730*/  UISETP.GT.AND UP1, UPT, UR16, 0x26, UPT ;  /* 0x000000261000788c */ /* 0x000fc8000bf24270 */
[----:B------:R-:W-:Y:S01]  /*3e740*/  ISETP.NE.U32.AND P0, PT, RZ, UR12, PT ;  /* 0x0000000cff007c0c */ /* 0x000fe2000bf05070 */
[----:B------:R-:W-:-:S04]  /*3e750*/  USEL UR12, URZ, 0x4, !UP1 ;  /* 0x000000043f0c7887 */ /* 0x000fc8000c800000 */
[----:B------:R-:W-:-:S08]  /*3e760*/  USEL UR12, UR12, URZ, !UP0 ;  /* 0x0000003f0c0c7287 */ /* 0x000fd0000c000000 */
[----:B------:R1:W-:Y:S01]  /*3e770*/  LDGSTS.E [R2+0x8004], desc[UR8][R4.64], P0 ;  /* 0x0800400004027fae */ /* 0x0003e20008121848 */
[----:B------:R-:W-:Y:S02]  /*3e780*/  ISETP.NE.U32.AND P1, PT, RZ, UR12, PT ;  /* 0x0000000cff007c0c */ /* 0x000fe4000bf25070 */
[----:B--2---:R-:W-:Y:S02]  /*3e790*/  IADD3 R6, P2, R6, UR4, RZ ;  /* 0x0000000406067c10 */ /* 0x004fe4000ff5e0ff */
[----:B----4-:R-:W-:-:S03]  /*3e7a0*/  IADD3 R0, P3, R0, UR4, RZ ;  /* 0x0000000400007c10 */ /* 0x010fc6000ff7e0ff */
[----:B------:R2:W-:Y:S01]  /*3e7b0*/  STL [R1+0x768], R6 ;  /* 0x0007680601007387 */ /* 0x0005e20000100800 */
[----:B-1----:R-:W-:Y:S01]  /*3e7c0*/  IMAD.MOV.U32 R4, RZ, RZ, R6 ;  /* 0x000000ffff047224 */ /* 0x002fe200078e0006 */
[----:B------:R-:W-:-:S05]  /*3e7d0*/  IADD3.X R175, R175, UR6, RZ, P2, !PT ;  /* 0x00000006afaf7c10 */ /* 0x000fca00097fe4ff */
[----:B------:R1:W-:Y:S01]  /*3e7e0*/  STL [R1+0x764], R175 ;  /* 0x000764af01007387 */ /* 0x0003e20000100800 */
[----:B------:R-:W-:-:S03]  /*3e7f0*/  IADD3.X R7, R7, UR6, RZ, P3, !PT ;  /* 0x0000000607077c10 */ /* 0x000fc60009ffe4ff */
[----:B------:R-:W-:Y:S01]  /*3e800*/  STL [R1+0x770], R0 ;  /* 0x0007700001007387 */ /* 0x000fe20000100800 */
[----:B------:R-:W-:-:S03]  /*3e810*/  MOV R5, R175 ;  /* 0x000000af00057202 */ /* 0x000fc60000000f00 */
[----:B--2---:R-:W2:Y:S04]  /*3e820*/  LDL.LU R6, [R1+0x780] ;  /* 0x0007800001067983 */ /* 0x004ea80000300800 */
[----:B------:R4:W-:Y:S04]  /*3e830*/  STL [R1+0x76c], R7 ;  /* 0x00076c0701007387 */ /* 0x0009e80000100800 */
[----:B-1----:R-:W2:Y:S04]  /*3e840*/  LDL.LU R175, [R1+0x77c] ;  /* 0x00077c0001af7983 */ /* 0x002ea80000300800 */
[----:B------:R1:W-:Y:S02]  /*3e850*/  LDGSTS.E [R2+0xc004], desc[UR8][R4.64], P0 ;  /* 0x0c00400004027fae */ /* 0x0003e40008121848 */
[----:B-1----:R-:W-:-:S02]  /*3e860*/  IMAD.MOV.U32 R4, RZ, RZ, R0 ;  /* 0x000000ffff047224 */ /* 0x002fc400078e0000 */
[----:B------:R-:W-:Y:S02]  /*3e870*/  IMAD.MOV.U32 R5, RZ, RZ, R7 ;  /* 0x000000ffff057224 */ /* 0x000fe400078e0007 */
[----:B----4-:R-:W4:Y:S04]  /*3e880*/  LDL.LU R7, [R1+0x788] ;  /* 0x0007880001077983 */ /* 0x010f280000300800 */
[----:B------:R-:W4:Y:S04]  /*3e890*/  LDL.LU R0, [R1+0x950] ;  /* 0x0009500001007983 */ /* 0x000f280000300800 */
[----:B------:R1:W-:Y:S01]  /*3e8a0*/  LDGSTS.E [R2+0x8008], desc[UR8][R4.64], P1 ;  /* 0x0800800004027fae */ /* 0x0003e20008921848 */
[----:B---3--:R-:W-:-:S04]  /*3e8b0*/  IADD3 R9, P0, R9, UR4, RZ ;  /* 0x0000000409097c10 */ /* 0x008fc8000ff1e0ff */
[----:B------:R-:W-:Y:S01]  /*3e8c0*/  IADD3.X R174, R174, UR6, RZ, P0, !PT ;  /* 0x00000006aeae7c10 */ /* 0x000fe200087fe4ff */
[----:B------:R-:W-:Y:S04]  /*3e8d0*/  STL [R1+0x778], R9 ;  /* 0x0007780901007387 */ /* 0x000fe80000100800 */
[----:B------:R3:W-:Y:S01]  /*3e8e0*/  STL [R1+0x774], R174 ;  /* 0x000774ae01007387 */ /* 0x0007e20000100800 */
[----:B-1----:R-:W-:Y:S01]  /*3e8f0*/  IMAD.MOV.U32 R5, RZ, RZ, R174 ;  /* 0x000000ffff057224 */ /* 0x002fe200078e00ae */
[----:B------:R-:W-:Y:S01]  /*3e900*/  MOV R4, R9 ;  /* 0x0000000900047202 */ /* 0x000fe20000000f00 */
[----:B------:R-:W-:-:S04]  /*3e910*/  UISETP.GT.AND UP1, UPT, UR16, 0x27, UPT ;  /* 0x000000271000788c */ /* 0x000fc8000bf24270 */
[----:B------:R1:W-:Y:S04]  /*3e920*/  LDGSTS.E [R2+0xc008], desc[UR8][R4.64], P1 ;  /* 0x0c00800004027fae */ /* 0x0003e80008921848 */
[----:B---3--:R-:W3:Y:S04]  /*3e930*/  LDL.LU R174, [R1+0x784] ;  /* 0x0007840001ae7983 */ /* 0x008ee80000300800 */
[----:B------:R-:W3:Y:S01]  /*3e940*/  LDL.LU R9, [R1+0x94c] ;  /* 0x00094c0001097983 */ /* 0x000ee20000300800 */
[----:B------:R-:W-:-:S04]  /*3e950*/  USEL UR12, URZ, 0x4, !UP1 ;  /* 0x000000043f0c7887 */ /* 0x000fc8000c800000 */
[----:B------:R-:W-:-:S06]  /*3e960*/  USEL UR12, UR12, URZ, !UP0 ;  /* 0x0000003f0c0c7287 */ /* 0x000fcc000c000000 */
[----:B------:R-:W-:Y:S02]  /*3e970*/  ISETP.NE.U32.AND P0, PT, RZ, UR12, PT ;  /* 0x0000000cff007c0c */ /* 0x000fe4000bf05070 */
[----:B--2---:R-:W-:-:S04]  /*3e980*/  IADD3 R6, P1, R6, UR4, RZ ;  /* 0x0000000406067c10 */ /* 0x004fc8000ff3e0ff */
[----:B------:R-:W-:Y:S01]  /*3e990*/  IADD3.X R175, R175, UR6, RZ, P1, !PT ;  /* 0x00000006afaf7c10 */ /* 0x000fe20008ffe4ff */
[----:B------:R-:W-:Y:S01]  /*3e9a0*/  STL [R1+0x780], R6 ;  /* 0x0007800601007387 */ /* 0x000fe20000100800 */
[----:B-1----:R-:W-:Y:S02]  /*3e9b0*/  IMAD.MOV.U32 R4, RZ, RZ, R6 ;  /* 0x000000ffff047224 */ /* 0x002fe400078e0006 */
[----:B------:R-:W-:Y:S01]  /*3e9c0*/  MOV R5, R175 ;  /* 0x000000af00057202 */ /* 0x000fe20000000f00 */
[----:B------:R1:W-:Y:S04]  /*3e9d0*/  STL [R1+0x77c], R175 ;  /* 0x00077caf01007387 */ /* 0x0003e80000100800 */
[----:B------:R2:W-:Y:S04]  /*3e9e0*/  LDGSTS.E [R2+0x800c], desc[UR8][R4.64], P0 ;  /* 0x0800c00004027fae */ /* 0x0005e80008121848 */
[----:B-1----:R-:W3:Y:S04]  /*3e9f0*/  LDL.LU R175, [R1+0x954] ;  /* 0x0009540001af7983 */ /* 0x002ee80000300800 */
[----:B------:R-:W3:Y:S01]  /*3ea00*/  LDL.LU R6, [R1+0x958] ;  /* 0x0009580001067983 */ /* 0x000ee20000300800 */
[----:B----4-:R-:W-:-:S02]  /*3ea10*/  IADD3 R7, P2, R7, UR4, RZ ;  /* 0x0000000407077c10 */ /* 0x010fc4000ff5e0ff */
[----:B------:R-:W-:-:S03]  /*3ea20*/  IADD3 R0, P3, R0, UR4, RZ ;  /* 0x0000000400007c10 */ /* 0x000fc6000ff7e0ff */
[----:B------:R1:W-:Y:S01]  /*3ea30*/  STL [R1+0x788], R7 ;  /* 0x0007880701007387 */ /* 0x0003e20000100800 */
[----:B--2---:R-:W-:Y:S01]  /*3ea40*/  IMAD.MOV.U32 R4, RZ, RZ, R7 ;  /* 0x000000ffff047224 */ /* 0x004fe200078e0007 */
[----:B---3--:R-:W-:Y:S02]  /*3ea50*/  IADD3.X R174, R174, UR6, RZ, P2, !PT ;  /* 0x00000006aeae7c10 */ /* 0x008fe400097fe4ff */
[----:B------:R-:W-:-:S03]  /*3ea60*/  IADD3.X R9, R9, UR6, RZ, P3, !PT ;  /* 0x0000000609097c10 */ /* 0x000fc60009ffe4ff */
[----:B------:R2:W-:Y:S04]  /*3ea70*/  STL [R1+0x784], R174 ;  /* 0x000784ae01007387 */ /* 0x0005e80000100800 */
[----:B------:R-:W-:Y:S01]  /*3ea80*/  STL [R1+0x950], R0 ;  /* 0x0009500001007387 */ /* 0x000fe20000100800 */
[----:B------:R-:W-:-:S03]  /*3ea90*/  IMAD.MOV.U32 R5, RZ, RZ, R174 ;  /* 0x000000ffff057224 */ /* 0x000fc600078e00ae */
        /* <DEDUP_REMOVED lines=8> */
[----:B----4-:R-:W-:Y:S01]  /*3eb20*/  IMAD.MOV.U32 R5, RZ, RZ, R9 ;  /* 0x000000ffff057224 */ /* 0x010fe200078e0009 */
[----:B------:R-:W-:Y:S01]  /*3eb30*/  MOV R4, R0 ;  /* 0x0000000000047202 */ /* 0x000fe20000000f00 */
[----:B-1----:R-:W4:Y:S04]  /*3eb40*/  LDL.LU R9, [R1+0x968] ;  /* 0x0009680001097983 */ /* 0x002f280000300800 */
[----:B------:R-:W4:Y:S06]  /*3eb50*/  LDL.LU R0, [R1+0x970] ;  /* 0x0009700001007983 */ /* 0x000f2c0000300800 */
[----:B------:R1:W-:Y:S01]  /*3eb60*/  LDGSTS.E [R2+0x10000], desc[UR8][R4.64], P1 ;  /* 0x1000000004027fae */ /* 0x0003e20008921848 */
[----:B------:R-:W-:-:S04]  /*3eb70*/  IADD3 R6, P0, R6, UR4, RZ ;  /* 0x0000000406067c10 */ /* 0x000fc8000ff1e0ff */
[----:B------:R-:W-:Y:S01]  /*3eb80*/  IADD3.X R175, R175, UR6, RZ, P0, !PT ;  /* 0x00000006afaf7c10 */ /* 0x000fe200087fe4ff */
[----:B-1----:R-:W-:Y:S01]  /*3eb90*/  IMAD.MOV.U32 R4, RZ, RZ, R6 ;  /* 0x000000ffff047224 */ /* 0x002fe200078e0006 */
[----:B------:R-:W-:Y:S02]  /*3eba0*/  STL [R1+0x958], R6 ;  /* 0x0009580601007387 */ /* 0x000fe40000100800 */
[----:B------:R-:W-:Y:S02]  /*3ebb0*/  MOV R5, R175 ;  /* 0x000000af00057202 */ /* 0x000fe40000000f00 */
[----:B------:R1:W-:Y:S04]  /*3ebc0*/  STL [R1+0x954], R175 ;  /* 0x000954af01007387 */ /* 0x0003e80000100800 */
[----:B------:R2:W-:Y:S04]  /*3ebd0*/  LDGSTS.E [R2+0x14000], desc[UR8][R4.64], P1 ;  /* 0x1400000004027fae */ /* 0x0005e80008921848 */
[----:B-1----:R-:W4:Y:S04]  /*3ebe0*/  LDL.LU R175, [R1+0x964] ;  /* 0x0009640001af7983 */ /* 0x002f280000300800 */
[----:B------:R-:W4:Y:S01]  /*3ebf0*/  LDL.LU R6, [R1+0x96c] ;  /* 0x00096c0001067983 */ /* 0x000f220000300800 */
[----:B---3--:R-:W-:-:S04]  /*3ec00*/  IADD3 R7, P1, R7, UR4, RZ ;  /* 0x0000000407077c10 */ /* 0x008fc8000ff3e0ff */
[----:B--2---:R-:W-:Y:S01]  /*3ec10*/  IADD3.X R174, R174, UR6, RZ, P1, !PT ;  /* 0x00000006aeae7c10 */ /* 0x004fe20008ffe4ff */
[----:B------:R-:W-:Y:S01]  /*3ec20*/  STL [R1+0x960], R7 ;  /* 0x0009600701007387 */ /* 0x000fe20000100800 */
[----:B------:R-:W-:-:S03]  /*3ec30*/  IMAD.MOV.U32 R4, RZ, RZ, R7 ;  /* 0x000000ffff047224 */ /* 0x000fc600078e0007 */
[----:B------:R1:W-:Y:S01]  /*3ec40*/  STL [R1+0x95c], R174 ;  /* 0x00095cae01007387 */ /* 0x0003e20000100800 */
[----:B------:R-:W-:-:S03]  /*3ec50*/  IMAD.MOV.U32 R5, RZ, RZ, R174 ;  /* 0x000000ffff057224 */ /* 0x000fc600078e00ae */
        /* <DEDUP_REMOVED lines=13> */
[----:B------:R-:W-:Y:S02]  /*3ed30*/  ISETP.NE.U32.AND P1, PT, RZ, UR12, PT ;  /* 0x0000000cff007c0c */ /* 0x000fe4000bf25070 */
[----:B----4-:R-:W-:Y:S02]  /*3ed40*/  MOV R4, R9 ;  /* 0x0000000900047202 */ /* 0x010fe40000000f00 */
        /* <DEDUP_REMOVED lines=9> */
[----:B-1----:R-:W-:Y:S01]  /*3ede0*/  IMAD.MOV.U32 R4, RZ, RZ, R0 ;  /* 0x000000ffff047224 */ /* 0x002fe200078e0000 */
[----:B------:R-:W-:Y:S01]  /*3edf0*/  MOV R5, R6 ;  /* 0x0000000600057202 */ /* 0x000fe20000000f00 */
[----:B----4-:R-:W4:Y:S04]  /*3ee00*/  LDL.LU R0, [R1+0x988] ;  /* 0x0009880001007983 */ /* 0x010f280000300800 */
[----:B------:R-:W4:Y:S04]  /*3ee10*/  LDL.LU R6, [R1+0xb50] ;  /* 0x000b500001067983 */ /* 0x000f280000300800 */
[----:B------:R1:W-:Y:S01]  /*3ee20*/  LDGSTS.E [R2+0x10008], desc[UR8][R4.64], P1 ;  /* 0x1000800004027fae */ /* 0x0003e20008921848 */
[----:B---3--:R-:W-:-:S04]  /*3ee30*/  IADD3 R7, P0, R7, UR4, RZ ;  /* 0x0000000407077c10 */ /* 0x008fc8000ff1e0ff */
[----:B--2---:R-:W-:Y:S01]  /*3ee40*/  IADD3.X R174, R174, UR6, RZ, P0, !PT ;  /* 0x00000006aeae7c10 */ /* 0x004fe200087fe4ff */
[----:B------:R-:W-:Y:S04]  /*3ee50*/  STL [R1+0x978], R7 ;  /* 0x0009780701007387 */ /* 0x000fe80000100800 */
[----:B------:R2:W-:Y:S04]  /*3ee60*/  STL [R1+0x974], R174 ;  /* 0x000974ae01007387 */ /* 0x0005e80000100800 */
[----:B------:R-:W3:Y:S01]  /*3ee70*/  LDL.LU R175, [R1+0x984] ;  /* 0x0009840001af7983 */ /* 0x000ee20000300800 */
[----:B-1----:R-:W-:-:S03]  /*3ee80*/  IMAD.MOV.U32 R5, RZ, RZ, R174 ;  /* 0x000000ffff057224 */ /* 0x002fc600078e00ae */
[----:B--2---:R-:W2:Y:S01]  /*3ee90*/  LDL.LU R174, [R1+0xb4c] ;  /* 0x000b4c0001ae7983 */ /* 0x004ea20000300800 */
        /* <DEDUP_REMOVED lines=10> */
[----:B-1----:R-:W-:-:S03]  /*3ef40*/  MOV R4, R9 ;  /* 0x0000000900047202 */ /* 0x002fc60000000f00 */
[----:B------:R-:W-:Y:S01]  /*3ef50*/  STL [R1+0x97c], R178 ;  /* 0x00097cb201007387 */ /* 0x000fe20000100800 */
[----:B------:R-:W-:-:S03]  /*3ef60*/  IMAD.MOV.U32 R5, RZ, RZ, R178 ;  /* 0x000000ffff057224 */ /* 0x000fc600078e00b2 */
[----:B----4-:R-:W4:Y:S01]  /*3ef70*/  LDL.LU R9, [R1+0xb54] ;  /* 0x000b540001097983 */ /* 0x010f220000300800 */
[----:B------:R-:W-:-:S03]  /*3ef80*/  IADD3 R0, P2, R0, UR4, RZ ;  /* 0x0000000400007c10 */ /* 0x000fc6000ff5e0ff */
[----:B------:R1:W-:Y:S01]  /*3ef90*/  LDGSTS.E [R2+0x1000c], desc[UR8][R4.64], P0 ;  /* 0x1000c00004027fae */ /* 0x0003e20008121848 */
[----:B------:R-:W-:-:S03]  /*3efa0*/  IADD3 R6, P3, R6, UR4, RZ ;  /* 0x0000000406067c10 */ /* 0x000fc6000ff7e0ff */
[----:B------:R2:W-:Y:S01]  /*3efb0*/  STL [R1+0x988], R0 ;  /* 0x0009880001007387 */ /* 0x0005e20000100800 */
[----:B-1----:R-:W-:Y:S01]  /*3efc0*/  IMAD.MOV.U32 R4, RZ, RZ, R0 ;  /* 0x000000ffff047224 */ /* 0x002fe200078e0000 */
[----:B---3--:R-:W-:-:S04]  /*3efd0*/  IADD3.X R175, R175, UR6, RZ, P2, !PT ;  /* 0x00000006afaf7c10 */ /* 0x008fc800097fe4ff */
[----:B------:R-:W-:Y:S01]  /*3efe0*/  MOV R5, R175 ;  /* 0x000000af00057202 */ /* 0x000fe20000000f00 */
[----:B------:R-:W-:Y:S01]  /*3eff0*/  STL [R1+0x984], R175 ;  /* 0x000984af01007387 */ /* 0x000fe20000100800 */
[----:B--2---:R-:W-:-:S03]  /*3f000*/  IADD3.X R174, R174, UR6, RZ, P3, !PT ;  /* 0x00000006aeae7c10 */ /* 0x004fc60009ffe4ff */
[----:B------:R1:W-:Y:S04]  /*3f010*/  STL [R1+0xb50], R6 ;  /* 0x000b500601007387 */ /* 0x0003e80000100800 */
[----:B------:R-:W2:Y:S04]  /*3f020*/  LDL.LU R0, [R1+0xb60] ;  /* 0x000b600001007983 */ /* 0x000ea80000300800 */
        /* <DEDUP_REMOVED lines=8> */
[----:B------:R-:W-:Y:S01]  /*3f0b0*/  ISETP.NE.U32.AND P1, PT, RZ, UR12, PT ;  /* 0x0000000cff007c0c */ /* 0x000fe2000bf25070 */
[----:B------:R-:W-:Y:S01]  /*3f0c0*/  IMAD.MOV.U32 R5, RZ, RZ, R174 ;  /* 0x000000ffff057224 */ /* 0x000fe200078e00ae */
[----:B------:R-:W-:Y:S11]  /*3f0d0*/  STL [R1+0xb58], R7 ;  /* 0x000b580701007387 */ /* 0x000ff60000100800 */
[----:B------:R1:W-:Y:S02]  /*3f0e0*/  LDGSTS.E [R2+0x18000], desc[UR8][R4.64], P1 ;  /* 0x1800000004027fae */ /* 0x0003e40008921848 */
[----:B-1----:R-:W-:-:S02]  /*3f0f0*/  MOV R4, R7 ;  /* 0x0000000700047202 */ /* 0x002fc40000000f00 */
[----:B----4-:R-:W-:-:S05]  /*3f100*/  IADD3.X R9, R9, UR6, RZ, P0, !PT ;  /* 0x0000000609097c10 */ /* 0x010fca00087fe4ff */
[----:B------:R1:W-:Y:S01]  /*3f110*/  STL [R1+0xb54], R9 ;  /* 0x000b540901007387 */ /* 0x0003e20000100800 */
[----:B------:R-:W-:-:S03]  /*3f120*/  IMAD.MOV.U32 R5, RZ, RZ, R9 ;  /* 0x000000ffff057224 */ /* 0x000fc600078e0009 */
        /* <DEDUP_REMOVED lines=11> */
[----:B-1----:R-:W3:Y:S04]  /*3f1e0*/  LDL.LU R9, [R1+0xb7c] ;  /* 0x000b7c0001097983 */ /* 0x002ee80000300800 */
[----:B------:R-:W3:Y:S01]  /*3f1f0*/  LDL.LU R7, [R1+0xb80] ;  /* 0x000b800001077983 */ /* 0x000ee20000300800 */
[----:B------:R-:W-:Y:S01]  /*3f200*/  MOV R5, R6 ;  /* 0x0000000600057202 */ /* 0x000fe20000000f00 */
[----:B------:R-:W-:-:S02]  /*3f210*/  IMAD.MOV.U32 R4, RZ, RZ, R0 ;  /* 0x000000ffff047224 */ /* 0x000fc400078e0000 */
        /* <DEDUP_REMOVED lines=16> */
[----:B-1----:R-:W-:-:S04]  /*3f320*/  IMAD.MOV.U32 R4, RZ, RZ, R190 ;  /* 0x000000ffff047224 */ /* 0x002fc800078e00be */
[----:B------:R-:W-:Y:S01]  /*3f330*/  IMAD.MOV.U32 R5, RZ, RZ, R191 ;  /* 0x000000ffff057224 */ /* 0x000fe200078e00bf */
[----:B------:R-:W-:-:S04]  /*3f340*/  IADD3 R178, P3, R178, UR4, RZ ;  /* 0x00000004b2b27c10 */ /* 0x000fc8000ff7e0ff */
[----:B------:R1:W-:Y:S01]  /*3f350*/  LDGSTS.E [R2+0x1c004], desc[UR8][R4.64], P0 ;  /* 0x1c00400004027fae */ /* 0x0003e20008121848 */
[----:B------:R-:W-:Y:S02]  /*3f360*/  IADD3.X R179, R179, UR6, RZ, P3, !PT ;  /* 0x00000006b3b37c10 */ /* 0x000fe40009ffe4ff */
[----:B-1----:R-:W-:-:S03]  /*3f370*/  MOV R4, R178 ;  /* 0x000000b200047202 */ /* 0x002fc60000000f00 */
[----:B------:R-:W-:-:S05]  /*3f380*/  IMAD.MOV.U32 R5, RZ, RZ, R179 ;  /* 0x000000ffff057224 */ /* 0x000fca00078e00b3 */
[----:B------:R1:W-:Y:S04]  /*3f390*/  LDGSTS.E [R2+0x18008], desc[UR8][R4.64], P1 ;  /* 0x1800800004027fae */ /* 0x0003e80008921848 */
[----:B------:R-:W-:Y:S04]  /*3f3a0*/  STL [R1+0xb68], R190 ;  /* 0x000b68be01007387 */ /* 0x000fe80000100800 */
[----:B------:R-:W-:Y:S04]  /*3f3b0*/  STL [R1+0xb64], R191 ;  /* 0x000b64bf01007387 */ /* 0x000fe80000100800 */
[----:B------:R-:W-:Y:S04]  /*3f3c0*/  STL [R1+0xb70], R178 ;  /* 0x000b70b201007387 */ /* 0x000fe80000100800 */
[----:B------:R-:W-:Y:S01]  /*3f3d0*/  STL [R1+0xb6c], R179 ;  /* 0x000b6cb301007387 */ /* 0x000fe20000100800 */
[----:B---3--:R-:W-:-:S04]  /*3f3e0*/  IADD3 R174, P0, R174, UR4, RZ ;  /* 0x00000004aeae7c10 */ /* 0x008fc8000ff1e0ff */
[----:B------:R-:W-:Y:S01]  /*3f3f0*/  IADD3.X R175, R175, UR6, RZ, P0, !PT ;  /* 0x00000006afaf7c10 */ /* 0x000fe200087fe4ff */
[----:B-1----:R-:W-:-:S03]  /*3f400*/  IMAD.MOV.U32 R4, RZ, RZ, R174 ;  /* 0x000000ffff047224 */ /* 0x002fc600078e00ae */
[----:B------:R-:W-:Y:S02]  /*3f410*/  MOV R5, R175 ;  /* 0x000000af00057202 */ /* 0x000fe40000000f00 */
[----:B------:R-:W-:-:S03]  /*3f420*/  ISETP.NE.U32.AND P0, PT, RZ, UR12, PT ;  /* 0x0000000cff007c0c */ /* 0x000fc6000bf05070 */
[----:B------:R1:W-:Y:S01]  /*3f430*/  LDGSTS.E [R2+0x1c008], desc[UR8][R4.64], P1 ;  /* 0x1c00800004027fae */ /* 0x0003e20008921848 */
[----:B------:R-:W-:Y:S02]  /*3f440*/  IADD3 R7, P1, R7, UR4, RZ ;  /* 0x0000000407077c10 */ /* 0x000fe4000ff3e0ff */
[----:B--2---:R-:W-:Y:S02]  /*3f450*/  IADD3 R0, P2, R0, UR4, RZ ;  /* 0x0000000400007c10 */ /* 0x004fe4000ff5e0ff */
[----:B------:R-:W-:Y:S01]  /*3f460*/  IADD3.X R9, R9, UR6, RZ, P1, !PT ;  /* 0x0000000609097c10 */ /* 0x000fe20008ffe4ff */
[----:B------:R-:W-:Y:S01]  /*3f470*/  STL [R1+0xb78], R174 ;  /* 0x000b78ae01007387 */ /* 0x000fe20000100800 */
[----:B------:R-:W-:-:S03]  /*3f480*/  IADD3.X R6, R6, UR6, RZ, P2, !PT ;  /* 0x0000000606067c10 */ /* 0x000fc600097fe4ff */
[----:B------:R-:W-:Y:S01]  /*3f490*/  STL [R1+0xb74], R175 ;  /* 0x000b74af01007387 */ /* 0x000fe20000100800 */
[----:B-1----:R-:W-:Y:S02]  /*3f4a0*/  IMAD.MOV.U32 R4, RZ, RZ, R7 ;  /* 0x000000ffff047224 */ /* 0x002fe400078e0007 */
[----:B------:R-:W-:Y:S01]  /*3f4b0*/  IMAD.MOV.U32 R5, RZ, RZ, R9 ;  /* 0x000000ffff057224 */ /* 0x000fe200078e0009 */
[----:B------:R-:W-:Y:S04]  /*3f4c0*/  STL [R1+0xb80], R7 ;  /* 0x000b800701007387 */ /* 0x000fe80000100800 */
[----:B------:R-:W-:Y:S04]  /*3f4d0*/  STL [R1+0xb7c], R9 ;  /* 0x000b7c0901007387 */ /* 0x000fe80000100800 */
[----:B------:R-:W-:Y:S04]  /*3f4e0*/  STL [R1+0xb88], R0 ;  /* 0x000b880001007387 */ /* 0x000fe80000100800 */
[----:B------:R1:W-:Y:S04]  /*3f4f0*/  LDGSTS.E [R2+0x1800c], desc[UR8][R4.64], P0 ;  /* 0x1800c00004027fae */ /* 0x0003e80008121848 */
[----:B------:R2:W-:Y:S01]  /*3f500*/  STL [R1+0xb84], R6 ;  /* 0x000b840601007387 */ /* 0x0005e20000100800 */
[----:B-1----:R-:W-:Y:S01]  /*3f510*/  IMAD.MOV.U32 R5, RZ, RZ, R6 ;  /* 0x000000ffff057224 */ /* 0x002fe200078e0006 */
[----:B------:R-:W-:-:S02]  /*3f520*/  MOV R4, R0 ;  /* 0x0000000000047202 */ /* 0x000fc40000000f00 */
        /* <DEDUP_REMOVED lines=18> */
[----:B------:R-:W-:Y:S01]  /*3f650*/  MOV R4, R225 ;  /* 0x000000e100047202 */ /* 0x000fe20000000f00 */
[----:B------:R-:W-:Y:S01]  /*3f660*/  VIADD R2, R2, UR17 ;  /* 0x0000001102027c36 */ /* 0x000fe20008000000 */
[----:B------:R-:W-:Y:S01]  /*3f670*/  USEL UR12, URZ, 0x4, !UP1 ;  /* 0x000000043f0c7887 */ /* 0x000fe2000c800000 */
[----:B------:R-:W-:-:S03]  /*3f680*/  IADD3.X R226, R226, UR6, RZ, P1, !PT ;  /* 0x00000006e2e27c10 */ /* 0x000fc60008ffe4ff */
[----:B------:R-:W-:Y:S01]  /*3f690*/  USEL UR12, UR12, URZ, !UP0 ;  /* 0x0000003f0c0c7287 */ /* 0x000fe2000c000000 */
[----:B------:R1:W-:Y:S01]  /*3f6a0*/  LDGSTS.E [R2], desc[UR8][R4.64], P0 ;  /* 0x0000000004027fae */ /* 0x0003e20008121848 */
[----:B------:R-:W-:Y:S01]  /*3f6b0*/  IADD3 R229, P1, R229, UR4, RZ ;  /* 0x00000004e5e57c10 */ /* 0x000fe2000ff3e0ff */
[----:B------:R-:W-:Y:S01]  /*3f6c0*/  UISETP.GT.AND UP1, UPT, UR16, 0xa, UPT ;  /* 0x0000000a1000788c */ /* 0x000fe2000bf24270 */
[----:B-1----:R-:W-:Y:S01]  /*3f6d0*/  IMAD.MOV.U32 R4, RZ, RZ, R227 ;  /* 0x000000ffff047224 */ /* 0x002fe200078e00e3 */
[----:B------:R-:W-:-:S05]  /*3f6e0*/  MOV R5, R226 ;  /* 0x000000e200057202 */ /* 0x000fca0000000f00 */
[----:B------:R1:W-:Y:S01]  /*3f6f0*/  LDGSTS.E [R2+0x4000], desc[UR8][R4.64], P0 ;  /* 0x0400000004027fae */ /* 0x0003e20008121848 */
[----:B------:R-:W-:Y:S02]  /*3f700*/  ISETP.NE.U32.AND P0, PT, RZ, UR12, PT ;  /* 0x0000000cff007c0c */ /* 0x000fe4000bf05070 */
[----:B------:R-:W-:Y:S02]  /*3f710*/  IADD3.X R228, R228, UR6, RZ, P1, !PT ;  /* 0x00000006e4e47c10 */ /* 0x000fe40008ffe4ff */
[----:B---3--:R-:W-:-:S04]  /*3f720*/  IADD3 R0, P3, R0, UR4, RZ ;  /* 0x0000000400007c10 */ /* 0x008fc8000ff7e0ff */
[----:B--2---:R-:W-:Y:S01]  /*3f730*/  IADD3.X R6, R6, UR6, RZ, P3, !PT ;  /* 0x0000000606067c10 */ /* 0x004fe20009ffe4ff */
[----:B------:R-:W-:Y:S04]  /*3f740*/  STL [R1+0x790], R0 ;  /* 0x0007900001007387 */ /* 0x000fe80000100800 */
[----:B------:R2:W-:Y:S04]  /*3f750*/  STL [R1+0x78c], R6 ;  /* 0x00078c0601007387 */ /* 0x0005e80000100800 */
[----:B------:R-:W3:Y:S01]  /*3f760*/  LDL.LU R174, [R1+0x79c] ;  /* 0x00079c0001ae7983 */ /* 0x000ee20000300800 */
[----:B------:R-:W-:Y:S01]  /*3f770*/  USEL UR12, URZ, 0x4, !UP1 ;  /* 0x000000043f0c7887 */ /* 0x000fe2000c800000 */
[----:B------:R-:W-:Y:S01]  /*3f780*/  IADD3 R231, P2, R231, UR4, RZ ;  /* 0x00000004e7e77c10 */ /* 0x000fe2000ff5e0ff */
[----:B-1----:R-:W-:-:S02]  /*3f790*/  IMAD.MOV.U32 R4, RZ, RZ, R229 ;  /* 0x000000ffff047224 */ /* 0x002fc400078e00e5 */
[----:B------:R-:W-:Y:S01]  /*3f7a0*/  IMAD.MOV.U32 R5, RZ, RZ, R228 ;  /* 0x000000ffff057224 */ /* 0x000fe200078e00e4 */
[----:B------:R-:W-:Y:S01]  /*3f7b0*/  USEL UR12, UR12, URZ, !UP0 ;  /* 0x0000003f0c0c7287 */ /* 0x000fe2000c000000 */
[----:B------:R-:W-:-:S03]  /*3f7c0*/  IADD3.X R230, R230, UR6, RZ, P2, !PT ;  /* 0x00000006e6e67c10 */ /* 0x000fc600097fe4ff */
[----:B------:R1:W-:Y:S02]  /*3f7d0*/  LDGSTS.E [R2+0x4], desc[UR8][R4.64], P0 ;  /* 0x0000400004027fae */ /* 0x0003e40008121848 */
[----:B------:R-:W-:Y:S01]  /*3f7e0*/  ISETP.NE.U32.AND P1, PT, RZ, UR12, PT ;  /* 0x0000000cff007c0c */ /* 0x000fe2000bf25070 */
[----:B------:R-:W-:Y:S01]  /*3f7f0*/  UISETP.GT.AND UP1, UPT, UR16, 0xb, UPT ;  /* 0x0000000b1000788c */ /* 0x000fe2000bf24270 */
[----:B-1----:R-:W-:Y:S01]  /*3f800*/  MOV R4, R231 ;  /* 0x000000e700047202 */ /* 0x002fe20000000f00 */
[----:B------:R-:W-:-:S05]  /*3f810*/  IMAD.MOV.U32 R5, RZ, RZ, R230 ;  /* 0x000000ffff057224 */ /* 0x000fca00078e00e6 */
[----:B------:R1:W-:Y:S01]  /*3f820*/  LDGSTS.E [R2+0x4004], desc[UR8][R4.64], P0 ;  /* 0x0400400004027fae */ /* 0x0003e20008121848 */
[----:B------:R-:W-:Y:S01]  /*3f830*/  IADD3 R235, P0, R235, UR4, RZ ;  /* 0x00000004ebeb7c10 */ /* 0x000fe2000ff1e0ff */
[----:B------:R-:W-:-:S03]  /*3f840*/  USEL UR12, URZ, 0x4, !UP1 ;  /* 0x000000043f0c7887 */ /* 0x000fc6000c800000 */
[----:B------:R-:W-:Y:S01]  /*3f850*/  IADD3.X R234, R234, UR6, RZ, P0, !PT ;  /* 0x00000006eaea7c10 */ /* 0x000fe200087fe4ff */
[----:B-1----:R-:W-:Y:S01]  /*3f860*/  IMAD.MOV.U32 R4, RZ, RZ, R233 ;  /* 0x000000ffff047224 */ /* 0x002fe200078e00e9 */
[----:B------:R-:W-:Y:S01]  /*3f870*/  MOV R5, R232 ;  /* 0x000000e800057202 */ /* 0x000fe20000000f00 */
[----:B------:R-:W-:-:S04]  /*3f880*/  USEL UR12, UR12, URZ, !UP0 ;  /* 0x0000003f0c0c7287 */ /* 0x000fc8000c000000 */
[----:B------:R1:W-:Y:S01]  /*3f890*/  LDGSTS.E [R2+0x8], desc[UR8][R4.64], P1 ;  /* 0x0000800004027fae */ /* 0x0003e20008921848 */
[----:B------:R-:W-:Y:S01]  /*3f8a0*/  UISETP.GT.AND UP1, UPT, UR16, 0x28, UPT ;  /* 0x000000281000788c */ /* 0x000fe2000bf24270 */
[----:B------:R-:W-:Y:S01]  /*3f8b0*/  ISETP.NE.U32.AND P0, PT, RZ, UR12, PT ;  /* 0x0000000cff007c0c */ /* 0x000fe2000bf05070 */
[----:B-1----:R-:W-:Y:S02]  /*3f8c0*/  IMAD.MOV.U32 R4, RZ, RZ, R235 ;  /* 0x000000ffff047224 */ /* 0x002fe400078e00eb */
[----:B------:R-:W-:-:S05]  /*3f8d0*/  IMAD.MOV.U32 R5, RZ, RZ, R234 ;  /* 0x000000ffff057224 */ /* 0x000fca00078e00ea */
[----:B------:R1:W-:Y:S01]  /*3f8e0*/  LDGSTS.E [R2+0x4008], desc[UR8][R4.64], P1 ;  /* 0x0400800004027fae */ /* 0x0003e20008921848 */
[----:B------:R-:W-:Y:S01]  /*3f8f0*/  IADD3 R237, P1, R237, UR4, RZ ;  /* 0x00000004eded7c10 */ /* 0x000fe2000ff3e0ff */
[----:B------:R-:W-:-:S03]  /*3f900*/  USEL UR12, URZ, 0x4, !UP1 ;  /* 0x000000043f0c7887 */ /* 0x000fc6000c800000 */
[----:B------:R-:W-:Y:S02]  /*3f910*/  IADD3.X R236, R236, UR6, RZ, P1, !PT ;  /* 0x00000006ecec7c10 */ /* 0x000fe40008ffe4ff */
[----:B------:R-:W-:Y:S01]  /*3f920*/  IADD3 R239, P2, R239, UR4, RZ ;  /* 0x00000004efef7c10 */ /* 0x000fe2000ff5e0ff */
[----:B------:R-:W-:Y:S01]  /*3f930*/  USEL UR12, UR12, URZ, !UP0 ;  /* 0x0000003f0c0c7287 */ /* 0x000fe2000c000000 */
[----:B-1----:R-:W-:Y:S01]  /*3f940*/  MOV R4, R237 ;  /* 0x000000ed00047202 */ /* 0x002fe20000000f00 */
[----:B------:R-:W-:Y:S01]  /*3f950*/  IMAD.MOV.U32 R5, RZ, RZ, R236 ;  /* 0x000000ffff057224 */ /* 0x000fe200078e00ec */
[----:B------:R-:W-:-:S03]  /*3f960*/  IADD3.X R238, R238, UR6, RZ, P2, !PT ;  /* 0x00000006eeee7c10 */ /* 0x000fc600097fe4ff */
[----:B------:R-:W-:Y:S01]  /*3f970*/  ISETP.NE.U32.AND P1, PT, RZ, UR12, PT ;  /* 0x0000000cff007c0c */ /* 0x000fe2000bf25070 */
[----:B------:R1:W-:Y:S02]  /*3f980*/  LDGSTS.E [R2+0xc], desc[UR8][R4.64], P0 ;  /* 0x0000c00004027fae */ /* 0x0003e40008121848 */
[----:B-1----:R-:W-:Y:S01]  /*3f990*/  IMAD.MOV.U32 R4, RZ, RZ, R239 ;  /* 0x000000ffff047224 */ /* 0x002fe200078e00ef */
[----:B------:R-:W-:-:S05]  /*3f9a0*/  MOV R5, R238 ;  /* 0x000000ee00057202 */ /* 0x000fca0000000f00 */
[----:B------:R1:W-:Y:S01]  /*3f9b0*/  LDGSTS.E [R2+0x400c], desc[UR8][R4.64], P0 ;  /* 0x0400c00004027fae */ /* 0x0003e20008121848 */
[----:B----4-:R-:W-:-:S04]  /*3f9c0*/  IADD3 R7, P0, R7, UR4, RZ ;  /* 0x0000000407077c10 */ /* 0x010fc8000ff1e0ff */
[----:B------:R-:W-:Y:S01]  /*3f9d0*/  IADD3.X R175, R175, UR6, RZ, P0, !PT ;  /* 0x00000006afaf7c10 */ /* 0x000fe200087fe4ff */
[----:B-1----:R-:W-:Y:S02]  /*3f9e0*/  IMAD.MOV.U32 R4, RZ, RZ, R0 ;  /* 0x000000ffff047224 */ /* 0x002fe400078e0000 */
[----:B------:R-:W-:Y:S02]  /*3f9f0*/  IMAD.MOV.U32 R5, RZ, RZ, R6 ;  /* 0x000000ffff057224 */ /* 0x000fe400078e0006 */
[----:B--2---:R-:W2:Y:S04]  /*3fa00*/  LDL.LU R6, [R1+0x7a8] ;  /* 0x0007a80001067983 */ /* 0x004ea80000300800 */
[----:B------:R-:W4:Y:S04]  /*3fa10*/  LDL.LU R0, [R1+0x7b0] ;  /* 0x0007b00001007983 */ /* 0x000f280000300800 */
[----:B------:R1:W-:Y:S04]  /*3fa20*/  LDGSTS.E [R2+0x8000], desc[UR8][R4.64], P1 ;  /* 0x0800000004027fae */ /* 0x0003e80008921848 */
[----:B------:R-:W-:Y:S04]  /*3fa30*/  STL [R1+0x798], R7 ;  /* 0x0007980701007387 */ /* 0x000fe80000100800 */
[----:B------:R1:W-:Y:S02]  /*3fa40*/  STL [R1+0x794], R175 ;  /* 0x000794af01007387 */ /* 0x0003e40000100800 */
[----:B-1----:R-:W-:Y:S01]  /*3fa50*/  MOV R4, R7 ;  /* 0x0000000700047202 */ /* 0x002fe20000000f00 */
[----:B------:R-:W-:-:S02]  /*3fa60*/  IMAD.MOV.U32 R5, RZ, RZ, R175 ;  /* 0x000000ffff057224 */ /* 0x000fc400078e00af */
[----:B------:R-:W4:Y:S04]  /*3fa70*/  LDL.LU R175, [R1+0x7a4] ;  /* 0x0007a40001af7983 */ /* 0x000f280000300800 */
[----:B------:R1:W-:Y:S01]  /*3fa80*/  LDGSTS.E [R2+0xc000], desc[UR8][R4.64], P1 ;  /* 0x0c00000004027fae */ /* 0x0003e20008921848 */
[----:B------:R-:W-:-:S03]  /*3fa90*/  IADD3 R9, P1, R9, UR4, RZ ;  /* 0x0000000409097c10 */ /* 0x000fc6000ff3e0ff */
[----:B------:R-:W4:Y:S04]  /*3faa0*/  LDL.LU R7, [R1+0x7ac] ;  /* 0x0007ac0001077983 */ /* 0x000f280000300800 */
[----:B------:R-:W-:Y:S01]  /*3fab0*/  STL [R1+0x7a0], R9 ;  /* 0x0007a00901007387 */ /* 0x000fe20000100800 */
[----:B-1----:R-:W-:Y:S01]  /*3fac0*/  IMAD.MOV.U32 R4, RZ, RZ, R9 ;  /* 0x000000ffff047224 */ /* 0x002fe200078e0009 */
[----:B---3--:R-:W-:-:S04]  /*3fad0*/  IADD3.X R174, R174, UR6, RZ, P1, !PT ;  /* 0x00000006aeae7c10 */ /* 0x008fc80008ffe4ff */
[----:B------:R-:W-:Y:S01]  /*3fae0*/  MOV R5, R174 ;  /* 0x000000ae00057202 */ /* 0x000fe20000000f00 */
[----:B------:R1:W-:Y:S04]  /*3faf0*/  STL [R1+0x79c], R174 ;  /* 0x00079cae01007387 */ /* 0x0003e80000100800 */
[----:B-1----:R-:W3:Y:S04]  /*3fb00*/  LDL.LU R174, [R1+0x7b4] ;  /* 0x0007b40001ae7983 */ /* 0x002ee80000300800 */
[----:B------:R-:W3:Y:S01]  /*3fb10*/  LDL.LU R9, [R1+0x7b8] ;  /* 0x0007b80001097983 */ /* 0x000ee20000300800 */
        /* <DEDUP_REMOVED lines=17> */
[----:B------:R-:W-:-:S03]  /*3fc30*/  IMAD.MOV.U32 R5, RZ, RZ, R175 ;  /* 0x000000ffff057224 */ /* 0x000fc600078e00af */
[----:B--2---:R-:W2:Y:S04]  /*3fc40*/  LDL.LU R6, [R1+0x7c0] ;  /* 0x0007c00001067983 */ /* 0x004ea80000300800 */
[----:B------:R4:W-:Y:S04]  /*3fc50*/  STL [R1+0x7ac], R7 ;  /* 0x0007ac0701007387 */ /* 0x0009e80000100800 */
[----:B-1----:R-:W2:Y:S04]  /*3fc60*/  LDL.LU R175, [R1+0x7bc] ;  /* 0x0007bc0001af7983 */ /* 0x002ea80000300800 */
[----:B------:R1:W-:Y:S02]  /*3fc70*/  LDGSTS.E [R2+0xc004], desc[UR8][R4.64], P0 ;  /* 0x0c00400004027fae */ /* 0x0003e40008121848 */
[----:B-1----:R-:W-:Y:S01]  /*3fc80*/  MOV R4, R0 ;  /* 0x0000000000047202 */ /* 0x002fe20000000f00 */
[----:B------:R-:W-:-:S02]  /*3fc90*/  IMAD.MOV.U32 R5, RZ, RZ, R7 ;  /* 0x000000ffff057224 */ /* 0x000fc400078e0007 */
[----:B----4-:R-:W4:Y:S04]  /*3fca0*/  LDL.LU R7, [R1+0x7c8] ;  /* 0x0007c80001077983 */ /* 0x010f280000300800 */
[----:B------:R-:W4:Y:S04]  /*3fcb0*/  LDL.LU R0, [R1+0x990] ;  /* 0x0009900001007983 */ /* 0x000f280000300800 */
[----:B------:R1:W-:Y:S01]  /*3fcc0*/  LDGSTS.E [R2+0x8008], desc[UR8][R4.64], P1 ;  /* 0x0800800004027fae */ /* 0x0003e20008921848 */
[----:B---3--:R-:W-:-:S04]  /*3fcd0*/  IADD3 R9, P0, R9, UR4, RZ ;  /* 0x0000000409097c10 */ /* 0x008fc8000ff1e0ff */
[----:B------:R-:W-:Y:S01]  /*3fce0*/  IADD3.X R174, R174, UR6, RZ, P0, !PT ;  /* 0x00000006aeae7c10 */ /* 0x000fe200087fe4ff */
[----:B------:R-:W-:Y:S03]  /*3fcf0*/  STL [R1+0x7b8], R9 ;  /* 0x0007b80901007387 */ /* 0x000fe60000100800 */
[----:B-1----:R-:W-:Y:S01]  /*3fd00*/  MOV R5, R174 ;  /* 0x000000ae00057202 */ /* 0x002fe20000000f00 */
[----:B------:R1:W-:Y:S01]  /*3fd10*/  STL [R1+0x7b4], R174 ;  /* 0x0007b4ae01007387 */ /* 0x0003e20000100800 */
[----:B------:R-:W-:Y:S01]  /*3fd20*/  IMAD.MOV.U32 R4, RZ, RZ, R9 ;  /* 0x000000ffff047224 */ /* 0x000fe200078e0009 */
[----:B------:R-:W-:-:S04]  /*3fd30*/  UISETP.GT.AND UP1, UPT, UR16, 0x2b, UPT ;  /* 0x0000002b1000788c */ /* 0x000fc8000bf24270 */
[----:B------:R3:W-:Y:S04]  /*3fd40*/  LDGSTS.E [R2+0xc008], desc[UR8][R4.64], P1 ;  /* 0x0c00800004027fae */ /* 0x0007e80008921848 */
[----:B-1----:R-:W4:Y:S04]  /*3fd50*/  LDL.LU R174, [R1+0x7c4] ;  /* 0x0007c40001ae7983 */ /* 0x002f280000300800 */
[----:B------:R-:W4:Y:S01]  /*3fd60*/  LDL.LU R9, [R1+0x98c] ;  /* 0x00098c0001097983 */ /* 0x000f220000300800 */
[----:B------:R-:W-:-:S04]  /*3fd70*/  USEL UR12, URZ, 0x4, !UP1 ;  /* 0x000000043f0c7887 */ /* 0x000fc8000c800000 */
[----:B------:R-:W-:-:S06]  /*3fd80*/  USEL UR12, UR12, URZ, !UP0 ;  /* 0x0000003f0c0c7287 */ /* 0x000fcc000c000000 */
[----:B------:R-:W-:Y:S02]  /*3fd90*/  ISETP.NE.U32.AND P0, PT, RZ, UR12, PT ;  /* 0x0000000cff007c0c */ /* 0x000fe4000bf05070 */
[----:B--2---:R-:W-:-:S04]  /*3fda0*/  IADD3 R6, P1, R6, UR4, RZ ;  /* 0x0000000406067c10 */ /* 0x004fc8000ff3e0ff */
[----:B------:R-:W-:Y:S01]  /*3fdb0*/  IADD3.X R175, R175, UR6, RZ, P1, !PT ;  /* 0x00000006afaf7c10 */ /* 0x000fe20008ffe4ff */
[----:B------:R-:W-:Y:S01]  /*3fdc0*/  STL [R1+0x7c0], R6 ;  /* 0x0007c00601007387 */ /* 0x000fe20000100800 */
[----:B---3--:R-:W-:-:S03]  /*3fdd0*/  IMAD.MOV.U32 R4, RZ, RZ, R6 ;  /* 0x000000ffff047224 */ /* 0x008fc600078e0006 */
[----:B------:R1:W-:Y:S01]  /*3fde0*/  STL [R1+0x7bc], R175 ;  /* 0x0007bcaf01007387 */ /* 0x0003e20000100800 */
[----:B------:R-:W-:-:S05]  /*3fdf0*/  IMAD.MOV.U32 R5, RZ, RZ, R175 ;  /* 0x000000ffff057224 */ /* 0x000fca00078e00af */
[----:B------:R2:W-:Y:S04]  /*3fe00*/  LDGSTS.E [R2+0x800c], desc[UR8][R4.64], P0 ;  /* 0x0800c00004027fae */ /* 0x0005e80008121848 */
[----:B-1----:R-:W3:Y:S04]  /*3fe10*/  LDL.LU R175, [R1+0x994] ;  /* 0x0009940001af7983 */ /* 0x002ee80000300800 */
[----:B------:R-:W3:Y:S01]  /*3fe20*/  LDL.LU R6, [R1+0x998] ;  /* 0x0009980001067983 */ /* 0x000ee20000300800 */
[----:B----4-:R-:W-:Y:S02]  /*3fe30*/  IADD3 R7, P2, R7, UR4, RZ ;  /* 0x0000000407077c10 */ /* 0x010fe4000ff5e0ff */
[----:B------:R-:W-:-:S03]  /*3fe40*/  IADD3 R0, P3, R0, UR4, RZ ;  /* 0x0000000400007c10 */ /* 0x000fc6000ff7e0ff */
[----:B------:R1:W-:Y:S01]  /*3fe50*/  STL [R1+0x7c8], R7 ;  /* 0x0007c80701007387 */ /* 0x0003e20000100800 */
[----:B--2---:R-:W-:Y:S02]  /*3fe60*/  MOV R4, R7 ;  /* 0x0000000700047202 */ /* 0x004fe40000000f00 */
[----:B------:R-:W-:Y:S02]  /*3fe70*/  IADD3.X R174, R174, UR6, RZ, P2, !PT ;  /* 0x00000006aeae7c10 */ /* 0x000fe400097fe4ff */
[----:B------:R-:W-:-:S03]  /*3fe80*/  IADD3.X R9, R9, UR6, RZ, P3, !PT ;  /* 0x0000000609097c10 */ /* 0x000fc60009ffe4ff */
[----:B------:R2:W-:Y:S04]  /*3fe90*/  STL [R1+0x7c4], R174 ;  /* 0x0007c4ae01007387 */ /* 0x0005e80000100800 */
[----:B------:R-:W-:Y:S01]  /*3fea0*/  STL [R1+0x990], R0 ;  /* 0x0009900001007387 */ /* 0x000fe20000100800 */
[----:B------:R-:W-:-:S03]  /*3feb0*/  IMAD.MOV.U32 R5, RZ, RZ, R174 ;  /* 0x000000ffff057224 */ /* 0x000fc600078e00ae */
[----:B-1----:R-:W4:Y:S04]  /*3fec0*/  LDL.LU R7, [R1+0x9a0] ;  /* 0x0009a00001077983 */ /* 0x002f280000300800 */
[----:B------:R1:W-:Y:S04]  /*3fed0*/  STL [R1+0x98c], R9 ;  /* 0x00098c0901007387 */ /* 0x0003e80000100800 */
[----:B--2---:R-:W2:Y:S01]  /*3fee0*/  LDL.LU R174, [R1+0x99c] ;  /* 0x00099c0001ae7983 */ /* 0x004ea20000300800 */
[----:B------:R-:W-:-:S03]  /*3fef0*/  UISETP.GT.AND UP1, UPT, UR16, 0x48, UPT ;  /* 0x000000481000788c */ /* 0x000fc6000bf24270 */
[----:B------:R1:W-:Y:S01]  /*3ff00*/  LDGSTS.E [R2+0xc00c], desc[UR8][R4.64], P0 ;  /* 0x0c00c00004027fae */ /* 0x0003e20008121848 */
[----:B------:R-:W-:-:S04]  /*3ff10*/  USEL UR12, URZ, 0x4, !UP1 ;  /* 0x000000043f0c7887 */ /* 0x000fc8000c800000 */
[----:B------:R-:W-:-:S06]  /*3ff20*/  USEL UR12, UR12, URZ, !UP0 ;  /* 0x0000003f0c0c7287 */ /* 0x000fcc000c000000 */
[----:B------:R-:W-:Y:S01]  /*3ff30*/  ISETP.NE.U32.AND P1, PT, RZ, UR12, PT ;  /* 0x0000000cff007c0c */ /* 0x000fe2000bf25070 */
[----:B-1----:R-:W-:Y:S01]  /*3ff40*/  IMAD.MOV.U32 R4, RZ, RZ, R0 ;  /* 0x000000ffff047224 */ /* 0x002fe200078e0000 */
[----:B------:R-:W-:Y:S02]  /*3ff50*/  MOV R5, R9 ;  /* 0x0000000900057202 */ /* 0x000fe40000000f00 */
[----:B------:R-:W2:Y:S04]  /*3ff60*/  LDL.LU R9, [R1+0x9a8] ;  /* 0x0009a80001097983 */ /* 0x000ea80000300800 */
[----:B------:R-:W2:Y:S05]  /*3ff70*/  LDL.LU R0, [R1+0x9b0] ;  /* 0x0009b00001007983 */ /* 0x000eaa0000300800 */
[----:B------:R1:W-:Y:S01]  /*3ff80*/  LDGSTS.E [R2+0x10000], desc[UR8][R4.64], P1 ;  /* 0x1000000004027fae */ /* 0x0003e20008921848 */
[----:B---3--:R-:W-:-:S04]  /*3ff90*/  IADD3 R6, P0, R6, UR4, RZ ;  /* 0x0000000406067c10 */ /* 0x008fc8000ff1e0ff */
[----:B------:R-:W-:Y:S01]  /*3ffa0*/  IADD3.X R175, R175, UR6, RZ, P0, !PT ;  /* 0x00000006afaf7c10 */ /* 0x000fe200087fe4ff */
[----:B-1----:R-:W-:Y:S01]  /*3ffb0*/  IMAD.MOV.U32 R4, RZ, RZ, R6 ;  /* 0x000000ffff047224 */ /* 0x002fe200078e0006 */
[----:B------:R-:W-:Y:S03]  /*3ffc0*/  STL [R1+0x998], R6 ;  /* 0x0009980601007387 */ /* 0x000fe60000100800 */
[----:B------:R-:W-:Y:S01]  /*3ffd0*/  IMAD.MOV.U32 R5, RZ, RZ, R175 ;  /* 0x000000ffff057224 */ /* 0x000fe200078e00af */
[----:B------:R1:W-:Y:S04]  /*3ffe0*/  STL [R1+0x994], R175 ;  /* 0x000994af01007387 */ /* 0x0003e80000100800 */
[----:B------:R3:W-:Y:S04]  /*3fff0*/  LDGSTS.E [R2+0x14000], desc[UR8][R4.64], P1 ;  /* 0x1400000004027fae */ /* 0x0007e80008921848 */
[----:B-1----:R-:W3:Y:S04]  /*40000*/  LDL.LU R175, [R1+0x9a4] ;  /* 0x0009a40001af7983 */ /* 0x002ee80000300800 */
[----:B------:R-:W3:Y:S01]  /*40010*/  LDL.LU R6, [R1+0x9ac] ;  /* 0x0009ac0001067983 */ /* 0x000ee20000300800 */
[----:B----4-:R-:W-:-:S04]  /*40020*/  IADD3 R7, P1, R7, UR4, RZ ;  /* 0x0000000407077c10 */ /* 0x010fc8000ff3e0ff */
[----:B--2---:R-:W-:Y:S01]  /*40030*/  IADD3.X R174, R174, UR6, RZ, P1, !PT ;  /* 0x00000006aeae7c10 */ /* 0x004fe20008ffe4ff */
[----:B------:R-:W-:Y:S01]  /*40040*/  STL [R1+0x9a0], R7 ;  /* 0x0009a00701007387 */ /* 0x000fe20000100800 */
[----:B---3--:R-:W-:-:S03]  /*40050*/  MOV R4, R7 ;  /* 0x0000000700047202 */ /* 0x008fc60000000f00 */
[----:B------:R1:W-:Y:S01]  /*40060*/  STL [R1+0x99c], R174 ;  /* 0x00099cae01007387 */ /* 0x0003e20000100800 */
[----:B------:R-:W-:-:S03]  /*40070*/  IMAD.MOV.U32 R5, RZ, RZ, R174 ;  /* 0x000000ffff057224 */ /* 0x000fc600078e00ae */
[----:B-1----:R-:W2:Y:S04]  /*40080*/  LDL.LU R174, [R1+0x9b4] ;  /* 0x0009b40001ae7983 */ /* 0x002ea80000300800 */
[----:B------:R-:W3:Y:S01]  /*40090*/  LDL.LU R7, [R1+0x9b8] ;  /* 0x0009b80001077983 */ /* 0x000ee20000300800 */
[----:B------:R-:W-:-:S04]  /*400a0*/  UISETP.GT.AND UP1, UPT, UR16, 0x49, UPT ;  /* 0x000000491000788c */ /* 0x000fc8000bf24270 */
[----:B------:R-:W-:-:S04]  /*400b0*/  USEL UR12, URZ, 0x4, !UP1 ;  /* 0x000000043f0c7887 */ /* 0x000fc8000c800000 */
[----:B------:R-:W-:Y:S01]  /*400c0*/  USEL UR12, UR12, URZ, !UP0 ;  /* 0x0000003f0c0c7287 */ /* 0x000fe2000c000000 */
[----:B------:R-:W-:-:S05]  /*400d0*/  IADD3 R9, P2, R9, UR4, RZ ;  /* 0x0000000409097c10 */ /* 0x000fca000ff5e0ff */
        /* <DEDUP_REMOVED lines=12> */
[----:B------:R-:W-:-:S03]  /*401a0*/  MOV R5, R175 ;  /* 0x000000af00057202 */ /* 0x000fc60000000f00 */
[----:B------:R4:W-:Y:S04]  /*401b0*/  STL [R1+0x9b0], R0 ;  /* 0x0009b00001007387 */ /* 0x0009e80000100800 */
[----:B------:R4:W-:Y:S04]  /*401c0*/  STL [R1+0x9ac], R6 ;  /* 0x0009ac0601007387 */ /* 0x0009e80000100800 */
[----:B------:R-:W2:Y:S04]  /*401d0*/  LDL.LU R178, [R1+0x9bc] ;  /* 0x0009bc0001b27983 */ /* 0x000ea80000300800 */
[----:B-1----:R-:W2:Y:S04]  /*401e0*/  LDL.LU R9, [R1+0x9c0] ;  /* 0x0009c00001097983 */ /* 0x002ea80000300800 */
[----:B------:R1:W-:Y:S02]  /*401f0*/  LDGSTS.E [R2+0x14004], desc[UR8][R4.64], P0 ;  /* 0x1400400004027fae */ /* 0x0003e40008121848 */
[----:B-1----:R-:W-:-:S02]  /*40200*/  IMAD.MOV.U32 R4, RZ, RZ, R0 ;  /* 0x000000ffff047224 */ /* 0x002fc400078e0000 */
[----:B------:R-:W-:Y:S01]  /*40210*/  IMAD.MOV.U32 R5, RZ, RZ, R6 ;  /* 0x000000ffff057224 */ /* 0x000fe200078e0006 */
        /* <DEDUP_REMOVED lines=11> */
[----:B------:R-:W-:Y:S02]  /*402d0*/  MOV R4, R7 ;  /* 0x0000000700047202 */ /* 0x000fe40000000f00 */
        /* <DEDUP_REMOVED lines=10> */
[----:B------:R-:W-:-:S03]  /*40380*/  MOV R5, R178 ;  /* 0x000000b200057202 */ /* 0x000fc60000000f00 */
[----:B----4-:R-:W4:Y:S01]  /*40390*/  LDL.LU R9, [R1+0xb94] ;  /* 0x000b940001097983 */ /* 0x010f220000300800 */
[----:B------:R-:W-:-:S03]  /*403a0*/  IADD3 R0, P2, R0, UR4, RZ ;  /* 0x0000000400007c10 */ /* 0x000fc6000ff5e0ff */
[----:B------:R1:W-:Y:S01]  /*403b0*/  LDGSTS.E [R2+0x1000c], desc[UR8][R4.64], P0 ;  /* 0x1000c00004027fae */ /* 0x0003e20008121848 */
[----:B------:R-:W-:-:S03]  /*403c0*/  IADD3 R6, P3, R6, UR4, RZ ;  /* 0x0000000406067c10 */ /* 0x000fc6000ff7e0ff */
[----:B------:R2:W-:Y:S01]  /*403d0*/  STL [R1+0x9c8], R0 ;  /* 0x0009c80001007387 */ /* 0x0005e20000100800 */
[----:B-1----:R-:W-:Y:S01]  /*403e0*/  IMAD.MOV.U32 R4, RZ, RZ, R0 ;  /* 0x000000ffff047224 */ /* 0x002fe200078e0000 */
[----:B---3--:R-:W-:-:S05]  /*403f0*/  IADD3.X R175, R175, UR6, RZ, P2, !PT ;  /* 0x00000006afaf7c10 */ /* 0x008fca00097fe4ff */
[----:B------:R-:W-:Y:S01]  /*40400*/  IMAD.MOV.U32 R5, RZ, RZ, R175 ;  /* 0x000000ffff057224 */ /* 0x000fe200078e00af */
[----:B--2---:R-:W-:Y:S01]  /*40410*/  IADD3.X R174, R174, UR6, RZ, P3, !PT ;  /* 0x00000006aeae7c10 */ /* 0x004fe20009ffe4ff */
[----:B------:R-:W-:Y:S04]  /*40420*/  STL [R1+0x9c4], R175 ;  /* 0x0009c4af01007387 */ /* 0x000fe80000100800 */
[----:B------:R1:W-:Y:S04]  /*40430*/  STL [R1+0xb90], R6 ;  /* 0x000b900601007387 */ /* 0x0003e80000100800 */
[----:B------:R-:W2:Y:S04]  /*40440*/  LDL.LU R0, [R1+0xba0] ;  /* 0x000ba00001007983 */ /* 0x000ea80000300800 */
[----:B------:R3:W-:Y:S04]  /*40450*/  LDGSTS.E [R2+0x1400c], desc[UR8][R4.64], P0 ;  /* 0x1400c00004027fae */ /* 0x0007e80008121848 */
[----:B------:R2:W-:Y:S01]  /*40460*/  STL [R1+0xb8c], R174 ;  /* 0x000b8cae01007387 */ /* 0x0005e20000100800 */
[----:B---3--:R-:W-:-:S03]  /*40470*/  MOV R4, R6 ;  /* 0x0000000600047202 */ /* 0x008fc60000000f00 */
        /* <DEDUP_REMOVED lines=9> */
[----:B-1----:R-:W-:Y:S01]  /*40510*/  IMAD.MOV.U32 R4, RZ, RZ, R7 ;  /* 0x000000ffff047224 */ /* 0x002fe200078e0007 */
[----:B----4-:R-:W-:-:S04]  /*40520*/  IADD3.X R9, R9, UR6, RZ, P0, !PT ;  /* 0x0000000609097c10 */ /* 0x010fc800087fe4ff */
[----:B------:R-:W-:Y:S01]  /*40530*/  MOV R5, R9 ;  /* 0x0000000900057202 */ /* 0x000fe20000000f00 */
        /* <DEDUP_REMOVED lines=11> */
[----:B------:R-:W3:Y:S01]  /*405f0*/  LDL.LU R174, [R1+0xbb8] ;  /* 0x000bb80001ae7983 */ /* 0x000ee20000300800 */
[----:B-1----:R-:W-:-:S03]  /*40600*/  IMAD.MOV.U32 R5, RZ, RZ, R6 ;  /* 0x000000ffff057224 */ /* 0x002fc600078e0006 */
[----:B------:R-:W3:Y:S01]  /*40610*/  LDL.LU R9, [R1+0xbbc] ;  /* 0x000bbc0001097983 */ /* 0x000ee20000300800 */
[----:B------:R-:W-:-:S03]  /*40620*/  IMAD.MOV.U32 R4, RZ, RZ, R0 ;  /* 0x000000ffff047224 */ /* 0x000fc600078e0000 */
[----:B------:R-:W3:Y:S04]  /*40630*/  LDL.LU R7, [R1+0xbc0] ;  /* 0x000bc00001077983 */ /* 0x000ee80000300800 */
        /* <DEDUP_REMOVED lines=11> */
[----:B----4-:R-:W-:-:S04]  /*406f0*/  IADD3 R190, P2, R190, UR4, RZ ;  /* 0x00000004bebe7c10 */ /* 0x010fc8000ff5e0ff */
[----:B------:R-:W-:Y:S02]  /*40700*/  IADD3.X R191, R191, UR6, RZ, P2, !PT ;  /* 0x00000006bfbf7c10 */ /* 0x000fe400097fe4ff */
[----:B-1----:R-:W-:-:S03]  /*40710*/  MOV R4, R190 ;  /* 0x000000be00047202 */ /* 0x002fc60000000f00 */
[----:B------:R-:W-:Y:S01]  /*40720*/  IMAD.MOV.U32 R5, RZ, RZ, R191 ;  /* 0x000000ffff057224 */ /* 0x000fe200078e00bf */
[----:B------:R-:W-:-:S04]  /*40730*/  IADD3 R178, P3, R178, UR4, RZ ;  /* 0x00000004b2b27c10 */ /* 0x000fc8000ff7e0ff */
[----:B------:R1:W-:Y:S01]  /*40740*/  LDGSTS.E [R2+0x1c004], desc[UR8][R4.64], P0 ;  /* 0x1c00400004027fae */ /* 0x0003e20008121848 */
[----:B------:R-:W-:Y:S01]  /*40750*/  IADD3.X R179, R179, UR6, RZ, P3, !PT ;  /* 0x00000006b3b37c10 */ /* 0x000fe20009ffe4ff */
[----:B-1----:R-:W-:-:S03]  /*40760*/  IMAD.MOV.U32 R4, RZ, RZ, R178 ;  /* 0x000000ffff047224 */ /* 0x002fc600078e00b2 */
[----:B------:R-:W-:-:S05]  /*40770*/  MOV R5, R179 ;  /* 0x000000b300057202 */ /* 0x000fca0000000f00 */
[----:B------:R1:W-:Y:S04]  /*40780*/  LDGSTS.E [R2+0x18008], desc[UR8][R4.64], P1 ;  /* 0x1800800004027fae */ /* 0x0003e80008921848 */
[----:B------:R-:W-:Y:S04]  /*40790*/  STL [R1+0xba8], R190 ;  /* 0x000ba8be01007387 */ /* 0x000fe80000100800 */
[----:B------:R-:W-:Y:S04]  /*407a0*/  STL [R1+0xba4], R191 ;  /* 0x000ba4bf01007387 */ /* 0x000fe80000100800 */
[----:B------:R-:W-:Y:S04]  /*407b0*/  STL [R1+0xbb0], R178 ;  /* 0x000bb0b201007387 */ /* 0x000fe80000100800 */
[----:B------:R-:W-:Y:S01]  /*407c0*/  STL [R1+0xbac], R179 ;  /* 0x000bacb301007387 */ /* 0x000fe20000100800 */
[----:B---3--:R-:W-:-:S04]  /*407d0*/  IADD3 R174, P0, R174, UR4, RZ ;  /* 0x00000004aeae7c10 */ /* 0x008fc8000ff1e0ff */
[----:B------:R-:W-:Y:S01]  /*407e0*/  IADD3.X R175, R175, UR6, RZ, P0, !PT ;  /* 0x00000006afaf7c10 */ /* 0x000fe200087fe4ff */
[----:B-1----:R-:W-:-:S04]  /*407f0*/  IMAD.MOV.U32 R4, RZ, RZ, R174 ;  /* 0x000000ffff047224 */ /* 0x002fc800078e00ae */
[----:B------:R-:W-:-:S05]  /*40800*/  IMAD.MOV.U32 R5, RZ, RZ, R175 ;  /* 0x000000ffff057224 */ /* 0x000fca00078e00af */
[----:B------:R1:W-:Y:S01]  /*40810*/  LDGSTS.E [R2+0x1c008], desc[UR8][R4.64], P1 ;  /* 0x1c00800004027fae */ /* 0x0003e20008921848 */
[----:B------:R-:W-:Y:S02]  /*40820*/  IADD3 R7, P1, R7, UR4, RZ ;  /* 0x0000000407077c10 */ /* 0x000fe4000ff3e0ff */
[----:B--2---:R-:W-:Y:S02]  /*40830*/  IADD3 R0, P2, R0, UR4, RZ ;  /* 0x0000000400007c10 */ /* 0x004fe4000ff5e0ff */
[----:B------:R-:W-:Y:S01]  /*40840*/  IADD3.X R9, R9, UR6, RZ, P1, !PT ;  /* 0x0000000609097c10 */ /* 0x000fe20008ffe4ff */
[----:B------:R-:W-:Y:S01]  /*40850*/  STL [R1+0xbb8], R174 ;  /* 0x000bb8ae01007387 */ /* 0x000fe20000100800 */
[----:B------:R-:W-:-:S03]  /*40860*/  IADD3.X R6, R6, UR6, RZ, P2, !PT ;  /* 0x0000000606067c10 */ /* 0x000fc600097fe4ff */
[----:B------:R-:W-:Y:S04]  /*40870*/  STL [R1+0xbb4], R175 ;  /* 0x000bb4af01007387 */ /* 0x000fe80000100800 */
[----:B------:R2:W-:Y:S01]  /*40880*/  STL [R1+0xbc0], R7 ;  /* 0x000bc00701007387 */ /* 0x0005e20000100800 */
[----:B-1----:R-:W-:-:S03]  /*40890*/  MOV R4, R7 ;  /* 0x0000000700047202 */ /* 0x002fc60000000f00 */
[----:B------:R1:W-:Y:S04]  /*408a0*/  STL [R1+0xbbc], R9 ;  /* 0x000bbc0901007387 */ /* 0x0003e80000100800 */
[----:B------:R-:W-:Y:S04]  /*408b0*/  STL [R1+0xbc8], R0 ;  /* 0x000bc80001007387 */ /* 0x000fe80000100800 */
[----:B------:R3:W-:Y:S04]  /*408c0*/  STL [R1+0xbc4], R6 ;  /* 0x000bc40601007387 */ /* 0x0007e80000100800 */
[----:B--2---:R-:W2:Y:S01]  /*408d0*/  LDL.LU R7, [R1+0x600] ;  /* 0x0006000001077983 */ /* 0x004ea20000300800 */
[----:B------:R-:W-:Y:S01]  /*408e0*/  UISETP.GT.AND UP1, UPT, UR16, 0x6b, UPT ;  /* 0x0000006b1000788c */ /* 0x000fe2000bf24270 */
[----:B------:R-:W-:Y:S01]  /*408f0*/  IMAD.MOV.U32 R5, RZ, RZ, R9 ;  /* 0x000000ffff057224 */ /* 0x000fe200078e0009 */
[----:B------:R-:W-:Y:S01]  /*40900*/  IADD3 R241, P1, R241, UR4, RZ ;  /* 0x00000004f1f17c10 */ /* 0x000fe2000ff3e0ff */
[----:B------:R-:W4:Y:S01]  /*40910*/  LDL.LU R174, [R1+0x604] ;  /* 0x0006040001ae7983 */ /* 0x000f220000300800 */
[----:B------:R-:W-:-:S02]  /*40920*/  USEL UR12, URZ, 0x4, !UP1 ;  /* 0x000000043f0c7887 */ /* 0x000fc4000c800000 */
[----:B------:R-:W-:Y:S01]  /*40930*/  IADD3.X R240, R240, UR6, RZ, P1, !PT ;  /* 0x00000006f0f07c10 */ /* 0x000fe20008ffe4ff */
[----:B-1----:R-:W4:Y:S01]  /*40940*/  LDL.LU R9, [R1+0x608] ;  /* 0x0006080001097983 */ /* 0x002f220000300800 */
[----:B------:R-:W-:-:S06]  /*40950*/  USEL UR12, UR12, URZ, !UP0 ;  /* 0x0000003f0c0c7287 */ /* 0x000fcc000c000000 */
[----:B------:R-:W-:Y:S01]  /*40960*/  ISETP.NE.U32.AND P0, PT, RZ, UR12, PT ;  /* 0x0000000cff007c0c */ /* 0x000fe2000bf05070 */
[----:B------:R-:W-:-:S04]  /*40970*/  UISETP.GT.AND UP1, UPT, UR16, 0xc, UPT ;  /* 0x0000000c1000788c */ /* 0x000fc8000bf24270 */
[----:B------:R-:W-:-:S04]  /*40980*/  USEL UR12, URZ, 0x4, !UP1 ;  /* 0x000000043f0c7887 */ /* 0x000fc8000c800000 */
[----:B------:R-:W-:-:S04]  /*40990*/  USEL UR12, UR12, URZ, !UP0 ;  /* 0x0000003f0c0c7287 */ /* 0x000fc8000c000000 */
[----:B------:R1:W-:Y:S01]  /*409a0*/  LDGSTS.E [R2+0x1800c], desc[UR8][R4.64], P0 ;  /* 0x1800c00004027fae */ /* 0x0003e20008121848 */
[----:B------:R-:W-:Y:S01]  /*409b0*/  IADD3 R243, P1, R243, UR4, RZ ;  /* 0x00000004f3f37c10 */ /* 0x000fe2000ff3e0ff */
[----:B-1----:R-:W-:Y:S01]  /*409c0*/  IMAD.MOV.U32 R4, RZ, RZ, R0 ;  /* 0x000000ffff047224 */ /* 0x002fe200078e0000 */
[----:B------:R-:W-:Y:S01]  /*409d0*/  MOV R5, R6 ;  /* 0x0000000600057202 */ /* 0x000fe20000000f00 */
[----:B------:R-:W-:Y:S01]  /*409e0*/  UISETP.GT.AND UP1, UPT, UR16, 0xd, UPT ;  /* 0x0000000d1000788c */ /* 0x000fe2000bf24270 */
[----:B------:R-:W-:Y:S01]  /*409f0*/  IADD3.X R242, R242, UR6, RZ, P1, !PT ;  /* 0x00000006f2f27c10 */ /* 0x000fe20008ffe4ff */
[----:B---3--:R-:W3:Y:S04]  /*40a00*/  LDL.LU R6, [R1+0x7cc] ;  /* 0x0007cc0001067983 */ /* 0x008ee80000300800 */
[----:B------:R1:W-:Y:S01]  /*40a10*/  LDGSTS.E [R2+0x1c00c], desc[UR8][R4.64], P0 ;  /* 0x1c00c00004027fae */ /* 0x0003e20008121848 */
[----:B------:R-:W-:Y:S01]  /*40a20*/  ISETP.NE.U32.AND P0, PT, RZ, UR12, PT ;  /* 0x0000000cff007c0c */ /* 0x000fe2000bf05070 */
[----:B------:R-:W-:Y:S01]  /*40a30*/  USEL UR12, URZ, 0x4, !UP1 ;  /* 0x000000043f0c7887 */ /* 0x000fe2000c800000 */
[----:B------:R-:W-:Y:S01]  /*40a40*/  IADD3 R245, P1, R245, UR4, RZ ;  /* 0x00000004f5f57c10 */ /* 0x000fe2000ff3e0ff */
[----:B------:R-:W3:Y:S01]  /*40a50*/  LDL.LU R0, [R1+0x7d0] ;  /* 0x0007d00001007983 */ /* 0x000ee20000300800 */
[----:B-1----:R-:W-:Y:S01]  /*40a60*/  LOP3.LUT R2, R3, 0x30, RZ, 0x3c, !PT ;  /* 0x0000003003027812 */ /* 0x002fe200078e3cff */
[----:B------:R-:W-:Y:S01]  /*40a70*/  IMAD.MOV.U32 R4, RZ, RZ, R241 ;  /* 0x000000ffff047224 */ /* 0x000fe200078e00f1 */
[----:B------:R-:W-:-:S03]  /*40a80*/  MOV R5, R240 ;  /* 0x000000f000057202 */ /* 0x000fc60000000f00 */
[----:B------:R-:W-:Y:S01]  /*40a90*/  VIADD R2, R2, UR17 ;  /* 0x0000001102027c36 */ /* 0x000fe20008000000 */
[----:B------:R-:W-:-:S04]  /*40aa0*/  USEL UR12, UR12, URZ, !UP0 ;  /* 0x0000003f0c0c7287 */ /* 0x000fc8000c000000 */
[----:B------:R1:W-:Y:S01]  /*40ab0*/  LDGSTS.E [R2], desc[UR8][R4.64], P0 ;  /* 0x0000000004027fae */ /* 0x0003e20008121848 */
[----:B------:R-:W-:Y:S01]  /*40ac0*/  UISETP.GT.AND UP1, UPT, UR16, 0xe, UPT ;  /* 0x0000000e1000788c */ /* 0x000fe2000bf24270 */
[----:B------:R-:W-:Y:S01]  /*40ad0*/  IADD3.X R244, R244, UR6, RZ, P1, !PT ;  /* 0x00000006f4f47c10 */ /* 0x000fe20008ffe4ff */
[----:B-1----:R-:W-:Y:S02]  /*40ae0*/  IMAD.MOV.U32 R4, RZ, RZ, R243 ;  /* 0x000000ffff047224 */ /* 0x002fe400078e00f3 */
[----:B------:R-:W-:-:S05]  /*40af0*/  IMAD.MOV.U32 R5, RZ, RZ, R242 ;  /* 0x000000ffff057224 */ /* 0x000fca00078e00f2 */
[----:B------:R1:W-:Y:S01]  /*40b00*/  LDGSTS.E [R2+0x4000], desc[UR8][R4.64], P0 ;  /* 0x0400000004027fae */ /* 0x0003e20008121848 */
[----:B------:R-:W-:Y:S01]  /*40b10*/  ISETP.NE.U32.AND P0, PT, RZ, UR12, PT ;  /* 0x0000000cff007c0c */ /* 0x000fe2000bf05070 */
[----:B------:R-:W-:Y:S01]  /*40b20*/  USEL UR12, URZ, 0x4, !UP1 ;  /* 0x000000043f0c7887 */ /* 0x000fe2000c800000 */
[----:B------:R-:W-:-:S03]  /*40b30*/  IADD3 R247, P2, R247, UR4, RZ ;  /* 0x00000004f7f77c10 */ /* 0x000fc6000ff5e0ff */
[----:B------:R-:W-:Y:S01]  /*40b40*/  USEL UR12, UR12, URZ, !UP0 ;  /* 0x0000003f0c0c7287 */ /* 0x000fe2000c000000 */
[----:B------:R-:W-:Y:S02]  /*40b50*/  IADD3.X R246, R246, UR6, RZ, P2, !PT ;  /* 0x00000006f6f67c10 */ /* 0x000fe400097fe4ff */
[----:B-1----:R-:W-:Y:S01]  /*40b60*/  MOV R4, R245 ;  /* 0x000000f500047202 */ /* 0x002fe20000000f00 */
[----:B------:R-:W-:Y:S01]  /*40b70*/  IMAD.MOV.U32 R5, RZ, RZ, R244 ;  /* 0x000000ffff057224 */ /* 0x000fe200078e00f4 */
[----:B------:R-:W-:Y:S02]  /*40b80*/  IADD3 R249, P3, R249, UR4, RZ ;  /* 0x00000004f9f97c10 */ /* 0x000fe4000ff7e0ff */
[----:B------:R-:W-:Y:S02]  /*40b90*/  ISETP.NE.U32.AND P1, PT, RZ, UR12, PT ;  /* 0x0000000cff007c0c */ /* 0x000fe4000bf25070 */
[----:B------:R1:W-:Y:S01]  /*40ba0*/  LDGSTS.E [R2+0x4], desc[UR8][R4.64], P0 ;  /* 0x0000400004027fae */ /* 0x0003e20008121848 */
[----:B------:R-:W-:Y:S01]  /*40bb0*/  IADD3.X R248, R248, UR6, RZ, P3, !PT ;  /* 0x00000006f8f87c10 */ /* 0x000fe20009ffe4ff */
[----:B-1----:R-:W-:Y:S01]  /*40bc0*/  IMAD.MOV.U32 R4, RZ, RZ, R247 ;  /* 0x000000ffff047224 */ /* 0x002fe200078e00f7 */
[----:B------:R-:W-:-:S05]  /*40bd0*/  MOV R5, R246 ;  /* 0x000000f600057202 */ /* 0x000fca0000000f00 */
[----:B------:R1:W-:Y:S01]  /*40be0*/  LDGSTS.E [R2+0x4004], desc[UR8][R4.64], P0 ;  /* 0x0400400004027fae */ /* 0x0003e20008121848 */
[----:B------:R-:W-:-:S04]  /*40bf0*/  IADD3 R251, P0, R251, UR4, RZ ;  /* 0x00000004fbfb7c10 */ /* 0x000fc8000ff1e0ff */
[----:B------:R-:W-:Y:S01]  /*40c00*/  IADD3.X R250, R250, UR6, RZ, P0, !PT ;  /* 0x00000006fafa7c10 */ /* 0x000fe200087fe4ff */
[----:B-1----:R-:W-:Y:S02]  /*40c10*/  IMAD.MOV.U32 R4, RZ, RZ, R249 ;  /* 0x000000ffff047224 */ /* 0x002fe400078e00f9 */
[----:B------:R-:W-:-:S05]  /*40c20*/  IMAD.MOV.U32 R5, RZ, RZ, R248 ;  /* 0x000000ffff057224 */ /* 0x000fca00078e00f8 */
[----:B------:R1:W-:Y:S02]  /*40c30*/  LDGSTS.E [R2+0x8], desc[UR8][R4.64], P1 ;  /* 0x0000800004027fae */ /* 0x0003e40008921848 */
[----:B-1----:R-:W-:Y:S01]  /*40c40*/  MOV R4, R251 ;  /* 0x000000fb00047202 */ /* 0x002fe20000000f00 */
[----:B------:R-:W-:-:S05]  /*40c50*/  IMAD.MOV.U32 R5, RZ, RZ, R250 ;  /* 0x000000ffff057224 */ /* 0x000fca00078e00fa */
[----:B------:R1:W-:Y:S01]  /*40c60*/  LDGSTS.E [R2+0x4008], desc[UR8][R4.64], P1 ;  /* 0x0400800004027fae */ /* 0x0003e20008921848 */
[----:B--2---:R-:W-:-:S05]  /*40c70*/  IADD3 R7, P1, R7, UR4, RZ ;  /* 0x0000000407077c10 */ /* 0x004fca000ff3e0ff */
[----:B------:R2:W-:Y:S01]  /*40c80*/  STL [R1+0x600], R7 ;  /* 0x0006000701007387 */ /* 0x0005e20000100800 */
[----:B-1----:R-:W-:-:S03]  /*40c90*/  IMAD.MOV.U32 R4, RZ, RZ, R7 ;  /* 0x000000ffff047224 */ /* 0x002fc600078e0007 */
[----:B------:R-:W3:Y:S04]  /*40ca0*/  LDL.LU R175, [R1+0x7d4] ;  /* 0x0007d40001af7983 */ /* 0x000ee80000300800 */
[----:B--2---:R-:W2:Y:S01]  /*40cb0*/  LDL.LU R7, [R1+0x7d8] ;  /* 0x0007d80001077983 */ /* 0x004ea20000300800 */
[----:B------:R-:W-:-:S04]  /*40cc0*/  UISETP.GT.AND UP1, UPT, UR16, 0xf, UPT ;  /* 0x0000000f1000788c */ /* 0x000fc8000bf24270 */
[----:B------:R-:W-:-:S04]  /*40cd0*/  USEL UR12, URZ, 0x4, !UP1 ;  /* 0x000000043f0c7887 */ /* 0x000fc8000c800000 */
[----:B------:R-:W-:Y:S01]  /*40ce0*/  USEL UR12, UR12, URZ, !UP0 ;  /* 0x0000003f0c0c7287 */ /* 0x000fe2000c000000 */
[----:B------:R-:W-:-:S05]  /*40cf0*/  IADD3.X R252, R252, UR6, RZ, P1, !PT ;  /* 0x00000006fcfc7c10 */ /* 0x000fca0008ffe4ff */
[----:B------:R-:W-:Y:S02]  /*40d00*/  ISETP.NE.U32.AND P0, PT, RZ, UR12, PT ;  /* 0x0000000cff007c0c */ /* 0x000fe4000bf05070 */
[----:B----4-:R-:W-:Y:S01]  /*40d10*/  IADD3 R9, P2, R9, UR4, RZ ;  /* 0x0000000409097c10 */ /* 0x010fe2000ff5e0ff */
[----:B------:R-:W-:Y:S01]  /*40d20*/  UISETP.GT.AND UP1, UPT, UR16, 0x2c, UPT ;  /* 0x0000002c1000788c */ /* 0x000fe2000bf24270 */
[----:B------:R-:W-:Y:S02]  /*40d30*/  MOV R5, R252 ;  /* 0x000000fc00057202 */ /* 0x000fe40000000f00 */
[----:B------:R-:W-:Y:S01]  /*40d40*/  IADD3.X R174, R174, UR6, RZ, P2, !PT ;  /* 0x00000006aeae7c10 */ /* 0x000fe200097fe4ff */
[----:B------:R-:W-:Y:S01]  /*40d50*/  USEL UR12, URZ, 0x4, !UP1 ;  /* 0x000000043f0c7887 */ /* 0x000fe2000c800000 */
[----:B------:R1:W-:Y:S04]  /*40d60*/  STL [R1+0x608], R9 ;  /* 0x0006080901007387 */ /* 0x0003e80000100800 */
[----:B------:R4:W-:Y:S01]  /*40d70*/  STL [R1+0x604], R174 ;  /* 0x000604ae01007387 */ /* 0x0009e20000100800 */
[----:B------:R-:W-:-:S03]  /*40d80*/  USEL UR12, UR12, URZ, !UP0 ;  /* 0x0000003f0c0c7287 */ /* 0x000fc6000c000000 */
[----:B------:R1:W-:Y:S01]  /*40d90*/  LDGSTS.E [R2+0xc], desc[UR8][R4.64], P0 ;  /* 0x0000c00004027fae */ /* 0x0003e20008121848 */
[----:B---3--:R-:W-:-:S04]  /*40da0*/  IADD3 R0, P3, R0, UR4, RZ ;  /* 0x0000000400007c10 */ /* 0x008fc8000ff7e0ff */
[----:B------:R-:W-:Y:S01]  /*40db0*/  IADD3.X R6, R6, UR6, RZ, P3, !PT ;  /* 0x0000000606067c10 */ /* 0x000fe20009ffe4ff */
[----:B------:R-:W-:Y:S01]  /*40dc0*/  STL [R1+0x7d0], R0 ;  /* 0x0007d00001007387 */ /* 0x000fe20000100800 */
[----:B-1----:R-:W-:-:S03]  /*40dd0*/  IMAD.MOV.U32 R4, RZ, RZ, R9 ;  /* 0x000000ffff047224 */ /* 0x002fc600078e0009 */
[----:B------:R-:W3:Y:S01]  /*40de0*/  LDL.LU R9, [R1+0x7e0] ;  /* 0x0007e00001097983 */ /* 0x000ee20000300800 */
[----:B------:R-:W-:-:S03]  /*40df0*/  IMAD.MOV.U32 R5, RZ, RZ, R174 ;  /* 0x000000ffff057224 */ /* 0x000fc600078e00ae */
[----:B------:R1:W-:Y:S01]  /*40e00*/  STL [R1+0x7cc], R6 ;  /* 0x0007cc0601007387 */ /* 0x0003e20000100800 */
[----:B------:R-:W-:-:S03]  /*40e10*/  ISETP.NE.U32.AND P1, PT, RZ, UR12, PT ;  /* 0x0000000cff007c0c */ /* 0x000fc6000bf25070 */
[----:B----4-:R-:W4:Y:S04]  /*40e20*/  LDL.LU R174, [R1+0x7dc] ;  /* 0x0007dc0001ae7983 */ /* 0x010f280000300800 */
[----:B------:R1:W-:Y:S02]  /*40e30*/  LDGSTS.E [R2+0x400c], desc[UR8][R4.64], P0 ;  /* 0x0400c00004027fae */ /* 0x0003e40008121848 */
[----:B-1----:R-:W-:Y:S01]  /*40e40*/  MOV R4, R0 ;  /* 0x0000000000047202 */ /* 0x002fe20000000f00 */
[----:B------:R-:W-:Y:S02]  /*40e50*/  IMAD.MOV.U32 R5, RZ, RZ, R6 ;  /* 0x000000ffff057224 */ /* 0x000fe400078e0006 */
[----:B------:R-:W4:Y:S04]  /*40e60*/  LDL.LU R6, [R1+0x7e8] ;  /* 0x0007e80001067983 */ /* 0x000f280000300800 */
[----:B------:R-:W4:Y:S04]  /*40e70*/  LDL.LU R0, [R1+0x7f0] ;  /* 0x0007f00001007983 */ /* 0x000f280000300800 */
[----:B------:R1:W-:Y:S01]  /*40e80*/  LDGSTS.E [R2+0x8000], desc[UR8][R4.64], P1 ;  /* 0x0800000004027fae */ /* 0x0003e20008921848 */
[----:B--2---:R-:W-:-:S04]  /*40e90*/  IADD3 R7, P0, R7, UR4, RZ ;  /* 0x0000000407077c10 */ /* 0x004fc8000ff1e0ff */
[----:B------:R-:W-:Y:S01]  /*40ea0*/  IADD3.X R175, R175, UR6, RZ, P0, !PT ;  /* 0x00000006afaf7c10 */ /* 0x000fe200087fe4ff */
[----:B------:R-:W-:Y:S03]  /*40eb0*/  STL [R1+0x7d8], R7 ;  /* 0x0007d80701007387 */ /* 0x000fe60000100800 */
[----:B-1----:R-:W-:Y:S01]  /*40ec0*/  MOV R5, R175 ;  /* 0x000000af00057202 */ /* 0x002fe20000000f00 */
[----:B------:R1:W-:Y:S01]  /*40ed0*/  STL [R1+0x7d4], R175 ;  /* 0x0007d4af01007387 */ /* 0x0003e20000100800 */
[----:B------:R-:W-:Y:S01]  /*40ee0*/  IMAD.MOV.U32 R4, RZ, RZ, R7 ;  /* 0x000000ffff047224 */ /* 0x000fe200078e0007 */
[----:B------:R-:W-:-:S04]  /*40ef0*/  UISETP.GT.AND UP1, UPT, UR16, 0x2d, UPT ;  /* 0x0000002d1000788c */ /* 0x000fc8000bf24270 */
[----:B------:R2:W-:Y:S04]  /*40f00*/  LDGSTS.E [R2+0xc000], desc[UR8][R4.64], P1 ;  /* 0x0c00000004027fae */ /* 0x0005e80008921848 */
[----:B-1----:R-:W2:Y:S04]  /*40f10*/  LDL.LU R175, [R1+0x7e4] ;  /* 0x0007e40001af7983 */ /* 0x002ea80000300800 */
[----:B------:R-:W2:Y:S01]  /*40f20*/  LDL.LU R7, [R1+0x7ec] ;  /* 0x0007ec0001077983 */ /* 0x000ea20000300800 */
[----:B------:R-:W-:-:S04]  /*40f30*/  USEL UR12, URZ, 0x4, !UP1 ;  /* 0x000000043f0c7887 */ /* 0x000fc8000c800000 */
[----:B------:R-:W-:Y:S01]  /*40f40*/  USEL UR12, UR12, URZ, !UP0 ;  /* 0x0000003f0c0c7287 */ /* 0x000fe2000c000000 */
[----:B---3--:R-:W-:-:S04]  /*40f50*/  IADD3 R9, P1, R9, UR4, RZ ;  /* 0x0000000409097c10 */ /* 0x008fc8000ff3e0ff */
[----:B----4-:R-:W-:Y:S01]  /*40f60*/  IADD3.X R174, R174, UR6, RZ, P1, !PT ;  /* 0x00000006aeae7c10 */ /* 0x010fe20008ffe4ff */
[----:B------:R-:W-:Y:S01]  /*40f70*/  STL [R1+0x7e0], R9 ;  /* 0x0007e00901007387 */ /* 0x000fe20000100800 */
[----:B--2---:R-:W-:-:S03]  /*40f80*/  IMAD.MOV.U32 R4, RZ, RZ, R9 ;  /* 0x000000ffff047224 */ /* 0x004fc600078e0009 */
[----:B------:R1:W-:Y:S01]  /*40f90*/  STL [R1+0x7dc], R174 ;  /* 0x0007dcae01007387 */ /* 0x0003e20000100800 */
[----:B------:R-:W-:Y:S01]  /*40fa0*/  IMAD.MOV.U32 R5, RZ, RZ, R174 ;  /* 0x000000ffff057224 */ /* 0x000fe200078e00ae */
[----:B------:R-:W-:Y:S02]  /*40fb0*/  ISETP.NE.U32.AND P0, PT, RZ, UR12, PT ;  /* 0x0000000cff007c0c */ /* 0x000fe4000bf05070 */
[----:B-1----:R-:W2:Y:S04]  /*40fc0*/  LDL.LU R174, [R1+0x7f4] ;  /* 0x0007f40001ae7983 */ /* 0x002ea80000300800 */
[----:B------:R-:W3:Y:S01]  /*40fd0*/  LDL.LU R9, [R1+0x7f8] ;  /* 0x0007f80001097983 */ /* 0x000ee20000300800 */
[----:B------:R-:W-:Y:S02]  /*40fe0*/  IADD3 R6, P2, R6, UR4, RZ ;  /* 0x0000000406067c10 */ /* 0x000fe4000ff5e0ff */
[----:B------:R-:W-:-:S04]  /*40ff0*/  IADD3 R0, P3, R0, UR4, RZ ;  /* 0x0000000400007c10 */ /* 0x000fc8000ff7e0ff */
[----:B------:R1:W-:Y:S04]  /*41000*/  LDGSTS.E [R2+0x8004], desc[UR8][R4.64], P0 ;  /* 0x0800400004027fae */ /* 0x0003e80008121848 */
[----:B------:R4:W-:Y:S01]  /*41010*/  STL [R1+0x7e8], R6 ;  /* 0x0007e80601007387 */ /* 0x0009e20000100800 */
[----:B-1----:R-:W-:Y:S02]  /*41020*/  MOV R4, R6 ;  /* 0x0000000600047202 */ /* 0x002fe40000000f00 */
[----:B------:R-:W-:Y:S02]  /*41030*/  IADD3.X R175, R175, UR6, RZ, P2, !PT ;  /* 0x00000006afaf7c10 */ /* 0x000fe400097fe4ff */
[----:B------:R-:W-:-:S03]  /*41040*/  IADD3.X R7, R7, UR6, RZ, P3, !PT ;  /* 0x0000000607077c10 */ /* 0x000fc60009ffe4ff */
[----:B------:R1:W-:Y:S04]  /*41050*/  STL [R1+0x7e4], R175 ;  /* 0x0007e4af01007387 */ /* 0x0003e80000100800 */
[----:B------:R-:W-:Y:S01]  /*41060*/  STL [R1+0x7f0], R0 ;  /* 0x0007f00001007387 */ /* 0x000fe20000100800 */
[----:B------:R-:W-:-:S03]  /*41070*/  IMAD.MOV.U32 R5, RZ, RZ, R175 ;  /* 0x000000ffff057224 */ /* 0x000fc600078e00af */
[----:B----4-:R-:W4:Y:S04]  /*41080*/  LDL.LU R6, [R1+0x800] ;  /* 0x0008000001067983 */ /* 0x010f280000300800 */
[----:B------:R1:W-:Y:S04]  /*41090*/  STL [R1+0x7ec], R7 ;  /* 0x0007ec0701007387 */ /* 0x0003e80000100800 */
[----:B-1----:R-:W4:Y:S01]  /*410a0*/  LDL.LU R175, [R1+0x7fc] ;  /* 0x0007fc0001af7983 */ /* 0x002f220000300800 */
[----:B------:R-:W-:-:S03]  /*410b0*/  UISETP.GT.AND UP1, UPT, UR16, 0x2e, UPT ;  /* 0x0000002e1000788c */ /* 0x000fc6000bf24270 */
[----:B------:R1:W-:Y:S01]  /*410c0*/  LDGSTS.E [R2+0xc004], desc[UR8][R4.64], P0 ;  /* 0x0c00400004027fae */ /* 0x0003e20008121848 */
[----:B------:R-:W-:-:S04]  /*410d0*/  USEL UR12, URZ, 0x4, !UP1 ;  /* 0x000000043f0c7887 */ /* 0x000fc8000c800000 */
[----:B------:R-:W-:-:S06]  /*410e0*/  USEL UR12, UR12, URZ, !UP0 ;  /* 0x0000003f0c0c7287 */ /* 0x000fcc000c000000 */
[----:B------:R-:W-:Y:S01]  /*410f0*/  ISETP.NE.U32.AND P1, PT, RZ, UR12, PT ;  /* 0x0000000cff007c0c */ /* 0x000fe2000bf25070 */
[----:B-1----:R-:W-:Y:S01]  /*41100*/  IMAD.MOV.U32 R4, RZ, RZ, R0 ;  /* 0x000000ffff047224 */ /* 0x002fe200078e0000 */
[----:B------:R-:W-:Y:S02]  /*41110*/  MOV R5, R7 ;  /* 0x0000000700057202 */ /* 0x000fe40000000f00 */
[----:B------:R-:W4:Y:S04]  /*41120*/  LDL.LU R7, [R1+0x808] ;  /* 0x0008080001077983 */ /* 0x000f280000300800 */
[----:B------:R-:W4:Y:S05]  /*41130*/  LDL.LU R0, [R1+0x9d0] ;  /* 0x0009d00001007983 */ /* 0x000f2a0000300800 */
[----:B------:R1:W-:Y:S01]  /*41140*/  LDGSTS.E [R2+0x8008], desc[UR8][R4.64], P1 ;  /* 0x0800800004027fae */ /* 0x0003e20008921848 */
[----:B---3--:R-:W-:-:S04]  /*41150*/  IADD3 R9, P0, R9, UR4, RZ ;  /* 0x0000000409097c10 */ /* 0x008fc8000ff1e0ff */
[----:B--2---:R-:W-:Y:S01]  /*41160*/  IADD3.X R174, R174, UR6, RZ, P0, !PT ;  /* 0x00000006aeae7c10 */ /* 0x004fe200087fe4ff */
[----:B------:R-:W-:Y:S04]  /*41170*/  STL [R1+0x7f8], R9 ;  /* 0x0007f80901007387 */ /* 0x000fe80000100800 */
[----:B------:R2:W-:Y:S01]  /*41180*/  STL [R1+0x7f4], R174 ;  /* 0x0007f4ae01007387 */ /* 0x0005e20000100800 */
[----:B-1----:R-:W-:Y:S02]  /*41190*/  IMAD.MOV.U32 R5, RZ, RZ, R174 ;  /* 0x000000ffff057224 */ /* 0x002fe400078e00ae */
[----:B------:R-:W-:-:S05]  /*411a0*/  IMAD.MOV.U32 R4, RZ, RZ, R9 ;  /* 0x000000ffff047224 */ /* 0x000fca00078e0009 */
[----:B------:R1:W-:Y:S04]  /*411b0*/  LDGSTS.E [R2+0xc008], desc[UR8][R4.64], P1 ;  /* 0x0c00800004027fae */ /* 0x0003e80008921848 */
[----:B--2---:R-:W2:Y:S04]  /*411c0*/  LDL.LU R174, [R1+0x804] ;  /* 0x0008040001ae7983 */ /* 0x004ea80000300800 */
[----:B------:R-:W3:Y:S01]  /*411d0*/  LDL.LU R9, [R1+0x9cc] ;  /* 0x0009cc0001097983 */ /* 0x000ee20000300800 */
[----:B----4-:R-:W-:-:S04]  /*411e0*/  IADD3 R6, P1, R6, UR4, RZ ;  /* 0x0000000406067c10 */ /* 0x010fc8000ff3e0ff */
[----:B------:R-:W-:Y:S01]  /*411f0*/  IADD3.X R175, R175, UR6, RZ, P1, !PT ;  /* 0x00000006afaf7c10 */ /* 0x000fe20008ffe4ff */
[----:B------:R-:W-:Y:S01]  /*41200*/  STL [R1+0x800], R6 ;  /* 0x0008000601007387 */ /* 0x000fe20000100800 */
[----:B-1----:R-:W-:-:S03]  /*41210*/  MOV R4, R6 ;  /* 0x0000000600047202 */ /* 0x002fc60000000f00 */
[----:B------:R1:W-:Y:S01]  /*41220*/  STL [R1+0x7fc], R175 ;  /* 0x0007fcaf01007387 */ /* 0x0003e20000100800 */
[----:B------:R-:W-:-:S03]  /*41230*/  IMAD.MOV.U32 R5, RZ, RZ, R175 ;  /* 0x000000ffff057224 */ /* 0x000fc600078e00af */
[----:B-1----:R-:W4:Y:S04]  /*41240*/  LDL.LU R175, [R1+0x9d4] ;  /* 0x0009d40001af7983 */ /* 0x002f280000300800 */
[----:B------:R-:W4:Y:S01]  /*41250*/  LDL.LU R6, [R1+0x9d8] ;  /* 0x0009d80001067983 */ /* 0x000f220000300800 */
        /* <DEDUP_REMOVED lines=10> */
[----:B------:R1:W-:Y:S01]  /*41300*/  LDGSTS.E [R2+0x800c], desc[UR8][R4.64], P0 ;  /* 0x0800c00004027fae */ /* 0x0003e20008121848 */
[----:B--2---:R-:W-:Y:S02]  /*41310*/  IADD3.X R174, R174, UR6, RZ, P2, !PT ;  /* 0x00000006aeae7c10 */ /* 0x004fe400097fe4ff */
[----:B---3--:R-:W-:-:S03]  /*41320*/  IADD3.X R9, R9, UR6, RZ, P3, !PT ;  /* 0x0000000609097c10 */ /* 0x008fc60009ffe4ff */
[----:B------:R2:W-:Y:S01]  /*41330*/  STL [R1+0x804], R174 ;  /* 0x000804ae01007387 */ /* 0x0005e20000100800 */
[----:B-1----:R-:W-:-:S03]  /*41340*/  IMAD.MOV.U32 R4, RZ, RZ, R7 ;  /* 0x000000ffff047224 */ /* 0x002fc600078e0007 */
[----:B------:R-:W-:Y:S01]  /*41350*/  STL [R1+0x9d0], R0 ;  /* 0x0009d00001007387 */ /* 0x000fe20000100800 */
[----:B------:R-:W-:-:S03]  /*41360*/  MOV R5, R174 ;  /* 0x000000ae00057202 */ /* 0x000fc60000000f00 */
[----:B------:R-:W3:Y:S04]  /*41370*/  LDL.LU R7, [R1+0x9e0] ;  /* 0x0009e00001077983 */ /* 0x000ee80000300800 */
[----:B------:R1:W-:Y:S01]  /*41380*/  STL [R1+0x9cc], R9 ;  /* 0x0009cc0901007387 */ /* 0x0003e20000100800 */
[----:B------:R-:W-:-:S03]  /*41390*/  ISETP.NE.U32.AND P1, PT, RZ, UR12, PT ;  /* 0x0000000cff007c0c */ /* 0x000fc6000bf25070 */
[----:B--2---:R-:W2:Y:S04]  /*413a0*/  LDL.LU R174, [R1+0x9dc] ;  /* 0x0009dc0001ae7983 */ /* 0x004ea80000300800 */
[----:B------:R1:W-:Y:S02]  /*413b0*/  LDGSTS.E [R2+0xc00c], desc[UR8][R4.64], P0 ;  /* 0x0c00c00004027fae */ /* 0x0003e40008121848 */
[----:B-1----:R-:W-:Y:S02]  /*413c0*/  IMAD.MOV.U32 R4, RZ, RZ, R0 ;  /* 0x000000ffff047224 */ /* 0x002fe400078e0000 */
[----:B------:R-:W-:Y:S02]  /*413d0*/  IMAD.MOV.U32 R5, RZ, RZ, R9 ;  /* 0x000000ffff057224 */ /* 0x000fe400078e0009 */
[----:B------:R-:W2:Y:S04]  /*413e0*/  LDL.LU R9, [R1+0x9e8] ;  /* 0x0009e80001097983 */ /* 0x000ea80000300800 */
[----:B------:R-:W2:Y:S04]  /*413f0*/  LDL.LU R0, [R1+0x9f0] ;  /* 0x0009f00001007983 */ /* 0x000ea80000300800 */
[----:B------:R1:W-:Y:S01]  /*41400*/  LDGSTS.E [R2+0x10000], desc[UR8][R4.64], P1 ;  /* 0x1000000004027fae */ /* 0x0003e20008921848 */
[----:B----4-:R-:W-:-:S04]  /*41410*/  IADD3 R6, P0, R6, UR4, RZ ;  /* 0x0000000406067c10 */ /* 0x010fc8000ff1e0ff */
[----:B------:R-:W-:Y:S01]  /*41420*/  IADD3.X R175, R175, UR6, RZ, P0, !PT ;  /* 0x00000006afaf7c10 */ /* 0x000fe200087fe4ff */
[----:B------:R-:W-:Y:S01]  /*41430*/  STL [R1+0x9d8], R6 ;  /* 0x0009d80601007387 */ /* 0x000fe20000100800 */
[----:B-1----:R-:W-:-:S03]  /*41440*/  MOV R4, R6 ;  /* 0x0000000600047202 */ /* 0x002fc60000000f00 */
[----:B------:R1:W-:Y:S01]  /*41450*/  STL [R1+0x9d4], R175 ;  /* 0x0009d4af01007387 */ /* 0x0003e20000100800 */
[----:B------:R-:W-:Y:S01]  /*41460*/  IMAD.MOV.U32 R5, RZ, RZ, R175 ;  /* 0x000000ffff057224 */ /* 0x000fe200078e00af */
[----:B------:R-:W-:-:S04]  /*41470*/  UISETP.GT.AND UP1, UPT, UR16, 0x4d, UPT ;  /* 0x0000004d1000788c */ /* 0x000fc8000bf24270 */
[----:B------:R4:W-:Y:S04]  /*41480*/  LDGSTS.E [R2+0x14000], desc[UR8][R4.64], P1 ;  /* 0x1400000004027fae */ /* 0x0009e80008921848 */
[----:B-1----:R-:W4:Y:S04]  /*41490*/  LDL.LU R175, [R1+0x9e4] ;  /* 0x0009e40001af7983 */ /* 0x002f280000300800 */
[----:B------:R-:W4:Y:S01]  /*414a0*/  LDL.LU R6, [R1+0x9ec] ;  /* 0x0009ec0001067983 */ /* 0x000f220000300800 */
[----:B------:R-:W-:-:S04]  /*414b0*/  USEL UR12, URZ, 0x4, !UP1 ;  /* 0x000000043f0c7887 */ /* 0x000fc8000c800000 */
[----:B------:R-:W-:Y:S01]  /*414c0*/  USEL UR12, UR12, URZ, !UP0 ;  /* 0x0000003f0c0c7287 */ /* 0x000fe2000c000000 */
[----:B---3--:R-:W-:-:S04]  /*414d0*/  IADD3 R7, P1, R7, UR4, RZ ;  /* 0x0000000407077c10 */ /* 0x008fc8000ff3e0ff */
[----:B--2---:R-:W-:Y:S01]  /*414e0*/  IADD3.X R174, R174, UR6, RZ, P1, !PT ;  /* 0x00000006aeae7c10 */ /* 0x004fe20008ffe4ff */
[----:B------:R-:W-:Y:S01]  /*414f0*/  STL [R1+0x9e0], R7 ;  /* 0x0009e00701007387 */ /* 0x000fe20000100800 */
[----:B----4-:R-:W-:Y:S02]  /*41500*/  IMAD.MOV.U32 R4, RZ, RZ, R7 ;  /* 0x000000ffff047224 */ /* 0x010fe400078e0007 */
[----:B------:R-:W-:Y:S01]  /*41510*/  MOV R5, R174 ;  /* 0x000000ae00057202 */ /* 0x000fe20000000f00 */
[----:B------:R1:W-:Y:S01]  /*41520*/  STL [R1+0x9dc], R174 ;  /* 0x0009dcae01007387 */ /* 0x0003e20000100800 */
[----:B------:R-:W-:-:S03]  /*41530*/  ISETP.NE.U32.AND P0, PT, RZ, UR12, PT ;  /* 0x0000000cff007c0c */ /* 0x000fc6000bf05070 */
[----:B-1----:R-:W2:Y:S04]  /*41540*/  LDL.LU R174, [R1+0x9f4] ;  /* 0x0009f40001ae7983 */ /* 0x002ea80000300800 */
[----:B------:R-:W3:Y:S01]  /*41550*/  LDL.LU R7, [R1+0x9f8] ;  /* 0x0009f80001077983 */ /* 0x000ee20000300800 */
[----:B------:R-:W-:-:S05]  /*41560*/  IADD3 R9, P2, R9, UR4, RZ ;  /* 0x0000000409097c10 */ /* 0x000fca000ff5e0ff */
[----:B------:R1:W-:Y:S01]  /*41570*/  LDGSTS.E [R2+0x10004], desc[UR8][R4.64], P0 ;  /* 0x1000400004027fae */ /* 0x0003e20008121848 */
[----:B------:R-:W-:-:S03]  /*41580*/  IADD3 R0, P3, R0, UR4, RZ ;  /* 0x0000000400007c10 */ /* 0x000fc6000ff7e0ff */
[----:B------:R4:W-:Y:S01]  /*41590*/  STL [R1+0x9e8], R9 ;  /* 0x0009e80901007387 */ /* 0x0009e20000100800 */
[----:B-1----:R-:W-:Y:S01]  /*415a0*/  IMAD.MOV.U32 R4, RZ, RZ, R9 ;  /* 0x000000ffff047224 */ /* 0x002fe200078e0009 */
[----:B------:R-:W-:Y:S02]  /*415b0*/  IADD3.X R175, R175, UR6, RZ, P2, !PT ;  /* 0x00000006afaf7c10 */ /* 0x000fe400097fe4ff */
[----:B------:R-:W-:-:S03]  /*415c0*/  IADD3.X R6, R6, UR6, RZ, P3, !PT ;  /* 0x0000000606067c10 */ /* 0x000fc60009ffe4ff */
[----:B------:R-:W-:Y:S04]  /*415d0*/  STL [R1+0x9e4], R175 ;  /* 0x0009e4af01007387 */ /* 0x000fe80000100800 */
[----:B------:R1:W-:Y:S04]  /*415e0*/  STL [R1+0x9f0], R0 ;  /* 0x0009f00001007387 */ /* 0x0003e80000100800 */
[----:B------:R1:W-:Y:S04]  /*415f0*/  STL [R1+0x9ec], R6 ;  /* 0x0009ec0601007387 */ /* 0x0003e80000100800 */
[----:B------:R-:W2:Y:S04]  /*41600*/  LDL.LU R178, [R1+0x9fc] ;  /* 0x0009fc0001b27983 */ /* 0x000ea80000300800 */
[----:B----4-:R-:W4:Y:S01]  /*41610*/  LDL.LU R9, [R1+0xa00] ;  /* 0x000a000001097983 */ /* 0x010f220000300800 */
[----:B------:R-:W-:-:S04]  /*41620*/  UISETP.GT.AND UP1, UPT, UR16, 0x4e, UPT ;  /* 0x0000004e1000788c */ /* 0x000fc8000bf24270 */
[----:B------:R-:W-:Y:S01]  /*41630*/  USEL UR12, URZ, 0x4, !UP1 ;  /* 0x000000043f0c7887 */ /* 0x000fe2000c800000 */
[----:B------:R-:W-:-:S03]  /*41640*/  IMAD.MOV.U32 R5, RZ, RZ, R175 ;  /* 0x000000ffff057224 */ /* 0x000fc600078e00af */
[----:B------:R-:W-:Y:S02]  /*41650*/  USEL UR12, UR12, URZ, !UP0 ;  /* 0x0000003f0c0c7287 */ /* 0x000fe4000c000000 */
[----:B------:R1:W-:Y:S04]  /*41660*/  LDGSTS.E [R2+0x14004], desc[UR8][R4.64], P0 ;  /* 0x1400400004027fae */ /* 0x0003e80008121848 */
[----:B------:R-:W-:Y:S02]  /*41670*/  ISETP.NE.U32.AND P1, PT, RZ, UR12, PT ;  /* 0x0000000cff007c0c */ /* 0x000fe4000bf25070 */
[----:B-1----:R-:W-:Y:S01]  /*41680*/  MOV R4, R0 ;  /* 0x0000000000047202 */ /* 0x002fe20000000f00 */
[----:B------:R-:W-:Y:S01]  /*41690*/  IMAD.MOV.U32 R5, RZ, RZ, R6 ;  /* 0x000000ffff057224 */ /* 0x000fe200078e0006 */
[----:B------:R-:W4:Y:S04]  /*416a0*/  LDL.LU R0, [R1+0xa08] ;  /* 0x000a080001007983 */ /* 0x000f280000300800 */
[----:B------:R-:W4:Y:S05]  /*416b0*/  LDL.LU R6, [R1+0xbd0] ;  /* 0x000bd00001067983 */ /* 0x000f2a0000300800 */
[----:B------:R1:W-:Y:S01]  /*416c0*/  LDGSTS.E [R2+0x10008], desc[UR8][R4.64], P1 ;  /* 0x1000800004027fae */ /* 0x0003e20008921848 */
[----:B---3--:R-:W-:-:S04]  /*416d0*/  IADD3 R7, P0, R7, UR4, RZ ;  /* 0x0000000407077c10 */ /* 0x008fc8000ff1e0ff */
[----:B--2---:R-:W-:Y:S01]  /*416e0*/  IADD3.X R174, R174, UR6, RZ, P0, !PT ;  /* 0x00000006aeae7c10 */ /* 0x004fe200087fe4ff */
[----:B------:R-:W-:Y:S04]  /*416f0*/  STL [R1+0x9f8], R7 ;  /* 0x0009f80701007387 */ /* 0x000fe80000100800 */
[----:B------:R2:W-:Y:S04]  /*41700*/  STL [R1+0x9f4], R174 ;  /* 0x0009f4ae01007387 */ /* 0x0005e80000100800 */
[----:B------:R-:W3:Y:S01]  /*41710*/  LDL.LU R175, [R1+0xa04] ;  /* 0x000a040001af7983 */ /* 0x000ee20000300800 */
[----:B-1----:R-:W-:Y:S01]  /*41720*/  IMAD.MOV.U32 R4, RZ, RZ, R7 ;  /* 0x000000ffff047224 */ /* 0x002fe200078e0007 */
[----:B------:R-:W-:-:S02]  /*41730*/  MOV R5, R174 ;  /* 0x000000ae00057202 */ /* 0x000fc40000000f00 */
[----:B--2---:R-:W2:Y:S04]  /*41740*/  LDL.LU R174, [R1+0xbcc] ;  /* 0x000bcc0001ae7983 */ /* 0x004ea80000300800 */
[----:B------:R1:W-:Y:S04]  /*41750*/  LDGSTS.E [R2+0x14008], desc[UR8][R4.64], P1 ;  /* 0x1400800004027fae */ /* 0x0003e80008921848 */
[----:B------:R-:W2:Y:S01]  /*41760*/  LDL.LU R7, [R1+0xbd8] ;  /* 0x000bd80001077983 */ /* 0x000ea20000300800 */
[----:B----4-:R-:W-:-:S04]  /*41770*/  IADD3 R9, P1, R9, UR4, RZ ;  /* 0x0000000409097c10 */ /* 0x010fc8000ff3e0ff */
[----:B------:R-:W-:Y:S01]  /*41780*/  IADD3.X R178, R178, UR6, RZ, P1, !PT ;  /* 0x00000006b2b27c10 */ /* 0x000fe20008ffe4ff */
[----:B------:R4:W-:Y:S01]  /*41790*/  STL [R1+0xa00], R9 ;  /* 0x000a000901007387 */ /* 0x0009e20000100800 */
[----:B-1----:R-:W-:-:S03]  /*417a0*/  IMAD.MOV.U32 R4, RZ, RZ, R9 ;  /* 0x000000ffff047224 */ /* 0x002fc600078e0009 */
[----:B------:R-:W-:Y:S04]  /*417b0*/  STL [R1+0x9fc], R178 ;  /* 0x0009fcb201007387 */ /* 0x000fe80000100800 */
[----:B----4-:R-:W4:Y:S01]  /*417c0*/  LDL.LU R9, [R1+0xbd4] ;  /* 0x000bd40001097983 */ /* 0x010f220000300800 */
[----:B------:R-:W-:-:S04]  /*417d0*/  UISETP.GT.AND UP1, UPT, UR16, 0x4f, UPT ;  /* 0x0000004f1000788c */ /* 0x000fc8000bf24270 */
[----:B------:R-:W-:-:S04]  /*417e0*/  USEL UR12, URZ, 0x4, !UP1 ;  /* 0x000000043f0c7887 */ /* 0x000fc8000c800000 */
[----:B------:R-:W-:Y:S01]  /*417f0*/  USEL UR12, UR12, URZ, !UP0 ;  /* 0x0000003f0c0c7287 */ /* 0x000fe2000c000000 */
[----:B------:R-:W-:-:S05]  /*41800*/  IADD3 R0, P2, R0, UR4, RZ ;  /* 0x0000000400007c10 */ /* 0x000fca000ff5e0ff */
[----:B------:R-:W-:Y:S01]  /*41810*/  ISETP.NE.U32.AND P0, PT, RZ, UR12, PT ;  /* 0x0000000cff007c0c */ /* 0x000fe2000bf05070 */
[----:B------:R-:W-:Y:S01]  /*41820*/  UISETP.GT.AND UP1, UPT, UR16, 0x6c, UPT ;  /* 0x0000006c1000788c */ /* 0x000fe2000bf24270 */
[----:B------:R-:W-:Y:S01]  /*41830*/  IMAD.MOV.U32 R5, RZ, RZ, R178 ;  /* 0x000000ffff057224 */ /* 0x000fe200078e00b2 */
[----:B------:R-:W-:Y:S02]  /*41840*/  IADD3 R6, P3, R6, UR4, RZ ;  /* 0x0000000406067c10 */ /* 0x000fe4000ff7e0ff */
[----:B------:R-:W-:Y:S01]  /*41850*/  USEL UR12, URZ, 0x4, !UP1 ;  /* 0x000000043f0c7887 */ /* 0x000fe2000c800000 */
[----:B------:R1:W-:Y:S03]  /*41860*/  STL [R1+0xa08], R0 ;  /* 0x000a080001007387 */ /* 0x0003e60000100800 */
[----:B------:R-:W-:-:S04]  /*41870*/  USEL UR12, UR12, URZ, !UP0 ;  /* 0x0000003f0c0c7287 */ /* 0x000fc8000c000000 */
[----:B------:R1:W-:Y:S01]  /*41880*/  LDGSTS.E [R2+0x1000c], desc[UR8][R4.64], P0 ;  /* 0x1000c00004027fae */ /* 0x0003e20008121848 */
[----:B---3--:R-:W-:-:S05]  /*41890*/  IADD3.X R175, R175, UR6, RZ, P2, !PT ;  /* 0x00000006afaf7c10 */ /* 0x008fca00097fe4ff */
[----:B------:R-:W-:Y:S01]  /*418a0*/  STL [R1+0xa04], R175 ;  /* 0x000a04af01007387 */ /* 0x000fe20000100800 */
[----:B--2---:R-:W-:Y:S01]  /*418b0*/  IADD3.X R174, R174, UR6, RZ, P3, !PT ;  /* 0x00000006aeae7c10 */ /* 0x004fe20009ffe4ff */
[----:B-1----:R-:W-:Y:S01]  /*418c0*/  IMAD.MOV.U32 R5, RZ, RZ, R175 ;  /* 0x000000ffff057224 */ /* 0x002fe200078e00af */
[----:B------:R-:W-:Y:S01]  /*418d0*/  MOV R4, R0 ;  /* 0x0000000000047202 */ /* 0x000fe20000000f00 */
[----:B------:R1:W-:Y:S04]  /*418e0*/  STL [R1+0xbd0], R6 ;  /* 0x000bd00601007387 */ /* 0x0003e80000100800 */
[----:B------:R-:W2:Y:S01]  /*418f0*/  LDL.LU R0, [R1+0xbe0] ;  /* 0x000be00001007983 */ /* 0x000ea20000300800 */
[----:B------:R-:W-:-:S03]  /*41900*/  ISETP.NE.U32.AND P1, PT, RZ, UR12, PT ;  /* 0x0000000cff007c0c */ /* 0x000fc6000bf25070 */
[----:B------:R3:W-:Y:S04]  /*41910*/  LDGSTS.E [R2+0x1400c], desc[UR8][R4.64], P0 ;  /* 0x1400c00004027fae */ /* 0x0007e80008121848 */
[----:B------:R-:W-:Y:S01]  /*41920*/  STL [R1+0xbcc], R174 ;  /* 0x000bccae01007387 */ /* 0x000fe20000100800 */
[----:B------:R-:W-:Y:S01]  /*41930*/  IADD3 R7, P0, R7, UR4, RZ ;  /* 0x0000000407077c10 */ /* 0x000fe2000ff1e0ff */
[----:B---3--:R-:W-:Y:S02]  /*41940*/  IMAD.MOV.U32 R4, RZ, RZ, R6 ;  /* 0x000000ffff047224 */ /* 0x008fe400078e0006 */
[----:B-1----:R-:W3:Y:S01]  /*41950*/  LDL.LU R6, [R1+0xbdc] ;  /* 0x000bdc0001067983 */ /* 0x002ee20000300800 */
[----:B------:R-:W-:-:S03]  /*41960*/  MOV R5, R174 ;  /* 0x000000ae00057202 */ /* 0x000fc60000000f00 */
[----:B------:R-:W-:Y:S04]  /*41970*/  STL [R1+0xbd8], R7 ;  /* 0x000bd80701007387 */ /* 0x000fe80000100800 */
[----:B------:R1:W-:Y:S01]  /*41980*/  LDGSTS.E [R2+0x18000], desc[UR8][R4.64], P1 ;  /* 0x1800000004027fae */ /* 0x0003e20008921848 */
[----:B----4-:R-:W-:-:S05]  /*41990*/  IADD3.X R9, R9, UR6, RZ, P0, !PT ;  /* 0x0000000609097c10 */ /* 0x010fca00087fe4ff */
[----:B------:R4:W-:Y:S01]  /*419a0*/  STL [R1+0xbd4], R9 ;  /* 0x000bd40901007387 */ /* 0x0009e20000100800 */
[----:B-1----:R-:W-:-:S03]  /*419b0*/  IMAD.MOV.U32 R5, RZ, RZ, R9 ;  /* 0x000000ffff057224 */ /* 0x002fc600078e0009 */
[----:B------:R-:W3:Y:S04]  /*419c0*/  LDL.LU R175, [R1+0xbe4] ;  /* 0x000be40001af7983 */ /* 0x000ee80000300800 */
[----:B----4-:R-:W4:Y:S04]  /*419d0*/  LDL.LU R9, [R1+0xbe8] ;  /* 0x000be80001097983 */ /* 0x010f280000300800 */
[----:B------:R-:W4:Y:S04]  /*419e0*/  LDL.LU R179, [R1+0xbec] ;  /* 0x000bec0001b37983 */ /* 0x000f280000300800 */
[----:B------:R-:W4:Y:S01]  /*419f0*/  LDL.LU R178, [R1+0xbf0] ;  /* 0x000bf00001b27983 */ /* 0x000f220000300800 */
[----:B------:R-:W-:Y:S01]  /*41a00*/  IMAD.MOV.U32 R4, RZ, RZ, R7 ;  /* 0x000000ffff047224 */ /* 0x000fe200078e0007 */
[----:B------:R-:W-:-:S04]  /*41a10*/  UISETP.GT.AND UP1, UPT, UR16, 0x6d, UPT ;  /* 0x0000006d1000788c */ /* 0x000fc8000bf24270 */
[----:B------:R1:W-:Y:S01]  /*41a20*/  LDGSTS.E [R2+0x1c000], desc[UR8][R4.64], P1 ;  /* 0x1c00000004027fae */ /* 0x0003e20008921848 */
[----:B------:R-:W-:-:S04]  /*41a30*/  USEL UR12, URZ, 0x4, !UP1 ;  /* 0x000000043f0c7887 */ /* 0x000fc8000c800000 */
[----:B------:R-:W-:Y:S01]  /*41a40*/  USEL UR12, UR12, URZ, !UP0 ;  /* 0x0000003f0c0c7287 */ /* 0x000fe2000c000000 */
[----:B--2---:R-:W-:-:S05]  /*41a50*/  IADD3 R0, P1, R0, UR4, RZ ;  /* 0x0000000400007c10 */ /* 0x004fca000ff3e0ff */
[----:B------:R2:W-:Y:S01]  /*41a60*/  STL [R1+0xbe0], R0 ;  /* 0x000be00001007387 */ /* 0x0005e20000100800 */
[----:B-1----:R-:W-:Y:S02]  /*41a70*/  MOV R4, R0 ;  /* 0x0000000000047202 */ /* 0x002fe40000000f00 */
[----:B---3--:R-:W-:-:S05]  /*41a80*/  IADD3.X R6, R6, UR6, RZ, P1, !PT ;  /* 0x0000000606067c10 */ /* 0x008fca0008ffe4ff */
[----:B------:R1:W-:Y:S04]  /*41a90*/  STL [R1+0xbdc], R6 ;  /* 0x000bdc0601007387 */ /* 0x0003e80000100800 */
[----:B------:R-:W3:Y:S04]  /*41aa0*/  LDL.LU R7, [R1+0xbf4] ;  /* 0x000bf40001077983 */ /* 0x000ee80000300800 */
[----:B--2---:R-:W2:Y:S01]  /*41ab0*/  LDL.LU R0, [R1+0xbf8] ;  /* 0x000bf80001007983 */ /* 0x004ea20000300800 */
[----:B------:R-:W-:Y:S01]  /*41ac0*/  ISETP.NE.U32.AND P0, PT, RZ, UR12, PT ;  /* 0x0000000cff007c0c */ /* 0x000fe2000bf05070 */
[----:B------:R-:W-:-:S02]  /*41ad0*/  IMAD.MOV.U32 R5, RZ, RZ, R6 ;  /* 0x000000ffff057224 */ /* 0x000fc400078e0006 */
[----:B------:R-:W3:Y:S04]  /*41ae0*/  LDL.LU R174, [R1+0xc00] ;  /* 0x000c000001ae7983 */ /* 0x000ee80000300800 */
[----:B-1----:R-:W3:Y:S06]  /*41af0*/  LDL.LU R6, [R1+0xc08] ;  /* 0x000c080001067983 */ /* 0x002eec0000300800 */
[----:B------:R1:W-:Y:S01]  /*41b00*/  LDGSTS.E [R2+0x18004], desc[UR8][R4.64], P0 ;  /* 0x1800400004027fae */ /* 0x0003e20008121848 */
[----:B----4-:R-:W-:-:S04]  /*41b10*/  IADD3 R9, P2, R9, UR4, RZ ;  /* 0x0000000409097c10 */ /* 0x010fc8000ff5e0ff */
[----:B------:R-:W-:Y:S01]  /*41b20*/  IADD3.X R175, R175, UR6, RZ, P2, !PT ;  /* 0x00000006afaf7c10 */ /* 0x000fe200097fe4ff */
[----:B------:R-:W-:Y:S01]  /*41b30*/  STL [R1+0xbe8], R9 ;  /* 0x000be80901007387 */ /* 0x000fe20000100800 */
[----:B------:R-:W-:-:S03]  /*41b40*/  IADD3 R178, P3, R178, UR4, RZ ;  /* 0x00000004b2b27c10 */ /* 0x000fc6000ff7e0ff */
[----:B------:R4:W-:Y:S01]  /*41b50*/  STL [R1+0xbe4], R175 ;  /* 0x000be4af01007387 */ /* 0x0009e20000100800 */
[----:B-1----:R-:W-:Y:S02]  /*41b60*/  MOV R5, R175 ;  /* 0x000000af00057202 */ /* 0x002fe40000000f00 */
[----:B------:R-:W-:Y:S01]  /*41b70*/  IADD3.X R179, R179, UR6, RZ, P3, !PT ;  /* 0x00000006b3b37c10 */ /* 0x000fe20009ffe4ff */
[----:B------:R-:W-:Y:S01]  /*41b80*/  STL [R1+0xbf0], R178 ;  /* 0x000bf0b201007387 */ /* 0x000fe20000100800 */
[----:B------:R-:W-:-:S03]  /*41b90*/  IMAD.MOV.U32 R4, RZ, RZ, R9 ;  /* 0x000000ffff047224 */ /* 0x000fc600078e0009 */
[----:B----4-:R-:W4:Y:S04]  /*41ba0*/  LDL.LU R175, [R1+0xbfc] ;  /* 0x000bfc0001af7983 */ /* 0x010f280000300800 */
[----:B------:R-:W-:Y:S04]  /*41bb0*/  STL [R1+0xbec], R179 ;  /* 0x000becb301007387 */ /* 0x000fe80000100800 */
[----:B------:R-:W4:Y:S01]  /*41bc0*/  LDL.LU R9, [R1+0xc04] ;  /* 0x000c040001097983 */ /* 0x000f220000300800 */
[----:B------:R-:W-:-:S03]  /*41bd0*/  UISETP.GT.AND UP1, UPT, UR16, 0x6e, UPT ;  /* 0x0000006e1000788c */ /* 0x000fc6000bf24270 */
[----:B------:R1:W-:Y:S01]  /*41be0*/  LDGSTS.E [R2+0x1c004], desc[UR8][R4.64], P0 ;  /* 0x1c00400004027fae */ /* 0x0003e20008121848 */
[----:B------:R-:W-:-:S04]  /*41bf0*/  USEL UR12, URZ, 0x4, !UP1 ;  /* 0x000000043f0c7887 */ /* 0x000fc8000c800000 */
[----:B------:R-:W-:-:S06]  /*41c00*/  USEL UR12, UR12, URZ, !UP0 ;  /* 0x0000003f0c0c7287 */ /* 0x000fcc000c000000 */
[----:B------:R-:W-:Y:S01]  /*41c10*/  ISETP.NE.U32.AND P1, PT, RZ, UR12, PT ;  /* 0x0000000cff007c0c */ /* 0x000fe2000bf25070 */
[----:B------:R-:W-:Y:S01]  /*41c20*/  UISETP.GT.AND UP1, UPT, UR16, 0x6f, UPT ;  /* 0x0000006f1000788c */ /* 0x000fe2000bf24270 */
[----:B-1----:R-:W-:Y:S02]  /*41c30*/  IMAD.MOV.U32 R4, RZ, RZ, R178 ;  /* 0x000000ffff047224 */ /* 0x002fe400078e00b2 */
[----:B------:R-:W-:Y:S01]  /*41c40*/  IMAD.MOV.U32 R5, RZ, RZ, R179 ;  /* 0x000000ffff057224 */ /* 0x000fe200078e00b3 */
[----:B------:R-:W-:-:S04]  /*41c50*/  USEL UR12, URZ, 0x4, !UP1 ;  /* 0x000000043f0c7887 */ /* 0x000fc8000c800000 */
[----:B------:R-:W-:-:S04]  /*41c60*/  USEL UR12, UR12, URZ, !UP0 ;  /* 0x0000003f0c0c7287 */ /* 0x000fc8000c000000 */
[----:B------:R1:W-:Y:S01]  /*41c70*/  LDGSTS.E [R2+0x18008], desc[UR8][R4.64], P1 ;  /* 0x1800800004027fae */ /* 0x0003e20008921848 */
[----:B--2---:R-:W-:-:S04]  /*41c80*/  IADD3 R0, P0, R0, UR4, RZ ;  /* 0x0000000400007c10 */ /* 0x004fc8000ff1e0ff */
[----:B---3--:R-:W-:Y:S02]  /*41c90*/  IADD3.X R7, R7, UR6, RZ, P0, !PT ;  /* 0x0000000607077c10 */ /* 0x008fe400087fe4ff */
[----:B-1----:R-:W-:Y:S01]  /*41ca0*/  MOV R4, R0 ;  /* 0x0000000000047202 */ /* 0x002fe20000000f00 */
[----:B------:R-:W-:Y:S02]  /*41cb0*/  STL [R1+0xbf8], R0 ;  /* 0x000bf80001007387 */ /* 0x000fe40000100800 */
[----:B------:R-:W-:Y:S02]  /*41cc0*/  IMAD.MOV.U32 R5, RZ, RZ, R7 ;  /* 0x000000ffff057224 */ /* 0x000fe400078e0007 */
[----:B------:R1:W-:Y:S01]  /*41cd0*/  STL [R1+0xbf4], R7 ;  /* 0x000bf40701007387 */ /* 0x0003e20000100800 */
[----:B------:R-:W-:-:S03]  /*41ce0*/  ISETP.NE.U32.AND P0, PT, RZ, UR12, PT ;  /* 0x0000000cff007c0c */ /* 0x000fc6000bf05070 */
[----:B------:R2:W-:Y:S01]  /*41cf0*/  LDGSTS.E [R2+0x1c008], desc[UR8][R4.64], P1 ;  /* 0x1c00800004027fae */ /* 0x0005e20008921848 */
[----:B------:R-:W-:-:S03]  /*41d00*/  IADD3 R174, P1, R174, UR4, RZ ;  /* 0x00000004aeae7c10 */ /* 0x000fc6000ff3e0ff */
[----:B-1----:R-:W3:Y:S04]  /*41d10*/  LDL.LU R7, [R1+0x60c] ;  /* 0x00060c0001077983 */ /* 0x002ee80000300800 */
[----:B------:R-:W3:Y:S01]  /*41d20*/  LDL.LU R0, [R1+0x610] ;  /* 0x0006100001007983 */ /* 0x000ee20000300800 */
[----:B------:R-:W-:Y:S01]  /*41d30*/  IADD3 R6, P2, R6, UR4, RZ ;  /* 0x0000000406067c10 */ /* 0x000fe2000ff5e0ff */
[----:B--2---:R-:W-:Y:S02]  /*41d40*/  IMAD.MOV.U32 R4, RZ, RZ, R174 ;  /* 0x000000ffff047224 */ /* 0x004fe400078e00ae */
[----:B------:R-:W-:Y:S01]  /*41d50*/  STL [R1+0xc00], R174 ;  /* 0x000c00ae01007387 */ /* 0x000fe20000100800 */
[----:B----4-:R-:W-:-:S04]  /*41d60*/  IADD3.X R175, R175, UR6, RZ, P1, !PT ;  /* 0x00000006afaf7c10 */ /* 0x010fc80008ffe4ff */
[----:B------:R-:W-:Y:S01]  /*41d70*/  MOV R5, R175 ;  /* 0x000000af00057202 */ /* 0x000fe20000000f00 */
[----:B------:R1:W-:Y:S01]  /*41d80*/  STL [R1+0xbfc], R175 ;  /* 0x000bfcaf01007387 */ /* 0x0003e20000100800 */
[----:B------:R-:W-:-:S03]  /*41d90*/  IADD3.X R9, R9, UR6, RZ, P2, !PT ;  /* 0x0000000609097c10 */ /* 0x000fc600097fe4ff */
[----:B------:R-:W-:Y:S04]  /*41da0*/  STL [R1+0xc08], R6 ;  /* 0x000c080601007387 */ /* 0x000fe80000100800 */
[----:B------:R2:W-:Y:S04]  /*41db0*/  LDGSTS.E [R2+0x1800c], desc[UR8][R4.64], P0 ;  /* 0x1800c00004027fae */ /* 0x0005e80008121848 */
[----:B------:R4:W-:Y:S04]  /*41dc0*/  STL [R1+0xc04], R9 ;  /* 0x000c040901007387 */ /* 0x0009e80000100800 */
[----:B-1----:R-:W3:Y:S01]  /*41dd0*/  LDL.LU R175, [R1+0x614] ;  /* 0x0006140001af7983 */ /* 0x002ee20000300800 */
[----:B--2---:R-:W-:-:S03]  /*41de0*/  IMAD.MOV.U32 R5, RZ, RZ, R9 ;  /* 0x000000ffff057224 */ /* 0x004fc600078e0009 */
[----:B----4-:R-:W2:Y:S01]  /*41df0*/  LDL.LU R9, [R1+0x618] ;  /* 0x0006180001097983 */ /* 0x010ea20000300800 */
[----:B------:R-:W-:-:S04]  /*41e00*/  UISETP.GT.AND UP1, UPT, UR16, 0x10, UPT ;  /* 0x000000101000788c */ /* 0x000fc8000bf24270 */
[----:B------:R-:W-:Y:S01]  /*41e10*/  USEL UR12, URZ, 0x4, !UP1 ;  /* 0x000000043f0c7887 */ /* 0x000fe2000c800000 */
[----:B------:R-:W-:Y:S02]  /*41e20*/  IMAD.MOV.U32 R4, RZ, RZ, R6 ;  /* 0x000000ffff047224 */ /* 0x000fe400078e0006 */
[----:B------:R-:W4:Y:S01]  /*41e30*/  LDL.LU R6, [R1+0x620] ;  /* 0x0006200001067983 */ /* 0x000f220000300800 */
[----:B------:R-:W-:-:S03]  /*41e40*/  USEL UR12, UR12, URZ, !UP0 ;  /* 0x0000003f0c0c7287 */ /* 0x000fc6000c000000 */
[----:B------:R1:W-:Y:S03]  /*41e50*/  LDGSTS.E [R2+0x1c00c], desc[UR8][R4.64], P0 ;  /* 0x1c00c00004027fae */ /* 0x0003e60008121848 */
[----:B------:R-:W-:Y:S02]  /*41e60*/  ISETP.NE.U32.AND P0, PT, RZ, UR12, PT ;  /* 0x0000000cff007c0c */ /* 0x000fe4000bf05070 */
[----:B-1----:R-:W-:Y:S02]  /*41e70*/  LOP3.LUT R2, R3, 0x40, RZ, 0x3c, !PT ;  /* 0x0000004003027812 */ /* 0x002fe400078e3cff */
[----:B---3--:R-:W-:-:S04]  /*41e80*/  IADD3 R0, P1, R0, UR4, RZ ;  /* 0x0000000400007c10 */ /* 0x008fc8000ff3e0ff */
[----:B------:R-:W-:Y:S01]  /*41e90*/  IADD3.X R7, R7, UR6, RZ, P1, !PT ;  /* 0x0000000607077c10 */ /* 0x000fe20008ffe4ff */
[----:B------:R-:W-:Y:S04]  /*41ea0*/  STL [R1+0x610], R0 ;  /* 0x0006100001007387 */ /* 0x000fe80000100800 */
[----:B------:R1:W-:Y:S04]  /*41eb0*/  STL [R1+0x60c], R7 ;  /* 0x00060c0701007387 */ /* 0x0003e80000100800 */
[----:B------:R-:W3:Y:S01]  /*41ec0*/  LDL.LU R174, [R1+0x61c] ;  /* 0x00061c0001ae7983 */ /* 0x000ee20000300800 */
[----:B------:R-:W-:Y:S01]  /*41ed0*/  IADD3 R2, R2, UR17, RZ ;  /* 0x0000001102027c10 */ /* 0x000fe2000fffe0ff */
[----:B------:R-:W-:-:S02]  /*41ee0*/  IMAD.MOV.U32 R4, RZ, RZ, R0 ;  /* 0x000000ffff047224 */ /* 0x000fc400078e0000 */
[----:B------:R-:W-:Y:S02]  /*41ef0*/  IMAD.MOV.U32 R5, RZ, RZ, R7 ;  /* 0x000000ffff057224 */ /* 0x000fe400078e0007 */
[----:B-1----:R-:W3:Y:S04]  /*41f00*/  LDL.LU R7, [R1+0x628] ;  /* 0x0006280001077983 */ /* 0x002ee80000300800 */
[----:B------:R-:W3:Y:S04]  /*41f10*/  LDL.LU R0, [R1+0x630] ;  /* 0x0006300001007983 */ /* 0x000ee80000300800 */
[----:B------:R1:W-:Y:S01]  /*41f20*/  LDGSTS.E [R2], desc[UR8][R4.64], P0 ;  /* 0x0000000004027fae */ /* 0x0003e20008121848 */
[----:B--2---:R-:W-:-:S04]  /*41f30*/  IADD3 R9, P1, R9, UR4, RZ ;  /* 0x0000000409097c10 */ /* 0x004fc8000ff3e0ff */
[----:B------:R-:W-:Y:S01]  /*41f40*/  IADD3.X R175, R175, UR6, RZ, P1, !PT ;  /* 0x00000006afaf7c10 */ /* 0x000fe20008ffe4ff */
[----:B------:R-:W-:Y:S04]  /*41f50*/  STL [R1+0x618], R9 ;  /* 0x0006180901007387 */ /* 0x000fe80000100800 */
[----:B------:R2:W-:Y:S01]  /*41f60*/  STL [R1+0x614], R175 ;  /* 0x000614af01007387 */ /* 0x0005e20000100800 */
[----:B-1----:R-:W-:Y:S01]  /*41f70*/  IMAD.MOV.U32 R5, RZ, RZ, R175 ;  /* 0x000000ffff057224 */ /* 0x002fe200078e00af */
[----:B------:R-:W-:Y:S01]  /*41f80*/  MOV R4, R9 ;  /* 0x0000000900047202 */ /* 0x000fe20000000f00 */
[----:B------:R-:W-:Y:S01]  /*41f90*/  UISETP.GT.AND UP1, UPT, UR16, 0x11, UPT ;  /* 0x000000111000788c */ /* 0x000fe2000bf24270 */
[----:B--2---:R-:W2:Y:S04]  /*41fa0*/  LDL.LU R175, [R1+0x624] ;  /* 0x0006240001af7983 */ /* 0x004ea80000300800 */
[----:B------:R-:W2:Y:S01]  /*41fb0*/  LDL.LU R9, [R1+0x62c] ;  /* 0x00062c0001097983 */ /* 0x000ea20000300800 */
[----:B----4-:R-:W-:Y:S01]  /*41fc0*/  IADD3 R6, P1, R6, UR4, RZ ;  /* 0x0000000406067c10 */ /* 0x010fe2000ff3e0ff */
[----:B------:R-:W-:-:S02]  /*41fd0*/  USEL UR12, URZ, 0x4, !UP1 ;  /* 0x000000043f0c7887 */ /* 0x000fc4000c800000 */
[----:B------:R1:W-:Y:S02]  /*41fe0*/  LDGSTS.E [R2+0x4000], desc[UR8][R4.64], P0 ;  /* 0x0400000004027fae */ /* 0x0003e40008121848 */
[----:B------:R-:W-:Y:S02]  /*41ff0*/  USEL UR12, UR12, URZ, !UP0 ;  /* 0x0000003f0c0c7287 */ /* 0x000fe4000c000000 */
[----:B------:R-:W-:Y:S04]  /*42000*/  STL [R1+0x620], R6 ;  /* 0x0006200601007387 */ /* 0x000fe80000100800 */
[----:B------:R-:W-:Y:S01]  /*42010*/  ISETP.NE.U32.AND P0, PT, RZ, UR12, PT ;  /* 0x0000000cff007c0c */ /* 0x000fe2000bf05070 */
[----:B-1----:R-:W-:Y:S01]  /*42020*/  IMAD.MOV.U32 R4, RZ, RZ, R6 ;  /* 0x000000ffff047224 */ /* 0x002fe200078e0006 */
[----:B---3--:R-:W-:-:S04]  /*42030*/  IADD3.X R174, R174, UR6, RZ, P1, !PT ;  /* 0x00000006aeae7c10 */ /* 0x008fc80008ffe4ff */
[----:B------:R-:W-:Y:S01]  /*42040*/  MOV R5, R174 ;  /* 0x000000ae00057202 */ /* 0x000fe20000000f00 */
[----:B------:R1:W-:Y:S01]  /*42050*/  STL [R1+0x61c], R174 ;  /* 0x00061cae01007387 */ /* 0x0003e20000100800 */
[----:B------:R-:W-:-:S05]  /*42060*/  IADD3 R7, P2, R7, UR4, RZ ;  /* 0x0000000407077c10 */ /* 0x000fca000ff5e0ff */
[----:B------:R3:W-:Y:S04]  /*42070*/  LDGSTS.E [R2+0x4], desc[UR8][R4.64], P0 ;  /* 0x0000400004027fae */ /* 0x0007e80008121848 */
[----:B-1----:R-:W4:Y:S04]  /*42080*/  LDL.LU R174, [R1+0x634] ;  /* 0x0006340001ae7983 */ /* 0x002f280000300800 */
[----:B------:R-:W4:Y:S01]  /*42090*/  LDL.LU R6, [R1+0x638] ;  /* 0x0006380001067983 */ /* 0x000f220000300800 */
[----:B------:R-:W-:Y:S01]  /*420a0*/  IADD3 R0, P3, R0, UR4, RZ ;  /* 0x0000000400007c10 */ /* 0x000fe2000ff7e0ff */
[----:B---3--:R-:W-:-:S02]  /*420b0*/  IMAD.MOV.U32 R4, RZ, RZ, R7 ;  /* 0x000000ffff047224 */ /* 0x008fc400078e0007 */
[----:B------:R1:W-:Y:S01]  /*420c0*/  STL [R1+0x628], R7 ;  /* 0x0006280701007387 */ /* 0x0003e20000100800 */
[----:B--2---:R-:W-:Y:S02]  /*420d0*/  IADD3.X R175, R175, UR6, RZ, P2, !PT ;  /* 0x00000006afaf7c10 */ /* 0x004fe400097fe4ff */
        /* <DEDUP_REMOVED lines=13> */
[----:B------:R-:W-:Y:S01]  /*421b0*/  MOV R4, R0 ;  /* 0x0000000000047202 */ /* 0x000fe20000000f00 */
[----:B------:R-:W2:Y:S04]  /*421c0*/  LDL.LU R9, [R1+0x648] ;  /* 0x0006480001097983 */ /* 0x000ea80000300800 */
[----:B------:R-:W2:Y:S06]  /*421d0*/  LDL.LU R0, [R1+0x810] ;  /* 0x0008100001007983 */ /* 0x000eac0000300800 */
[----:B------:R1:W-:Y:S01]  /*421e0*/  LDGSTS.E [R2+0x8], desc[UR8][R4.64], P1 ;  /* 0x0000800004027fae */ /* 0x0003e20008921848 */
[----:B----4-:R-:W-:-:S04]  /*421f0*/  IADD3 R6, P0, R6, UR4, RZ ;  /* 0x0000000406067c10 */ /* 0x010fc8000ff1e0ff */
[----:B------:R-:W-:Y:S01]  /*42200*/  IADD3.X R174, R174, UR6, RZ, P0, !PT ;  /* 0x00000006aeae7c10 */ /* 0x000fe200087fe4ff */
[----:B------:R-:W-:Y:S01]  /*42210*/  STL [R1+0x638], R6 ;  /* 0x0006380601007387 */ /* 0x000fe20000100800 */
[----:B-1----:R-:W-:Y:S02]  /*42220*/  IMAD.MOV.U32 R4, RZ, RZ, R6 ;  /* 0x000000ffff047224 */ /* 0x002fe400078e0006 */
[----:B------:R-:W-:Y:S01]  /*42230*/  MOV R5, R174 ;  /* 0x000000ae00057202 */ /* 0x000fe20000000f00 */
[----:B------:R1:W-:Y:S04]  /*42240*/  STL [R1+0x634], R174 ;  /* 0x000634ae01007387 */ /* 0x0003e80000100800 */
[----:B------:R4:W-:Y:S04]  /*42250*/  LDGSTS.E [R2+0x4008], desc[UR8][R4.64], P1 ;  /* 0x0400800004027fae */ /* 0x0009e80008921848 */
[----:B-1----:R-:W4:Y:S04]  /*42260*/  LDL.LU R174, [R1+0x644] ;  /* 0x0006440001ae7983 */ /* 0x002f280000300800 */
[----:B------:R-:W4:Y:S01]  /*42270*/  LDL.LU R6, [R1+0x80c] ;  /* 0x00080c0001067983 */ /* 0x000f220000300800 */
[----:B---3--:R-:W-:-:S04]  /*42280*/  IADD3 R7, P1, R7, UR4, RZ ;  /* 0x0000000407077c10 */ /* 0x008fc8000ff3e0ff */
[----:B--2---:R-:W-:Y:S01]  /*42290*/  IADD3.X R175, R175, UR6, RZ, P1, !PT ;  /* 0x00000006afaf7c10 */ /* 0x004fe20008ffe4ff */
[----:B------:R-:W-:Y:S01]  /*422a0*/  STL [R1+0x640], R7 ;  /* 0x0006400701007387 */ /* 0x000fe20000100800 */
[----:B----4-:R-:W-:-:S03]  /*422b0*/  IMAD.MOV.U32 R4, RZ, RZ, R7 ;  /* 0x000000ffff047224 */ /* 0x010fc600078e0007 */
        /* <DEDUP_REMOVED lines=15> */
[----:B------:R-:W-:Y:S02]  /*423b0*/  IADD3.X R174, R174, UR6, RZ, P2, !PT ;  /* 0x00000006aeae7c10 */ /* 0x000fe400097fe4ff */
[----:B------:R-:W-:-:S03]  /*423c0*/  IADD3.X R6, R6, UR6, RZ, P3, !PT ;  /* 0x0000000606067c10 */ /* 0x000fc60009ffe4ff */
[----:B------:R1:W-:Y:S01]  /*423d0*/  STL [R1+0x644], R174 ;  /* 0x000644ae01007387 */ /* 0x0003e20000100800 */
[----:B----4-:R-:W-:-:S03]  /*423e0*/  MOV R4, R9 ;  /* 0x0000000900047202 */ /* 0x010fc60000000f00 */
[----:B------:R-:W-:Y:S01]  /*423f0*/  STL [R1+0x810], R0 ;  /* 0x0008100001007387 */ /* 0x000fe20000100800 */
[----:B------:R-:W-:-:S03]  /*42400*/  IMAD.MOV.U32 R5, RZ, RZ, R174 ;  /* 0x000000ffff057224 */ /* 0x000fc600078e00ae */
[----:B-1----:R-:W4:Y:S01]  /*42410*/  LDL.LU R9, [R1+0x820] ;  /* 0x0008200001097983 */ /* 0x002f220000300800 */
[----:B------:R-:W-:-:S03]  /*42420*/  ISETP.NE.U32.AND P1, PT, RZ, UR12, PT ;  /* 0x0000000cff007c0c */ /* 0x000fc6000bf25070 */
[----:B------:R1:W-:Y:S04]  /*42430*/  STL [R1+0x80c], R6 ;  /* 0x00080c0601007387 */ /* 0x0003e80000100800 */
[----:B------:R-:W4:Y:S04]  /*42440*/  LDL.LU R174, [R1+0x81c] ;  /* 0x00081c0001ae7983 */ /* 0x000f280000300800 */
[----:B------:R1:W-:Y:S02]  /*42450*/  LDGSTS.E [R2+0x400c], desc[UR8][R4.64], P0 ;  /* 0x0400c00004027fae */ /* 0x0003e40008121848 */
[----:B-1----:R-:W-:Y:S01]  /*42460*/  IMAD.MOV.U32 R4, RZ, RZ, R0 ;  /* 0x000000ffff047224 */ /* 0x002fe200078e0000 */
[----:B------:R-:W-:-:S02]  /*42470*/  MOV R5, R6 ;  /* 0x0000000600057202 */ /* 0x000fc40000000f00 */
[----:B------:R-:W4:Y:S04]  /*42480*/  LDL.LU R6, [R1+0x828] ;  /* 0x0008280001067983 */ /* 0x000f280000300800 */
[----:B------:R-:W4:Y:S04]  /*42490*/  LDL.LU R0, [R1+0x830] ;  /* 0x0008300001007983 */ /* 0x000f280000300800 */
[----:B------:R1:W-:Y:S01]  /*424a0*/  LDGSTS.E [R2+0x8000], desc[UR8][R4.64], P1 ;  /* 0x0800000004027fae */ /* 0x0003e20008921848 */
[----:B---3--:R-:W-:-:S04]  /*424b0*/  IADD3 R7, P0, R7, UR4, RZ ;  /* 0x0000000407077c10 */ /* 0x008fc8000ff1e0ff */
[----:B--2---:R-:W-:Y:S01]  /*424c0*/  IADD3.X R175, R175, UR6, RZ, P0, !PT ;  /* 0x00000006afaf7c10 */ /* 0x004fe200087fe4ff */
[----:B------:R-:W-:Y:S04]  /*424d0*/  STL [R1+0x818], R7 ;  /* 0x0008180701007387 */ /* 0x000fe80000100800 */
[----:B------:R2:W-:Y:S01]  /*424e0*/  STL [R1+0x814], R175 ;  /* 0x000814af01007387 */ /* 0x0005e20000100800 */
[----:B-1----:R-:W-:Y:S02]  /*424f0*/  IMAD.MOV.U32 R5, RZ, RZ, R175 ;  /* 0x000000ffff057224 */ /* 0x002fe400078e00af */
[----:B------:R-:W-:Y:S01]  /*42500*/  IMAD.MOV.U32 R4, RZ, RZ, R7 ;  /* 0x000000ffff047224 */ /* 0x000fe200078e0007 */
[----:B------:R-:W-:-:S04]  /*42510*/  UISETP.GT.AND UP1, UPT, UR16, 0x31, UPT ;  /* 0x000000311000788c */ /* 0x000fc8000bf24270 */
[----:B------:R1:W-:Y:S04]  /*42520*/  LDGSTS.E [R2+0xc000], desc[UR8][R4.64], P1 ;  /* 0x0c00000004027fae */ /* 0x0003e80008921848 */
[----:B--2---:R-:W2:Y:S04]  /*42530*/  LDL.LU R175, [R1+0x824] ;  /* 0x0008240001af7983 */ /* 0x004ea80000300800 */
[----:B------:R-:W3:Y:S01]  /*42540*/  LDL.LU R7, [R1+0x82c] ;  /* 0x00082c0001077983 */ /* 0x000ee20000300800 */
[----:B------:R-:W-:-:S04]  /*42550*/  USEL UR12, URZ, 0x4, !UP1 ;  /* 0x000000043f0c7887 */ /* 0x000fc8000c800000 */
[----:B------:R-:W-:Y:S01]  /*42560*/  USEL UR12, UR12, URZ, !UP0 ;  /* 0x0000003f0c0c7287 */ /* 0x000fe2000c000000 */
[----:B----4-:R-:W-:-:S04]  /*42570*/  IADD3 R9, P1, R9, UR4, RZ ;  /* 0x0000000409097c10 */ /* 0x010fc8000ff3e0ff */
[----:B------:R-:W-:Y:S01]  /*42580*/  IADD3.X R174, R174, UR6, RZ, P1, !PT ;  /* 0x00000006aeae7c10 */ /* 0x000fe20008ffe4ff */
[----:B------:R-:W-:Y:S01]  /*42590*/  STL [R1+0x820], R9 ;  /* 0x0008200901007387 */ /* 0x000fe20000100800 */
[----:B-1----:R-:W-:-:S03]  /*425a0*/  MOV R4, R9 ;  /* 0x0000000900047202 */ /* 0x002fc60000000f00 */
[----:B------:R1:W-:Y:S01]  /*425b0*/  STL [R1+0x81c], R174 ;  /* 0x00081cae01007387 */ /* 0x0003e20000100800 */
[----:B------:R-:W-:Y:S01]  /*425c0*/  IMAD.MOV.U32 R5, RZ, RZ, R174 ;  /* 0x000000ffff057224 */ /* 0x000fe200078e00ae */
[----:B------:R-:W-:Y:S02]  /*425d0*/  ISETP.NE.U32.AND P0, PT, RZ, UR12, PT ;  /* 0x0000000cff007c0c */ /* 0x000fe4000bf05070 */
[----:B-1----:R-:W4:Y:S04]  /*425e0*/  LDL.LU R174, [R1+0x834] ;  /* 0x0008340001ae7983 */ /* 0x002f280000300800 */
[----:B------:R-:W4:Y:S01]  /*425f0*/  LDL.LU R9, [R1+0x838] ;  /* 0x0008380001097983 */ /* 0x000f220000300800 */
[----:B------:R-:W-:Y:S02]  /*42600*/  IADD3 R6, P2, R6, UR4, RZ ;  /* 0x0000000406067c10 */ /* 0x000fe4000ff5e0ff */
[----:B------:R-:W-:-:S04]  /*42610*/  IADD3 R0, P3, R0, UR4, RZ ;  /* 0x0000000400007c10 */ /* 0x000fc8000ff7e0ff */
[----:B------:R1:W-:Y:S04]  /*42620*/  LDGSTS.E [R2+0x8004], desc[UR8][R4.64], P0 ;  /* 0x0800400004027fae */ /* 0x0003e80008121848 */
[----:B------:R3:W-:Y:S01]  /*42630*/  STL [R1+0x828], R6 ;  /* 0x0008280601007387 */ /* 0x0007e20000100800 */
[----:B-1----:R-:W-:Y:S01]  /*42640*/  IMAD.MOV.U32 R4, RZ, RZ, R6 ;  /* 0x000000ffff047224 */ /* 0x002fe200078e0006 */
[----:B--2---:R-:W-:Y:S02]  /*42650*/  IADD3.X R175, R175, UR6, RZ, P2, !PT ;  /* 0x00000006afaf7c10 */ /* 0x004fe400097fe4ff */
[----:B---3--:R-:W-:-:S03]  /*42660*/  IADD3.X R7, R7, UR6, RZ, P3, !PT ;  /* 0x0000000607077c10 */ /* 0x008fc60009ffe4ff */
[----:B------:R1:W-:Y:S04]  /*42670*/  STL [R1+0x824], R175 ;  /* 0x000824af01007387 */ /* 0x0003e80000100800 */
[----:B------:R-:W-:Y:S01]  /*42680*/  STL [R1+0x830], R0 ;  /* 0x0008300001007387 */ /* 0x000fe20000100800 */
[----:B------:R-:W-:-:S03]  /*42690*/  MOV R5, R175 ;  /* 0x000000af00057202 */ /* 0x000fc60000000f00 */
[----:B------:R-:W2:Y:S04]  /*426a0*/  LDL.LU R6, [R1+0x840] ;  /* 0x0008400001067983 */ /* 0x000ea80000300800 */
[----:B------:R3:W-:Y:S04]  /*426b0*/  STL [R1+0x82c], R7 ;  /* 0x00082c0701007387 */ /* 0x0007e80000100800 */
[----:B-1----:R-:W2:Y:S01]  /*426c0*/  LDL.LU R175, [R1+0x83c] ;  /* 0x00083c0001af7983 */ /* 0x002ea20000300800 */
[----:B------:R-:W-:-:S03]  /*426d0*/  UISETP.GT.AND UP1, UPT, UR16, 0x32, UPT ;  /* 0x000000321000788c */ /* 0x000fc6000bf24270 */
[----:B------:R1:W-:Y:S01]  /*426e0*/  LDGSTS.E [R2+0xc004], desc[UR8][R4.64], P0 ;  /* 0x0c00400004027fae */ /* 0x0003e20008121848 */
[----:B------:R-:W-:-:S04]  /*426f0*/  USEL UR12, URZ, 0x4, !UP1 ;  /* 0x000000043f0c7887 */ /* 0x000fc8000c800000 */
[----:B------:R-:W-:-:S06]  /*42700*/  USEL UR12, UR12, URZ, !UP0 ;  /* 0x0000003f0c0c7287 */ /* 0x000fcc000c000000 */
[----:B------:R-:W-:Y:S01]  /*42710*/  ISETP.NE.U32.AND P1, PT, RZ, UR12, PT ;  /* 0x0000000cff007c0c */ /* 0x000fe2000bf25070 */
[----:B-1----:R-:W-:Y:S02]  /*42720*/  IMAD.MOV.U32 R4, RZ, RZ, R0 ;  /* 0x000000ffff047224 */ /* 0x002fe400078e0000 */
[----:B------:R-:W-:Y:S02]  /*42730*/  IMAD.MOV.U32 R5, RZ, RZ, R7 ;  /* 0x000000ffff057224 */ /* 0x000fe400078e0007 */
[----:B---3--:R-:W3:Y:S04]  /*42740*/  LDL.LU R7, [R1+0x848] ;  /* 0x0008480001077983 */ /* 0x008ee80000300800 */
[----:B------:R-:W3:Y:S04]  /*42750*/  LDL.LU R0, [R1+0xa10] ;  /* 0x000a100001007983 */ /* 0x000ee80000300800 */
[----:B------:R1:W-:Y:S01]  /*42760*/  LDGSTS.E [R2+0x8008], desc[UR8][R4.64], P1 ;  /* 0x0800800004027fae */ /* 0x0003e20008921848 */
[----:B----4-:R-:W-:-:S04]  /*42770*/  IADD3 R9, P0, R9, UR4, RZ ;  /* 0x0000000409097c10 */ /* 0x010fc8000ff1e0ff */
[----:B------:R-:W-:Y:S01]  /*42780*/  IADD3.X R174, R174, UR6, RZ, P0, !PT ;  /* 0x00000006aeae7c10 */ /* 0x000fe200087fe4ff */
[----:B------:R-:W-:Y:S04]  /*42790*/  STL [R1+0x838], R9 ;  /* 0x0008380901007387 */ /* 0x000fe80000100800 */
[----:B------:R4:W-:Y:S01]  /*427a0*/  STL [R1+0x834], R174 ;  /* 0x000834ae01007387 */ /* 0x0009e20000100800 */
[----:B-1----:R-:W-:Y:S01]  /*427b0*/  IMAD.MOV.U32 R5, RZ, RZ, R174 ;  /* 0x000000ffff057224 */ /* 0x002fe200078e00ae */
[----:B------:R-:W-:-:S05]  /*427c0*/  MOV R4, R9 ;  /* 0x0000000900047202 */ /* 0x000fca0000000f00 */
[----:B------:R1:W-:Y:S04]  /*427d0*/  LDGSTS.E [R2+0xc008], desc[UR8][R4.64], P1 ;  /* 0x0c00800004027fae */ /* 0x0003e80008921848 */
[----:B----4-:R-:W4:Y:S04]  /*427e0*/  LDL.LU R174, [R1+0x844] ;  /* 0x0008440001ae7983 */ /* 0x010f280000300800 */
[----:B------:R-:W4:Y:S01]  /*427f0*/  LDL.LU R9, [R1+0xa0c] ;  /* 0x000a0c0001097983 */ /* 0x000f220000300800 */
[----:B--2---:R-:W-:-:S04]  /*42800*/  IADD3 R6, P1, R6, UR4, RZ ;  /* 0x0000000406067c10 */ /* 0x004fc8000ff3e0ff */
[----:B------:R-:W-:Y:S01]  /*42810*/  IADD3.X R175, R175, UR6, RZ, P1, !PT ;  /* 0x00000006afaf7c10 */ /* 0x000fe20008ffe4ff */
[----:B------:R-:W-:Y:S01]  /*42820*/  STL [R1+0x840], R6 ;  /* 0x0008400601007387 */ /* 0x000fe20000100800 */
[----:B-1----:R-:W-:Y:S02]  /*42830*/  IMAD.MOV.U32 R4, RZ, RZ, R6 ;  /* 0x000000ffff047224 */ /* 0x002fe400078e0006 */
[----:B------:R-:W-:Y:S01]  /*42840*/  MOV R5, R175 ;  /* 0x000000af00057202 */ /* 0x000fe20000000f00 */
[----:B------:R1:W-:Y:S04]  /*42850*/  STL [R1+0x83c], R175 ;  /* 0x00083caf01007387 */ /* 0x0003e80000100800 */
[----:B-1----:R-:W2:Y:S04]  /*42860*/  LDL.LU R175, [R1+0xa14] ;  /* 0x000a140001af7983 */ /* 0x002ea80000300800 */
[----:B------:R-:W2:Y:S01]  /*42870*/  LDL.LU R6, [R1+0xa18] ;  /* 0x000a180001067983 */ /* 0x000ea20000300800 */
[----:B------:R-:W-:-:S04]  /*42880*/  UISETP.GT.AND UP1, UPT, UR16, 0x33, UPT ;  /* 0x000000331000788c */ /* 0x000fc8000bf24270 */
[----:B------:R-:W-:-:S04]  /*42890*/  USEL UR12, URZ, 0x4, !UP1 ;  /* 0x000000043f0c7887 */ /* 0x000fc8000c800000 */
[----:B------:R-:W-:Y:S01]  /*428a0*/  USEL UR12, UR12, URZ, !UP0 ;  /* 0x0000003f0c0c7287 */ /* 0x000fe2000c000000 */
[----:B---3--:R-:W-:-:S05]  /*428b0*/  IADD3 R7, P2, R7, UR4, RZ ;  /* 0x0000000407077c10 */ /* 0x008fca000ff5e0ff */
[----:B------:R-:W-:Y:S01]  /*428c0*/  ISETP.NE.U32.AND P0, PT, RZ, UR12, PT ;  /* 0x0000000cff007c0c */ /* 0x000fe2000bf05070 */
[----:B------:R-:W-:Y:S01]  /*428d0*/  UISETP.GT.AND UP1, UPT, UR16, 0x50, UPT ;  /* 0x000000501000788c */ /* 0x000fe2000bf24270 */
[----:B------:R-:W-:Y:S01]  /*428e0*/  IADD3 R0, P3, R0, UR4, RZ ;  /* 0x0000000400007c10 */ /* 0x000fe2000ff7e0ff */
[----:B------:R1:W-:Y:S02]  /*428f0*/  STL [R1+0x848], R7 ;  /* 0x0008480701007387 */ /* 0x0003e40000100800 */
[----:B------:R-:W-:-:S04]  /*42900*/  USEL UR12, URZ, 0x4, !UP1 ;  /* 0x000000043f0c7887 */ /* 0x000fc8000c800000 */
[----:B------:R-:W-:-:S04]  /*42910*/  USEL UR12, UR12, URZ, !UP0 ;  /* 0x0000003f0c0c7287 */ /* 0x000fc8000c000000 */
[----:B------:R3:W-:Y:S01]  /*42920*/  LDGSTS.E [R2+0x800c], desc[UR8][R4.64], P0 ;  /* 0x0800c00004027fae */ /* 0x0007e20008121848 */
[----:B----4-:R-:W-:Y:S02]  /*42930*/  IADD3.X R174, R174, UR6, RZ, P2, !PT ;  /* 0x00000006aeae7c10 */ /* 0x010fe400097fe4ff */
[----:B------:R-:W-:-:S03]  /*42940*/  IADD3.X R9, R9, UR6, RZ, P3, !PT ;  /* 0x0000000609097c10 */ /* 0x000fc60009ffe4ff */
[----:B------:R4:W-:Y:S01]  /*42950*/  STL [R1+0x844], R174 ;  /* 0x000844ae01007387 */ /* 0x0009e20000100800 */
[----:B---3--:R-:W-:-:S03]  /*42960*/  IMAD.MOV.U32 R4, RZ, RZ, R7 ;  /* 0x000000ffff047224 */ /* 0x008fc600078e0007 */
[----:B------:R-:W-:Y:S01]  /*42970*/  STL [R1+0xa10], R0 ;  /* 0x000a100001007387 */ /* 0x000fe20000100800 */
[----:B------:R-:W-:-:S03]  /*42980*/  IMAD.MOV.U32 R5, RZ, RZ, R174 ;  /* 0x000000ffff057224 */ /* 0x000fc600078e00ae */
[----:B-1----:R-:W3:Y:S01]  /*42990*/  LDL.LU R7, [R1+0xa20] ;  /* 0x000a200001077983 */ /* 0x002ee20000300800 */
[----:B------:R-:W-:-:S03]  /*429a0*/  ISETP.NE.U32.AND P1, PT, RZ, UR12, PT ;  /* 0x0000000cff007c0c */ /* 0x000fc6000bf25070 */
[----:B------:R1:W-:Y:S04]  /*429b0*/  STL [R1+0xa0c], R9 ;  /* 0x000a0c0901007387 */ /* 0x0003e80000100800 */
[----:B----4-:R-:W4:Y:S04]  /*429c0*/  LDL.LU R174, [R1+0xa1c] ;  /* 0x000a1c0001ae7983 */ /* 0x010f280000300800 */
[----:B------:R1:W-:Y:S02]  /*429d0*/  LDGSTS.E [R2+0xc00c], desc[UR8][R4.64], P0 ;  /* 0x0c00c00004027fae */ /* 0x0003e40008121848 */
[----:B-1----:R-:W-:Y:S01]  /*429e0*/  MOV R4, R0 ;  /* 0x0000000000047202 */ /* 0x002fe20000000f00 */
[----:B------:R-:W-:-:S02]  /*429f0*/  IMAD.MOV.U32 R5, RZ, RZ, R9 ;  /* 0x000000ffff057224 */ /* 0x000fc400078e0009 */
[----:B------:R-:W4:Y:S04]  /*42a00*/  LDL.LU R9, [R1+0xa28] ;  /* 0x000a280001097983 */ /* 0x000f280000300800 */
[----:B------:R-:W4:Y:S04]  /*42a10*/  LDL.LU R0, [R1+0xa30] ;  /* 0x000a300001007983 */ /* 0x000f280000300800 */
[----:B------:R1:W-:Y:S01]  /*42a20*/  LDGSTS.E [R2+0x10000], desc[UR8][R4.64], P1 ;  /* 0x1000000004027fae */ /* 0x0003e20008921848 */
[----:B--2---:R-:W-:-:S04]  /*42a30*/  IADD3 R6, P0, R6, UR4, RZ ;  /* 0x0000000406067c10 */ /* 0x004fc8000ff1e0ff */
[----:B------:R-:W-:Y:S01]  /*42a40*/  IADD3.X R175, R175, UR6, RZ, P0, !PT ;  /* 0x00000006afaf7c10 */ /* 0x000fe200087fe4ff */
[----:B------:R-:W-:Y:S01]  /*42a50*/  STL [R1+0xa18], R6 ;  /* 0x000a180601007387 */ /* 0x000fe20000100800 */
[----:B-1----:R-:W-:Y:S02]  /*42a60*/  IMAD.MOV.U32 R4, RZ, RZ, R6 ;  /* 0x000000ffff047224 */ /* 0x002fe400078e0006 */
[----:B------:R-:W-:Y:S01]  /*42a70*/  MOV R5, R175 ;  /* 0x000000af00057202 */ /* 0x000fe20000000f00 */
[----:B------:R1:W-:Y:S01]  /*42a80*/  STL [R1+0xa14], R175 ;  /* 0x000a14af01007387 */ /* 0x0003e20000100800 */
[----:B------:R-:W-:-:S03]  /*42a90*/  UISETP.GT.AND UP1, UPT, UR16, 0x51, UPT ;  /* 0x000000511000788c */ /* 0x000fc6000bf24270 */
        /* <DEDUP_REMOVED lines=31> */
[----:B------:R-:W-:Y:S01]  /*42c90*/  ISETP.NE.U32.AND P1, PT, RZ, UR12, PT ;  /* 0x0000000cff007c0c */ /* 0x000fe2000bf25070 */
[----:B-1----:R-:W-:Y:S01]  /*42ca0*/  IMAD.MOV.U32 R4, RZ, RZ, R0 ;  /* 0x000000ffff047224 */ /* 0x002fe200078e0000 */
[----:B------:R-:W-:Y:S01]  /*42cb0*/  MOV R5, R6 ;  /* 0x0000000600057202 */ /* 0x000fe20000000f00 */
[----:B------:R-:W4:Y:S04]  /*42cc0*/  LDL.LU R0, [R1+0xa48] ;  /* 0x000a480001007983 */ /* 0x000f280000300800 */
[----:B------:R-:W4:Y:S01]  /*42cd0*/  LDL.LU R6, [R1+0xc10] ;  /* 0x000c100001067983 */ /* 0x000f220000300800 */
[----:B---3--:R-:W-:-:S05]  /*42ce0*/  IADD3 R7, P0, R7, UR4, RZ ;  /* 0x0000000407077c10 */ /* 0x008fca000ff1e0ff */
[----:B------:R1:W-:Y:S01]  /*42cf0*/  LDGSTS.E [R2+0x10008], desc[UR8][R4.64], P1 ;  /* 0x1000800004027fae */ /* 0x0003e20008921848 */
[----:B--2---:R-:W-:-:S03]  /*42d00*/  IADD3.X R174, R174, UR6, RZ, P0, !PT ;  /* 0x00000006aeae7c10 */ /* 0x004fc600087fe4ff */
[----:B------:R-:W-:Y:S04]  /*42d10*/  STL [R1+0xa38], R7 ;  /* 0x000a380701007387 */ /* 0x000fe80000100800 */
[----:B------:R2:W-:Y:S04]  /*42d20*/  STL [R1+0xa34], R174 ;  /* 0x000a34ae01007387 */ /* 0x0005e80000100800 */
[----:B------:R-:W3:Y:S01]  /*42d30*/  LDL.LU R175, [R1+0xa44] ;  /* 0x000a440001af7983 */ /* 0x000ee20000300800 */
[----:B-1----:R-:W-:Y:S02]  /*42d40*/  IMAD.MOV.U32 R4, RZ, RZ, R7 ;  /* 0x000000ffff047224 */ /* 0x002fe400078e0007 */
[----:B------:R-:W-:-:S02]  /*42d50*/  IMAD.MOV.U32 R5, RZ, RZ, R174 ;  /* 0x000000ffff057224 */ /* 0x000fc400078e00ae */
[----:B--2---:R-:W2:Y:S04]  /*42d60*/  LDL.LU R174, [R1+0xc0c] ;  /* 0x000c0c0001ae7983 */ /* 0x004ea80000300800 */
[----:B------:R1:W-:Y:S04]  /*42d70*/  LDGSTS.E [R2+0x14008], desc[UR8][R4.64], P1 ;  /* 0x1400800004027fae */ /* 0x0003e80008921848 */
[----:B------:R-:W2:Y:S01]  /*42d80*/  LDL.LU R7, [R1+0xc18] ;  /* 0x000c180001077983 */ /* 0x000ea20000300800 */
[----:B----4-:R-:W-:-:S04]  /*42d90*/  IADD3 R9, P1, R9, UR4, RZ ;  /* 0x0000000409097c10 */ /* 0x010fc8000ff3e0ff */
[----:B------:R-:W-:Y:S01]  /*42da0*/  IADD3.X R178, R178, UR6, RZ, P1, !PT ;  /* 0x00000006b2b27c10 */ /* 0x000fe20008ffe4ff */
[----:B------:R4:W-:Y:S01]  /*42db0*/  STL [R1+0xa40], R9 ;  /* 0x000a400901007387 */ /* 0x0009e20000100800 */
[----:B-1----:R-:W-:-:S03]  /*42dc0*/  MOV R4, R9 ;  /* 0x0000000900047202 */ /* 0x002fc60000000f00 */
[----:B------:R-:W-:Y:S04]  /*42dd0*/  STL [R1+0xa3c], R178 ;  /* 0x000a3cb201007387 */ /* 0x000fe80000100800 */
[----:B----4-:R-:W4:Y:S01]  /*42de0*/  LDL.LU R9, [R1+0xc14] ;  /* 0x000c140001097983 */ /* 0x010f220000300800 */
[----:B------:R-:W-:-:S04]  /*42df0*/  UISETP.GT.AND UP1, UPT, UR16, 0x53, UPT ;  /* 0x000000531000788c */ /* 0x000fc8000bf24270 */
[----:B------:R-:W-:-:S04]  /*42e00*/  USEL UR12, URZ, 0x4, !UP1 ;  /* 0x000000043f0c7887 */ /* 0x000fc8000c800000 */
[----:B------:R-:W-:-:S06]  /*42e10*/  USEL UR12, UR12, URZ, !UP0 ;  /* 0x0000003f0c0c7287 */ /* 0x000fcc000c000000 */
[----:B------:R-:W-:Y:S01]  /*42e20*/  ISETP.NE.U32.AND P0, PT, RZ, UR12, PT ;  /* 0x0000000cff007c0c */ /* 0x000fe2000bf05070 */
[----:B------:R-:W-:Y:S01]  /*42e30*/  UISETP.GT.AND UP1, UPT, UR16, 0x70, UPT ;  /* 0x000000701000788c */ /* 0x000fe2000bf24270 */
[----:B------:R-:W-:Y:S01]  /*42e40*/  IADD3 R0, P2, R0, UR4, RZ ;  /* 0x0000000400007c10 */ /* 0x000fe2000ff5e0ff */
[----:B------:R-:W-:Y:S01]  /*42e50*/  IMAD.MOV.U32 R5, RZ, RZ, R178 ;  /* 0x000000ffff057224 */ /* 0x000fe200078e00b2 */
[----:B------:R-:W-:Y:S01]  /*42e60*/  IADD3 R6, P3, R6, UR4, RZ ;  /* 0x0000000406067c10 */ /* 0x000fe2000ff7e0ff */
[----:B------:R-:W-:Y:S02]  /*42e70*/  USEL UR12, URZ, 0x4, !UP1 ;  /* 0x000000043f0c7887 */ /* 0x000fe4000c800000 */
[----:B------:R1:W-:Y:S02]  /*42e80*/  STL [R1+0xa48], R0 ;  /* 0x000a480001007387 */ /* 0x0003e40000100800 */
[----:B------:R-:W-:-:S04]  /*42e90*/  USEL UR12, UR12, URZ, !UP0 ;  /* 0x0000003f0c0c7287 */ /* 0x000fc8000c000000 */
[----:B------:R1:W-:Y:S01]  /*42ea0*/  LDGSTS.E [R2+0x1000c], desc[UR8][R4.64], P0 ;  /* 0x1000c00004027fae */ /* 0x0003e20008121848 */
[----:B---3--:R-:W-:-:S05]  /*42eb0*/  IADD3.X R175, R175, UR6, RZ, P2, !PT ;  /* 0x00000006afaf7c10 */ /* 0x008fca00097fe4ff */
[----:B------:R-:W-:Y:S01]  /*42ec0*/  STL [R1+0xa44], R175 ;  /* 0x000a44af01007387 */ /* 0x000fe20000100800 */
[----:B--2---:R-:W-:Y:S01]  /*42ed0*/  IADD3.X R174, R174, UR6, RZ, P3, !PT ;  /* 0x00000006aeae7c10 */ /* 0x004fe20009ffe4ff */
[----:B-1----:R-:W-:Y:S01]  /*42ee0*/  IMAD.MOV.U32 R4, RZ, RZ, R0 ;  /* 0x000000ffff047224 */ /* 0x002fe200078e0000 */
[----:B------:R-:W-:Y:S01]  /*42ef0*/  MOV R5, R175 ;  /* 0x000000af00057202 */ /* 0x000fe20000000f00 */
[----:B------:R1:W-:Y:S01]  /*42f00*/  STL [R1+0xc10], R6 ;  /* 0x000c100601007387 */ /* 0x0003e20000100800 */
[----:B------:R-:W-:-:S03]  /*42f10*/  ISETP.NE.U32.AND P1, PT, RZ, UR12, PT ;  /* 0x0000000cff007c0c */ /* 0x000fc6000bf25070 */
[----:B------:R-:W2:Y:S04]  /*42f20*/  LDL.LU R0, [R1+0xc20] ;  /* 0x000c200001007983 */ /* 0x000ea80000300800 */
[----:B------:R3:W-:Y:S04]  /*42f30*/  LDGSTS.E [R2+0x1400c], desc[UR8][R4.64], P0 ;  /* 0x1400c00004027fae */ /* 0x0007e80008121848 */
[----:B------:R-:W-:Y:S01]  /*42f40*/  STL [R1+0xc0c], R174 ;  /* 0x000c0cae01007387 */ /* 0x000fe20000100800 */
[----:B------:R-:W-:Y:S01]  /*42f50*/  IADD3 R7, P0, R7, UR4, RZ ;  /* 0x0000000407077c10 */ /* 0x000fe2000ff1e0ff */
[----:B---3--:R-:W-:-:S02]  /*42f60*/  IMAD.MOV.U32 R4, RZ, RZ, R6 ;  /* 0x000000ffff047224 */ /* 0x008fc400078e0006 */
[----:B-1----:R-:W3:Y:S01]  /*42f70*/  LDL.LU R6, [R1+0xc1c] ;  /* 0x000c1c0001067983 */ /* 0x002ee20000300800 */
[----:B------:R-:W-:-:S03]  /*42f80*/  IMAD.MOV.U32 R5, RZ, RZ, R174 ;  /* 0x000000ffff057224 */ /* 0x000fc600078e00ae */
        /* <DEDUP_REMOVED lines=9> */
[----:B------:R-:W-:Y:S01]  /*43020*/  MOV R4, R7 ;  /* 0x0000000700047202 */ /* 0x000fe20000000f00 */
[----:B------:R-:W-:-:S04]  /*43030*/  UISETP.GT.AND UP1, UPT, UR16, 0x71, UPT ;  /* 0x000000711000788c */ /* 0x000fc8000bf24270 */
[----:B------:R1:W-:Y:S01]  /*43040*/  LDGSTS.E [R2+0x1c000], desc[UR8][R4.64], P1 ;  /* 0x1c00000004027fae */ /* 0x0003e20008921848 */
[----:B------:R-:W-:-:S04]  /*43050*/  USEL UR12, URZ, 0x4, !UP1 ;  /* 0x000000043f0c7887 */ /* 0x000fc8000c800000 */
[----:B------:R-:W-:Y:S01]  /*43060*/  USEL UR12, UR12, URZ, !UP0 ;  /* 0x0000003f0c0c7287 */ /* 0x000fe2000c000000 */
[----:B--2---:R-:W-:-:S05]  /*43070*/  IADD3 R0, P1, R0, UR4, RZ ;  /* 0x0000000400007c10 */ /* 0x004fca000ff3e0ff */
[----:B------:R2:W-:Y:S01]  /*43080*/  STL [R1+0xc20], R0 ;  /* 0x000c200001007387 */ /* 0x0005e20000100800 */
[----:B-1----:R-:W-:Y:S01]  /*43090*/  IMAD.MOV.U32 R4, RZ, RZ, R0 ;  /* 0x000000ffff047224 */ /* 0x002fe200078e0000 */
[----:B------:R-:W-:Y:S02]  /*430a0*/  ISETP.NE.U32.AND P0, PT, RZ, UR12, PT ;  /* 0x0000000cff007c0c */ /* 0x000fe4000bf05070 */
[----:B---3--:R-:W-:-:S05]  /*430b0*/  IADD3.X R6, R6, UR6, RZ, P1, !PT ;  /* 0x0000000606067c10 */ /* 0x008fca0008ffe4ff */
[----:B------:R1:W-:Y:S04]  /*430c0*/  STL [R1+0xc1c], R6 ;  /* 0x000c1c0601007387 */ /* 0x0003e80000100800 */
[----:B------:R-:W3:Y:S04]  /*430d0*/  LDL.LU R7, [R1+0xc34] ;  /* 0x000c340001077983 */ /* 0x000ee80000300800 */
[----:B--2---:R-:W2:Y:S01]  /*430e0*/  LDL.LU R0, [R1+0xc38] ;  /* 0x000c380001007983 */ /* 0x004ea20000300800 */
[----:B------:R-:W-:-:S03]  /*430f0*/  MOV R5, R6 ;  /* 0x0000000600057202 */ /* 0x000fc60000000f00 */
[----:B------:R-:W3:Y:S04]  /*43100*/  LDL.LU R174, [R1+0xc40] ;  /* 0x000c400001ae7983 */ /* 0x000ee80000300800 */
[----:B-1----:R-:W3:Y:S04]  /*43110*/  LDL.LU R6, [R1+0xc48] ;  /* 0x000c480001067983 */ /* 0x002ee80000300800 */
[----:B------:R1:W-:Y:S01]  /*43120*/  LDGSTS.E [R2+0x18004], desc[UR8][R4.64], P0 ;  /* 0x1800400004027fae */ /* 0x0003e20008121848 */
[----:B----4-:R-:W-:-:S04]  /*43130*/  IADD3 R9, P2, R9, UR4, RZ ;  /* 0x0000000409097c10 */ /* 0x010fc8000ff5e0ff */
[----:B------:R-:W-:Y:S01]  /*43140*/  IADD3.X R175, R175, UR6, RZ, P2, !PT ;  /* 0x00000006afaf7c10 */ /* 0x000fe200097fe4ff */
[----:B------:R-:W-:Y:S01]  /*43150*/  STL [R1+0xc28], R9 ;  /* 0x000c280901007387 */ /* 0x000fe20000100800 */
[----:B------:R-:W-:-:S03]  /*43160*/  IADD3 R178, P3, R178, UR4, RZ ;  /* 0x00000004b2b27c10 */ /* 0x000fc6000ff7e0ff */
[----:B------:R4:W-:Y:S01]  /*43170*/  STL [R1+0xc24], R175 ;  /* 0x000c24af01007387 */ /* 0x0009e20000100800 */
[----:B-1----:R-:W-:Y:S01]  /*43180*/  IMAD.MOV.U32 R5, RZ, RZ, R175 ;  /* 0x000000ffff057224 */ /* 0x002fe200078e00af */
[----:B------:R-:W-:Y:S02]  /*43190*/  IADD3.X R179, R179, UR6, RZ, P3, !PT ;  /* 0x00000006b3b37c10 */ /* 0x000fe40009ffe4ff */
        /* <DEDUP_REMOVED lines=11> */
[----:B-1----:R-:W-:Y:S01]  /*43250*/  MOV R4, R178 ;  /* 0x000000b200047202 */ /* 0x002fe20000000f00 */
[----:B------:R-:W-:Y:S02]  /*43260*/  IMAD.MOV.U32 R5, RZ, RZ, R179 ;  /* 0x000000ffff057224 */ /* 0x000fe400078e00b3 */
[----:B------:R-:W-:-:S04]  /*43270*/  USEL UR12, URZ, 0x4, !UP1 ;  /* 0x000000043f0c7887 */ /* 0x000fc8000c800000 */
[----:B------:R-:W-:-:S04]  /*43280*/  USEL UR12, UR12, URZ, !UP0 ;  /* 0x0000003f0c0c7287 */ /* 0x000fc8000c000000 */
[----:B------:R1:W-:Y:S01]  /*43290*/  LDGSTS.E [R2+0x18008], desc[UR8][R4.64], P1 ;  /* 0x1800800004027fae */ /* 0x0003e20008921848 */
[----:B--2---:R-:W-:-:S04]  /*432a0*/  IADD3 R0, P0, R0, UR4, RZ ;  /* 0x0000000400007c10 */ /* 0x004fc8000ff1e0ff */
[----:B---3--:R-:W-:Y:S01]  /*432b0*/  IADD3.X R7, R7, UR6, RZ, P0, !PT ;  /* 0x0000000607077c10 */ /* 0x008fe200087fe4ff */
[----:B-1----:R-:W-:Y:S01]  /*432c0*/  IMAD.MOV.U32 R4, RZ, RZ, R0 ;  /* 0x000000ffff047224 */ /* 0x002fe200078e0000 */
[----:B------:R-:W-:Y:S02]  /*432d0*/  STL [R1+0xc38], R0 ;  /* 0x000c380001007387 */ /* 0x000fe40000100800 */
[----:B------:R-:W-:Y:S02]  /*432e0*/  MOV R5, R7 ;  /* 0x0000000700057202 */ /* 0x000fe40000000f00 */
        /* <DEDUP_REMOVED lines=9> */
[----:B----4-:R-:W-:-:S05]  /*43380*/  IADD3.X R175, R175, UR6, RZ, P1, !PT ;  /* 0x00000006afaf7c10 */ /* 0x010fca0008ffe4ff */
[----:B------:R-:W-:Y:S01]  /*43390*/  IMAD.MOV.U32 R5, RZ, RZ, R175 ;  /* 0x000000ffff057224 */ /* 0x000fe200078e00af */
[----:B------:R-:W-:Y:S01]  /*433a0*/  IADD3.X R9, R9, UR6, RZ, P2, !PT ;  /* 0x0000000609097c10 */ /* 0x000fe200097fe4ff */
[----:B------:R1:W-:Y:S04]  /*433b0*/  STL [R1+0xc3c], R175 ;  /* 0x000c3caf01007387 */ /* 0x0003e80000100800 */
[----:B------:R-:W-:Y:S04]  /*433c0*/  STL [R1+0xc48], R6 ;  /* 0x000c480601007387 */ /* 0x000fe80000100800 */
[----:B------:R2:W-:Y:S04]  /*433d0*/  LDGSTS.E [R2+0x1800c], desc[UR8][R4.64], P0 ;  /* 0x1800c00004027fae */ /* 0x0005e80008121848 */
[----:B------:R4:W-:Y:S04]  /*433e0*/  STL [R1+0xc44], R9 ;  /* 0x000c440901007387 */ /* 0x0009e80000100800 */
[----:B-1----:R-:W3:Y:S01]  /*433f0*/  LDL.LU R175, [R1+0x654] ;  /* 0x0006540001af7983 */ /* 0x002ee20000300800 */
[----:B--2---:R-:W-:-:S03]  /*43400*/  IMAD.MOV.U32 R5, RZ, RZ, R9 ;  /* 0x000000ffff057224 */ /* 0x004fc600078e0009 */
[----:B----4-:R-:W2:Y:S01]  /*43410*/  LDL.LU R9, [R1+0x658] ;  /* 0x0006580001097983 */ /* 0x010ea20000300800 */
[----:B------:R-:W-:Y:S01]  /*43420*/  UISETP.GT.AND UP1, UPT, UR16, 0x14, UPT ;  /* 0x000000141000788c */ /* 0x000fe2000bf24270 */
[----:B------:R-:W-:Y:S02]  /*43430*/  MOV R4, R6 ;  /* 0x0000000600047202 */ /* 0x000fe40000000f00 */
[----:B------:R-:W4:Y:S01]  /*43440*/  LDL.LU R6, [R1+0x660] ;  /* 0x0006600001067983 */ /* 0x000f220000300800 */
[----:B------:R-:W-:-:S03]  /*43450*/  USEL UR12, URZ, 0x4, !UP1 ;  /* 0x000000043f0c7887 */ /* 0x000fc6000c800000 */
[----:B------:R1:W-:Y:S01]  /*43460*/  LDGSTS.E [R2+0x1c00c], desc[UR8][R4.64], P0 ;  /* 0x1c00c00004027fae */ /* 0x0003e20008121848 */
[----:B------:R-:W-:-:S06]  /*43470*/  USEL UR12, UR12, URZ, !UP0 ;  /* 0x0000003f0c0c7287 */ /* 0x000fcc000c000000 */
[----:B------:R-:W-:Y:S02]  /*43480*/  ISETP.NE.U32.AND P0, PT, RZ, UR12, PT ;  /* 0x0000000cff007c0c */ /* 0x000fe4000bf05070 */
[----:B-1----:R-:W-:Y:S02]  /*43490*/  LOP3.LUT R2, R3, 0x50, RZ, 0x3c, !PT ;  /* 0x0000005003027812 */ /* 0x002fe400078e3cff */
[----:B---3--:R-:W-:-:S04]  /*434a0*/  IADD3 R0, P1, R0, UR4, RZ ;  /* 0x0000000400007c10 */ /* 0x008fc8000ff3e0ff */
[----:B------:R-:W-:Y:S01]  /*434b0*/  IADD3.X R7, R7, UR6, RZ, P1, !PT ;  /* 0x0000000607077c10 */ /* 0x000fe20008ffe4ff */
[----:B------:R-:W-:Y:S04]  /*434c0*/  STL [R1+0x650], R0 ;  /* 0x0006500001007387 */ /* 0x000fe80000100800 */
[----:B------:R1:W-:Y:S04]  /*434d0*/  STL [R1+0x64c], R7 ;  /* 0x00064c0701007387 */ /* 0x0003e80000100800 */
[----:B------:R-:W3:Y:S01]  /*434e0*/  LDL.LU R174, [R1+0x65c] ;  /* 0x00065c0001ae7983 */ /* 0x000ee20000300800 */
[----:B------:R-:W-:Y:S01]  /*434f0*/  VIADD R2, R2, UR17 ;  /* 0x0000001102027c36 */ /* 0x000fe20008000000 */
[----:B------:R-:W-:Y:S01]  /*43500*/  MOV R4, R0 ;  /* 0x0000000000047202 */ /* 0x000fe20000000f00 */
[----:B------:R-:W-:-:S02]  /*43510*/  IMAD.MOV.U32 R5, RZ, RZ, R7 ;  /* 0x000000ffff057224 */ /* 0x000fc400078e0007 */
[----:B-1----:R-:W3:Y:S04]  /*43520*/  LDL.LU R7, [R1+0x668] ;  /* 0x0006680001077983 */ /* 0x002ee80000300800 */
[----:B------:R-:W3:Y:S04]  /*43530*/  LDL.LU R0, [R1+0x670] ;  /* 0x0006700001007983 */ /* 0x000ee80000300800 */
[----:B------:R1:W-:Y:S01]  /*43540*/  LDGSTS.E [R2], desc[UR8][R4.64], P0 ;  /* 0x0000000004027fae */ /* 0x0003e20008121848 */
[----:B--2---:R-:W-:-:S04]  /*43550*/  IADD3 R9, P1, R9, UR4, RZ ;  /* 0x0000000409097c10 */ /* 0x004fc8000ff3e0ff */
[----:B------:R-:W-:Y:S01]  /*43560*/  IADD3.X R175, R175, UR6, RZ, P1, !PT ;  /* 0x00000006afaf7c10 */ /* 0x000fe20008ffe4ff */
[----:B------:R-:W-:Y:S03]  /*43570*/  STL [R1+0x658], R9 ;  /* 0x0006580901007387 */ /* 0x000fe60000100800 */
[----:B-1----:R-:W-:Y:S01]  /*43580*/  MOV R5, R175 ;  /* 0x000000af00057202 */ /* 0x002fe20000000f00 */
[----:B------:R1:W-:Y:S01]  /*43590*/  STL [R1+0x654], R175 ;  /* 0x000654af01007387 */ /* 0x0003e20000100800 */
[----:B------:R-:W-:Y:S01]  /*435a0*/  IMAD.MOV.U32 R4, RZ, RZ, R9 ;  /* 0x000000ffff047224 */ /* 0x000fe200078e0009 */
[----:B------:R-:W-:Y:S02]  /*435b0*/  UISETP.GT.AND UP1, UPT, UR16, 0x15, UPT ;  /* 0x000000151000788c */ /* 0x000fe4000bf24270 */
[----:B-1----:R-:W2:Y:S04]  /*435c0*/  LDL.LU R175, [R1+0x664] ;  /* 0x0006640001af7983 */ /* 0x002ea80000300800 */
        /* <DEDUP_REMOVED lines=8> */
[----:B---3--:R-:W-:-:S05]  /*43650*/  IADD3.X R174, R174, UR6, RZ, P1, !PT ;  /* 0x00000006aeae7c10 */ /* 0x008fca0008ffe4ff */
[----:B------:R1:W-:Y:S01]  /*43660*/  STL [R1+0x65c], R174 ;  /* 0x00065cae01007387 */ /* 0x0003e20000100800 */
[----:B------:R-:W-:Y:S01]  /*43670*/  IMAD.MOV.U32 R5, RZ, RZ, R174 ;  /* 0x000000ffff057224 */ /* 0x000fe200078e00ae */
[----:B------:R-:W-:Y:S02]  /*43680*/  IADD3 R7, P2, R7, UR4, RZ ;  /* 0x0000000407077c10 */ /* 0x000fe4000ff5e0ff */
[----:B------:R-:W-:Y:S02]  /*43690*/  IADD3 R0, P3, R0, UR4, RZ ;  /* 0x0000000400007c10 */ /* 0x000fe4000ff7e0ff */
[----:B------:R3:W-:Y:S04]  /*436a0*/  LDGSTS.E [R2+0x4], desc[UR8][R4.64], P0 ;  /* 0x0000400004027fae */ /* 0x0007e80008121848 */
[----:B-1----:R-:W4:Y:S04]  /*436b0*/  LDL.LU R174, [R1+0x674] ;  /* 0x0006740001ae7983 */ /* 0x002f280000300800 */
[----:B------:R-:W4:Y:S04]  /*436c0*/  LDL.LU R6, [R1+0x678] ;  /* 0x0006780001067983 */ /* 0x000f280000300800 */
[----:B------:R1:W-:Y:S01]  /*436d0*/  STL [R1+0x668], R7 ;  /* 0x0006680701007387 */ /* 0x0003e20000100800 */
[----:B---3--:R-:W-:-:S02]  /*436e0*/  MOV R4, R7 ;  /* 0x0000000700047202 */ /* 0x008fc40000000f00 */
        /* <DEDUP_REMOVED lines=16> */
[----:B------:R-:W2:Y:S01]  /*437f0*/  LDL.LU R0, [R1+0x850] ;  /* 0x0008500001007983 */ /* 0x000ea20000300800 */
[----:B----4-:R-:W-:-:S04]  /*43800*/  IADD3 R6, P0, R6, UR4, RZ ;  /* 0x0000000406067c10 */ /* 0x010fc8000ff1e0ff */
[----:B------:R1:W-:Y:S01]  /*43810*/  LDGSTS.E [R2+0x8], desc[UR8][R4.64], P1 ;  /* 0x0000800004027fae */ /* 0x0003e20008921848 */
[----:B------:R-:W-:-:S03]  /*43820*/  IADD3.X R174, R174, UR6, RZ, P0, !PT ;  /* 0x00000006aeae7c10 */ /* 0x000fc600087fe4ff */
[----:B------:R-:W-:Y:S04]  /*43830*/  STL [R1+0x678], R6 ;  /* 0x0006780601007387 */ /* 0x000fe80000100800 */
[----:B------:R4:W-:Y:S01]  /*43840*/  STL [R1+0x674], R174 ;  /* 0x000674ae01007387 */ /* 0x0009e20000100800 */
[----:B-1----:R-:W-:Y:S02]  /*43850*/  IMAD.MOV.U32 R5, RZ, RZ, R174 ;  /* 0x000000ffff057224 */ /* 0x002fe400078e00ae */
[----:B------:R-:W-:Y:S01]  /*43860*/  IMAD.MOV.U32 R4, RZ, RZ, R6 ;  /* 0x000000ffff047224 */ /* 0x000fe200078e0006 */
[----:B----4-:R-:W4:Y:S04]  /*43870*/  LDL.LU R174, [R1+0x684] ;  /* 0x0006840001ae7983 */ /* 0x010f280000300800 */
[----:B------:R-:W4:Y:S04]  /*43880*/  LDL.LU R6, [R1+0x84c] ;  /* 0x00084c0001067983 */ /* 0x000f280000300800 */
[----:B------:R1:W-:Y:S01]  /*43890*/  LDGSTS.E [R2+0x4008], desc[UR8][R4.64], P1 ;  /* 0x0400800004027fae */ /* 0x0003e20008921848 */
[----:B---3--:R-:W-:-:S04]  /*438a0*/  IADD3 R7, P1, R7, UR4, RZ ;  /* 0x0000000407077c10 */ /* 0x008fc8000ff3e0ff */
[----:B--2---:R-:W-:Y:S01]  /*438b0*/  IADD3.X R175, R175, UR6, RZ, P1, !PT ;  /* 0x00000006afaf7c10 */ /* 0x004fe20008ffe4ff */
[----:B------:R-:W-:Y:S01]  /*438c0*/  STL [R1+0x680], R7 ;  /* 0x0006800701007387 */ /* 0x000fe20000100800 */
[----:B-1----:R-:W-:-:S03]  /*438d0*/  MOV R4, R7 ;  /* 0x0000000700047202 */ /* 0x002fc60000000f00 */
        /* <DEDUP_REMOVED lines=12> */
[----:B------:R-:W-:Y:S01]  /*439a0*/  USEL UR12, URZ, 0x4, !UP1 ;  /* 0x000000043f0c7887 */ /* 0x000fe2000c800000 */
[----:B----4-:R-:W-:-:S07]  /*439b0*/  IADD3.X R174, R174, UR6, RZ, P2, !PT ;  /* 0x00000006aeae7c10 */ /* 0x010fce00097fe4ff */
[----:B------:R4:W-:Y:S01]  /*439c0*/  LDGSTS.E [R2+0xc], desc[UR8][R4.64], P0 ;  /* 0x0000c00004027fae */ /* 0x0009e20008121848 */
[----:B------:R-:W-:-:S03]  /*439d0*/  IADD3.X R6, R6, UR6, RZ, P3, !PT ;  /* 0x0000000606067c10 */ /* 0x000fc60009ffe4ff */
[----:B------:R1:W-:Y:S01]  /*439e0*/  STL [R1+0x684], R174 ;  /* 0x000684ae01007387 */ /* 0x0003e20000100800 */
[----:B------:R-:W-:-:S03]  /*439f0*/  USEL UR12, UR12, URZ, !UP0 ;  /* 0x0000003f0c0c7287 */ /* 0x000fc6000c000000 */
[----:B------:R-:W-:Y:S01]  /*43a00*/  STL [R1+0x850], R0 ;  /* 0x0008500001007387 */ /* 0x000fe20000100800 */
[----:B----4-:R-:W-:-:S03]  /*43a10*/  IMAD.MOV.U32 R4, RZ, RZ, R9 ;  /* 0x000000ffff047224 */ /* 0x010fc600078e0009 */
[----:B-1----:R-:W4:Y:S01]  /*43a20*/  LDL.LU R9, [R1+0x860] ;  /* 0x0008600001097983 */ /* 0x002f220000300800 */
[----:B------:R-:W-:-:S03]  /*43a30*/  MOV R5, R174 ;  /* 0x000000ae00057202 */ /* 0x000fc60000000f00 */
[----:B------:R1:W-:Y:S01]  /*43a40*/  STL [R1+0x84c], R6 ;  /* 0x00084c0601007387 */ /* 0x0003e20000100800 */
[----:B------:R-:W-:-:S03]  /*43a50*/  ISETP.NE.U32.AND P1, PT, RZ, UR12, PT ;  /* 0x0000000cff007c0c */ /* 0x000fc6000bf25070 */
[----:B------:R-:W4:Y:S04]  /*43a60*/  LDL.LU R174, [R1+0x85c] ;  /* 0x00085c0001ae7983 */ /* 0x000f280000300800 */
[----:B------:R1:W-:Y:S02]  /*43a70*/  LDGSTS.E [R2+0x400c], desc[UR8][R4.64], P0 ;  /* 0x0400c00004027fae */ /* 0x0003e40008121848 */
[----:B-1----:R-:W-:Y:S02]  /*43a80*/  IMAD.MOV.U32 R4, RZ, RZ, R0 ;  /* 0x000000ffff047224 */ /* 0x002fe400078e0000 */
[----:B------:R-:W-:Y:S02]  /*43a90*/  IMAD.MOV.U32 R5, RZ, RZ, R6 ;  /* 0x000000ffff057224 */ /* 0x000fe400078e0006 */
[----:B------:R-:W4:Y:S04]  /*43aa0*/  LDL.LU R6, [R1+0x868] ;  /* 0x0008680001067983 */ /* 0x000f280000300800 */
[----:B------:R-:W4:Y:S04]  /*43ab0*/  LDL.LU R0, [R1+0x870] ;  /* 0x0008700001007983 */ /* 0x000f280000300800 */
[----:B------:R1:W-:Y:S01]  /*43ac0*/  LDGSTS.E [R2+0x8000], desc[UR8][R4.64], P1 ;  /* 0x0800000004027fae */ /* 0x0003e20008921848 */
[----:B---3--:R-:W-:-:S04]  /*43ad0*/  IADD3 R7, P0, R7, UR4, RZ ;  /* 0x0000000407077c10 */ /* 0x008fc8000ff1e0ff */
[----:B--2---:R-:W-:Y:S01]  /*43ae0*/  IADD3.X R175, R175, UR6, RZ, P0, !PT ;  /* 0x00000006afaf7c10 */ /* 0x004fe200087fe4ff */
[----:B------:R-:W-:Y:S04]  /*43af0*/  STL [R1+0x858], R7 ;  /* 0x0008580701007387 */ /* 0x000fe80000100800 */
[----:B------:R2:W-:Y:S01]  /*43b00*/  STL [R1+0x854], R175 ;  /* 0x000854af01007387 */ /* 0x0005e20000100800 */
[----:B-1----:R-:W-:Y:S01]  /*43b10*/  IMAD.MOV.U32 R5, RZ, RZ, R175 ;  /* 0x000000ffff057224 */ /* 0x002fe200078e00af */
[----:B------:R-:W-:Y:S01]  /*43b20*/  MOV R4, R7 ;  /* 0x0000000700047202 */ /* 0x000fe20000000f00 */
        /* <DEDUP_REMOVED lines=9> */
[----:B-1----:R-:W-:Y:S02]  /*43bc0*/  IMAD.MOV.U32 R4, RZ, RZ, R9 ;  /* 0x000000ffff047224 */ /* 0x002fe400078e0009 */
[----:B------:R-:W-:Y:S01]  /*43bd0*/  MOV R5, R174 ;  /* 0x000000ae00057202 */ /* 0x000fe20000000f00 */
[----:B------:R1:W-:Y:S01]  /*43be0*/  STL [R1+0x85c], R174 ;  /* 0x00085cae01007387 */ /* 0x0003e20000100800 */
[----:B------:R-:W-:-:S03]  /*43bf0*/  ISETP.NE.U32.AND P0, PT, RZ, UR12, PT ;  /* 0x0000000cff007c0c */ /* 0x000fc6000bf05070 */
[----:B-1----:R-:W4:Y:S04]  /*43c00*/  LDL.LU R174, [R1+0x874] ;  /* 0x0008740001ae7983 */ /* 0x002f280000300800 */
[----:B------:R-:W4:Y:S01]  /*43c10*/  LDL.LU R9, [R1+0x878] ;  /* 0x0008780001097983 */ /* 0x000f220000300800 */
[----:B------:R-:W-:-:S05]  /*43c20*/  IADD3 R6, P2, R6, UR4, RZ ;  /* 0x0000000406067c10 */ /* 0x000fca000ff5e0ff */
[----:B------:R1:W-:Y:S01]  /*43c30*/  LDGSTS.E [R2+0x8004], desc[UR8][R4.64], P0 ;  /* 0x0800400004027fae */ /* 0x0003e20008121848 */
[----:B------:R-:W-:-:S03]  /*43c40*/  IADD3 R0, P3, R0, UR4, RZ ;  /* 0x0000000400007c10 */ /* 0x000fc6000ff7e0ff */
[----:B------:R3:W-:Y:S01]  /*43c50*/  STL [R1+0x868], R6 ;  /* 0x0008680601007387 */ /* 0x0007e20000100800 */
[----:B-1----:R-:W-:Y:S01]  /*43c60*/  IMAD.MOV.U32 R4, RZ, RZ, R6 ;  /* 0x000000ffff047224 */ /* 0x002fe200078e0006 */
[----:B--2---:R-:W-:Y:S02]  /*43c70*/  IADD3.X R175, R175, UR6, RZ, P2, !PT ;  /* 0x00000006afaf7c10 */ /* 0x004fe400097fe4ff */
[----:B---3--:R-:W-:-:S03]  /*43c80*/  IADD3.X R7, R7, UR6, RZ, P3, !PT ;  /* 0x0000000607077c10 */ /* 0x008fc60009ffe4ff */
[----:B------:R1:W-:Y:S04]  /*43c90*/  STL [R1+0x864], R175 ;  /* 0x000864af01007387 */ /* 0x0003e80000100800 */
[----:B------:R-:W-:Y:S01]  /*43ca0*/  STL [R1+0x870], R0 ;  /* 0x0008700001007387 */ /* 0x000fe20000100800 */
[----:B------:R-:W-:-:S03]  /*43cb0*/  IMAD.MOV.U32 R5, RZ, RZ, R175 ;  /* 0x000000ffff057224 */ /* 0x000fc600078e00af */
        /* <DEDUP_REMOVED lines=8> */
[----:B-1----:R-:W-:Y:S01]  /*43d40*/  IMAD.MOV.U32 R5, RZ, RZ, R7 ;  /* 0x000000ffff057224 */ /* 0x002fe200078e0007 */
[----:B------:R-:W-:Y:S01]  /*43d50*/  MOV R4, R0 ;  /* 0x0000000000047202 */ /* 0x000fe20000000f00 */
[----:B---3--:R-:W3:Y:S04]  /*43d60*/  LDL.LU R7, [R1+0x888] ;  /* 0x0008880001077983 */ /* 0x008ee80000300800 */
[----:B------:R-:W3:Y:S06]  /*43d70*/  LDL.LU R0, [R1+0xa50] ;  /* 0x000a500001007983 */ /* 0x000eec0000300800 */
[----:B------:R1:W-:Y:S01]  /*43d80*/  LDGSTS.E [R2+0x8008], desc[UR8][R4.64], P1 ;  /* 0x0800800004027fae */ /* 0x0003e20008921848 */
[----:B----4-:R-:W-:-:S04]  /*43d90*/  IADD3 R9, P0, R9, UR4, RZ ;  /* 0x0000000409097c10 */ /* 0x010fc8000ff1e0ff */
[----:B------:R-:W-:Y:S01]  /*43da0*/  IADD3.X R174, R174, UR6, RZ, P0, !PT ;  /* 0x00000006aeae7c10 */ /* 0x000fe200087fe4ff */
[----:B------:R-:W-:Y:S04]  /*43db0*/  STL [R1+0x878], R9 ;  /* 0x0008780901007387 */ /* 0x000fe80000100800 */
[----:B------:R4:W-:Y:S01]  /*43dc0*/  STL [R1+0x874], R174 ;  /* 0x000874ae01007387 */ /* 0x0009e20000100800 */
[----:B-1----:R-:W-:Y:S01]  /*43dd0*/  MOV R5, R174 ;  /* 0x000000ae00057202 */ /* 0x002fe20000000f00 */
[----:B------:R-:W-:-:S05]  /*43de0*/  IMAD.MOV.U32 R4, RZ, RZ, R9 ;  /* 0x000000ffff047224 */ /* 0x000fca00078e0009 */
[----:B------:R1:W-:Y:S04]  /*43df0*/  LDGSTS.E [R2+0xc008], desc[UR8][R4.64], P1 ;  /* 0x0c00800004027fae */ /* 0x0003e80008921848 */
[----:B----4-:R-:W4:Y:S04]  /*43e00*/  LDL.LU R174, [R1+0x884] ;  /* 0x0008840001ae7983 */ /* 0x010f280000300800 */
[----:B------:R-:W4:Y:S01]  /*43e10*/  LDL.LU R9, [R1+0xa4c] ;  /* 0x000a4c0001097983 */ /* 0x000f220000300800 */
[----:B--2---:R-:W-:-:S04]  /*43e20*/  IADD3 R6, P1, R6, UR4, RZ ;  /* 0x0000000406067c10 */ /* 0x004fc8000ff3e0ff */
[----:B------:R-:W-:Y:S01]  /*43e30*/  IADD3.X R175, R175, UR6, RZ, P1, !PT ;  /* 0x00000006afaf7c10 */ /* 0x000fe20008ffe4ff */
[----:B------:R-:W-:Y:S01]  /*43e40*/  STL [R1+0x880], R6 ;  /* 0x0008800601007387 */ /* 0x000fe20000100800 */
[----:B-1----:R-:W-:-:S03]  /*43e50*/  IMAD.MOV.U32 R4, RZ, RZ, R6 ;  /* 0x000000ffff047224 */ /* 0x002fc600078e0006 */
[----:B------:R1:W-:Y:S01]  /*43e60*/  STL [R1+0x87c], R175 ;  /* 0x00087caf01007387 */ /* 0x0003e20000100800 */
[----:B------:R-:W-:-:S03]  /*43e70*/  IMAD.MOV.U32 R5, RZ, RZ, R175 ;  /* 0x000000ffff057224 */ /* 0x000fc600078e00af */
        /* <DEDUP_REMOVED lines=17> */
[----:B---3--:R-:W-:-:S03]  /*43f90*/  MOV R4, R7 ;  /* 0x0000000700047202 */ /* 0x008fc60000000f00 */
[----:B-1----:R-:W3:Y:S01]  /*43fa0*/  LDL.LU R7, [R1+0xa60] ;  /* 0x000a600001077983 */ /* 0x002ee20000300800 */
[----:B------:R-:W-:-:S03]  /*43fb0*/  IMAD.MOV.U32 R5, RZ, RZ, R174 ;  /* 0x000000ffff057224 */ /* 0x000fc600078e00ae */
[----:B------:R1:W-:Y:S01]  /*43fc0*/  STL [R1+0xa4c], R9 ;  /* 0x000a4c0901007387 */ /* 0x0003e20000100800 */
[----:B------:R-:W-:-:S03]  /*43fd0*/  ISETP.NE.U32.AND P1, PT, RZ, UR12, PT ;  /* 0x0000000cff007c0c */ /* 0x000fc6000bf25070 */
[----:B----4-:R-:W4:Y:S04]  /*43fe0*/  LDL.LU R174, [R1+0xa5c] ;  /* 0x000a5c0001ae7983 */ /* 0x010f280000300800 */
[----:B------:R1:W-:Y:S02]  /*43ff0*/  LDGSTS.E [R2+0xc00c], desc[UR8][R4.64], P0 ;  /* 0x0c00c00004027fae */ /* 0x0003e40008121848 */
[----:B-1----:R-:W-:Y:S01]  /*44000*/  IMAD.MOV.U32 R4, RZ, RZ, R0 ;  /* 0x000000ffff047224 */ /* 0x002fe200078e0000 */
[----:B------:R-:W-:Y:S02]  /*44010*/  MOV R5, R9 ;  /* 0x0000000900057202 */ /* 0x000fe40000000f00 */
[----:B------:R-:W4:Y:S04]  /*44020*/  LDL.LU R9, [R1+0xa68] ;  /* 0x000a680001097983 */ /* 0x000f280000300800 */
[----:B------:R-:W4:Y:S04]  /*44030*/  LDL.LU R0, [R1+0xa70] ;  /* 0x000a700001007983 */ /* 0x000f280000300800 */
[----:B------:R1:W-:Y:S01]  /*44040*/  LDGSTS.E [R2+0x10000], desc[UR8][R4.64], P1 ;  /* 0x1000000004027fae */ /* 0x0003e20008921848 */
[----:B--2---:R-:W-:-:S04]  /*44050*/  IADD3 R6, P0, R6, UR4, RZ ;  /* 0x0000000406067c10 */ /* 0x004fc8000ff1e0ff */
[----:B------:R-:W-:Y:S01]  /*44060*/  IADD3.X R175, R175, UR6, RZ, P0, !PT ;  /* 0x00000006afaf7c10 */ /* 0x000fe200087fe4ff */
[----:B------:R-:W-:Y:S01]  /*44070*/  STL [R1+0xa58], R6 ;  /* 0x000a580601007387 */ /* 0x000fe20000100800 */
[----:B-1----:R-:W-:-:S03]  /*44080*/  IMAD.MOV.U32 R4, RZ, RZ, R6 ;  /* 0x000000ffff047224 */ /* 0x002fc600078e0006 */
        /* <DEDUP_REMOVED lines=11> */
[----:B--2---:R-:W-:-:S03]  /*44140*/  MOV R4, R7 ;  /* 0x0000000700047202 */ /* 0x004fc60000000f00 */
        /* <DEDUP_REMOVED lines=19> */
[----:B------:R-:W-:-:S03]  /*44280*/  MOV R5, R175 ;  /* 0x000000af00057202 */ /* 0x000fc60000000f00 */
[----:B------:R-:W-:Y:S02]  /*44290*/  USEL UR12, UR12, URZ, !UP0 ;  /* 0x0000003f0c0c7287 */ /* 0x000fe4000c000000 */
[----:B------:R1:W-:Y:S04]  /*442a0*/  LDGSTS.E [R2+0x14004], desc[UR8][R4.64], P0 ;  /* 0x1400400004027fae */ /* 0x0003e80008121848 */
[----:B------:R-:W-:Y:S01]  /*442b0*/  ISETP.NE.U32.AND P1, PT, RZ, UR12, PT ;  /* 0x0000000cff007c0c */ /* 0x000fe2000bf25070 */
[----:B-1----:R-:W-:Y:S02]  /*442c0*/  IMAD.MOV.U32 R4, RZ, RZ, R0 ;  /* 0x000000ffff047224 */ /* 0x002fe400078e0000 */
[----:B------:R-:W-:Y:S01]  /*442d0*/  IMAD.MOV.U32 R5, RZ, RZ, R6 ;  /* 0x000000ffff057224 */ /* 0x000fe200078e0006 */
[----:B------:R-:W4:Y:S04]  /*442e0*/  LDL.LU R0, [R1+0xa88] ;  /* 0x000a880001007983 */ /* 0x000f280000300800 */
[----:B------:R-:W4:Y:S01]  /*442f0*/  LDL.LU R6, [R1+0xc50] ;  /* 0x000c500001067983 */ /* 0x000f220000300800 */
[----:B---3--:R-:W-:-:S04]  /*44300*/  IADD3 R7, P0, R7, UR4, RZ ;  /* 0x0000000407077c10 */ /* 0x008fc8000ff1e0ff */
[----:B------:R1:W-:Y:S01]  /*44310*/  LDGSTS.E [R2+0x10008], desc[UR8][R4.64], P1 ;  /* 0x1000800004027fae */ /* 0x0003e20008921848 */
[----:B--2---:R-:W-:-:S03]  /*44320*/  IADD3.X R174, R174, UR6, RZ, P0, !PT ;  /* 0x00000006aeae7c10 */ /* 0x004fc600087fe4ff */
[----:B------:R-:W-:Y:S04]  /*44330*/  STL [R1+0xa78], R7 ;  /* 0x000a780701007387 */ /* 0x000fe80000100800 */
[----:B------:R2:W-:Y:S04]  /*44340*/  STL [R1+0xa74], R174 ;  /* 0x000a74ae01007387 */ /* 0x0005e80000100800 */
[----:B------:R-:W3:Y:S01]  /*44350*/  LDL.LU R175, [R1+0xa84] ;  /* 0x000a840001af7983 */ /* 0x000ee20000300800 */
[----:B-1----:R-:W-:Y:S01]  /*44360*/  MOV R4, R7 ;  /* 0x0000000700047202 */ /* 0x002fe20000000f00 */
[----:B------:R-:W-:-:S02]  /*44370*/  IMAD.MOV.U32 R5, RZ, RZ, R174 ;  /* 0x000000ffff057224 */ /* 0x000fc400078e00ae */
        /* <DEDUP_REMOVED lines=11> */
[----:B------:R-:W-:-:S06]  /*44430*/  USEL UR12, UR12, URZ, !UP0 ;  /* 0x0000003f0c0c7287 */ /* 0x000fcc000c000000 */
[----:B------:R-:W-:Y:S02]  /*44440*/  ISETP.NE.U32.AND P0, PT, RZ, UR12, PT ;  /* 0x0000000cff007c0c */ /* 0x000fe4000bf05070 */
[----:B------:R-:W-:Y:S01]  /*44450*/  IADD3 R0, P2, R0, UR4, RZ ;  /* 0x0000000400007c10 */ /* 0x000fe2000ff5e0ff */
[----:B------:R-:W-:Y:S01]  /*44460*/  UISETP.GT.AND UP1, UPT, UR16, 0x74, UPT ;  /* 0x000000741000788c */ /* 0x000fe2000bf24270 */
[----:B------:R-:W-:Y:S02]  /*44470*/  MOV R5, R178 ;  /* 0x000000b200057202 */ /* 0x000fe40000000f00 */
[----:B------:R-:W-:Y:S01]  /*44480*/  IADD3 R6, P3, R6, UR4, RZ ;  /* 0x0000000406067c10 */ /* 0x000fe2000ff7e0ff */
[----:B------:R-:W-:Y:S01]  /*44490*/  USEL UR12, URZ, 0x4, !UP1 ;  /* 0x000000043f0c7887 */ /* 0x000fe2000c800000 */
[----:B------:R1:W-:Y:S01]  /*444a0*/  STL [R1+0xa88], R0 ;  /* 0x000a880001007387 */ /* 0x0003e20000100800 */
[----:B---3--:R-:W-:-:S04]  /*444b0*/  IADD3.X R175, R175, UR6, RZ, P2, !PT ;  /* 0x00000006afaf7c10 */ /* 0x008fc800097fe4ff */
[----:B------:R3:W-:Y:S01]  /*444c0*/  LDGSTS.E [R2+0x1000c], desc[UR8][R4.64], P0 ;  /* 0x1000c00004027fae */ /* 0x0007e20008121848 */
[----:B------:R-:W-:-:S03]  /*444d0*/  USEL UR12, UR12, URZ, !UP0 ;  /* 0x0000003f0c0c7287 */ /* 0x000fc6000c000000 */
[----:B------:R-:W-:Y:S01]  /*444e0*/  STL [R1+0xa84], R175 ;  /* 0x000a84af01007387 */ /* 0x000fe20000100800 */
[----:B--2---:R-:W-:-:S03]  /*444f0*/  IADD3.X R174, R174, UR6, RZ, P3, !PT ;  /* 0x00000006aeae7c10 */ /* 0x004fc60009ffe4ff */
[----:B------:R2:W-:Y:S01]  /*44500*/  STL [R1+0xc50], R6 ;  /* 0x000c500601007387 */ /* 0x0005e20000100800 */
[----:B---3--:R-:W-:Y:S02]  /*44510*/  IMAD.MOV.U32 R4, RZ, RZ, R0 ;  /* 0x000000ffff047224 */ /* 0x008fe400078e0000 */
[----:B------:R-:W-:Y:S01]  /*44520*/  IMAD.MOV.U32 R5, RZ, RZ, R175 ;  /* 0x000000ffff057224 */ /* 0x000fe200078e00af */
[----:B-1----:R-:W3:Y:S01]  /*44530*/  LDL.LU R0, [R1+0xc60] ;  /* 0x000c600001007983 */ /* 0x002ee20000300800 */
[----:B------:R-:W-:-:S03]  /*44540*/  ISETP.NE.U32.AND P1, PT, RZ, UR12, PT ;  /* 0x0000000cff007c0c */ /* 0x000fc6000bf25070 */
[----:B------:R1:W-:Y:S04]  /*44550*/  LDGSTS.E [R2+0x1400c], desc[UR8][R4.64], P0 ;  /* 0x1400c00004027fae */ /* 0x0003e80008121848 */
[----:B------:R-:W-:Y:S01]  /*44560*/  STL [R1+0xc4c], R174 ;  /* 0x000c4cae01007387 */ /* 0x000fe20000100800 */
[----:B------:R-:W-:Y:S02]  /*44570*/  IADD3 R7, P0, R7, UR4, RZ ;  /* 0x0000000407077c10 */ /* 0x000fe4000ff1e0ff */
[----:B-1----:R-:W-:Y:S02]  /*44580*/  MOV R4, R6 ;  /* 0x0000000600047202 */ /* 0x002fe40000000f00 */
[----:B--2---:R-:W2:Y:S01]  /*44590*/  LDL.LU R6, [R1+0xc5c] ;  /* 0x000c5c0001067983 */ /* 0x004ea20000300800 */
[----:B------:R-:W-:-:S03]  /*445a0*/  IMAD.MOV.U32 R5, RZ, RZ, R174 ;  /* 0x000000ffff057224 */ /* 0x000fc600078e00ae */
[----:B------:R-:W-:Y:S04]  /*445b0*/  STL [R1+0xc58], R7 ;  /* 0x000c580701007387 */ /* 0x000fe80000100800 */
[----:B------:R1:W-:Y:S01]  /*445c0*/  LDGSTS.E [R2+0x18000], desc[UR8][R4.64], P1 ;  /* 0x1800000004027fae */ /* 0x0003e20008921848 */
[----:B----4-:R-:W-:-:S04]  /*445d0*/  IADD3.X R9, R9, UR6, RZ, P0, !PT ;  /* 0x0000000609097c10 */ /* 0x010fc800087fe4ff */
[----:B-1----:R-:W-:Y:S01]  /*445e0*/  MOV R5, R9 ;  /* 0x0000000900057202 */ /* 0x002fe20000000f00 */
[----:B------:R1:W-:Y:S04]  /*445f0*/  STL [R1+0xc54], R9 ;  /* 0x000c540901007387 */ /* 0x0003e80000100800 */
[----:B------:R-:W4:Y:S04]  /*44600*/  LDL.LU R175, [R1+0xc64] ;  /* 0x000c640001af7983 */ /* 0x000f280000300800 */
[----:B-1----:R-:W4:Y:S04]  /*44610*/  LDL.LU R9, [R1+0xc68] ;  /* 0x000c680001097983 */ /* 0x002f280000300800 */
[----:B------:R-:W4:Y:S04]  /*44620*/  LDL.LU R179, [R1+0xc6c] ;  /* 0x000c6c0001b37983 */ /* 0x000f280000300800 */
[----:B------:R-:W4:Y:S01]  /*44630*/  LDL.LU R178, [R1+0xc70] ;  /* 0x000c700001b27983 */ /* 0x000f220000300800 */
[----:B------:R-:W-:Y:S01]  /*44640*/  IMAD.MOV.U32 R4, RZ, RZ, R7 ;  /* 0x000000ffff047224 */ /* 0x000fe200078e0007 */
[----:B------:R-:W-:-:S04]  /*44650*/  UISETP.GT.AND UP1, UPT, UR16, 0x75, UPT ;  /* 0x000000751000788c */ /* 0x000fc8000bf24270 */
[----:B------:R1:W-:Y:S01]  /*44660*/  LDGSTS.E [R2+0x1c000], desc[UR8][R4.64], P1 ;  /* 0x1c00000004027fae */ /* 0x0003e20008921848 */
[----:B------:R-:W-:-:S04]  /*44670*/  USEL UR12, URZ, 0x4, !UP1 ;  /* 0x000000043f0c7887 */ /* 0x000fc8000c800000 */
[----:B------:R-:W-:Y:S01]  /*44680*/  USEL UR12, UR12, URZ, !UP0 ;  /* 0x0000003f0c0c7287 */ /* 0x000fe2000c000000 */
[----:B---3--:R-:W-:-:S05]  /*44690*/  IADD3 R0, P1, R0, UR4, RZ ;  /* 0x0000000400007c10 */ /* 0x008fca000ff3e0ff */
[----:B------:R3:W-:Y:S01]  /*446a0*/  STL [R1+0xc60], R0 ;  /* 0x000c600001007387 */ /* 0x0007e20000100800 */
[----:B-1----:R-:W-:Y:S01]  /*446b0*/  IMAD.MOV.U32 R4, RZ, RZ, R0 ;  /* 0x000000ffff047224 */ /* 0x002fe200078e0000 */
[----:B------:R-:W-:Y:S02]  /*446c0*/  ISETP.NE.U32.AND P0, PT, RZ, UR12, PT ;  /* 0x0000000cff007c0c */ /* 0x000fe4000bf05070 */
[----:B--2---:R-:W-:-:S05]  /*446d0*/  IADD3.X R6, R6, UR6, RZ, P1, !PT ;  /* 0x0000000606067c10 */ /* 0x004fca0008ffe4ff */
[----:B------:R1:W-:Y:S04]  /*446e0*/  STL [R1+0xc5c], R6 ;  /* 0x000c5c0601007387 */ /* 0x0003e80000100800 */
[----:B------:R-:W2:Y:S04]  /*446f0*/  LDL.LU R7, [R1+0xc74] ;  /* 0x000c740001077983 */ /* 0x000ea80000300800 */
[----:B---3--:R-:W3:Y:S01]  /*44700*/  LDL.LU R0, [R1+0xc78] ;  /* 0x000c780001007983 */ /* 0x008ee20000300800 */
[----:B------:R-:W-:-:S03]  /*44710*/  IMAD.MOV.U32 R5, RZ, RZ, R6 ;  /* 0x000000ffff057224 */ /* 0x000fc600078e0006 */
[----:B------:R-:W2:Y:S04]  /*44720*/  LDL.LU R174, [R1+0xc80] ;  /* 0x000c800001ae7983 */ /* 0x000ea80000300800 */
[----:B-1----:R-:W2:Y:S04]  /*44730*/  LDL.LU R6, [R1+0xc88] ;  /* 0x000c880001067983 */ /* 0x002ea80000300800 */
        /* <DEDUP_REMOVED lines=9> */
[----:B------:R-:W-:-:S03]  /*447d0*/  MOV R4, R9 ;  /* 0x0000000900047202 */ /* 0x000fc60000000f00 */
        /* <DEDUP_REMOVED lines=9> */
[----:B-1----:R-:W-:Y:S01]  /*44870*/  IMAD.MOV.U32 R4, RZ, RZ, R178 ;  /* 0x000000ffff047224 */ /* 0x002fe200078e00b2 */
[----:B------:R-:W-:Y:S02]  /*44880*/  MOV R5, R179 ;  /* 0x000000b300057202 */ /* 0x000fe40000000f00 */
[----:B------:R-:W-:-:S04]  /*44890*/  USEL UR12, URZ, 0x4, !UP1 ;  /* 0x000000043f0c7887 */ /* 0x000fc8000c800000 */
[----:B------:R-:W-:-:S04]  /*448a0*/  USEL UR12, UR12, URZ, !UP0 ;  /* 0x0000003f0c0c7287 */ /* 0x000fc8000c000000 */
[----:B------:R1:W-:Y:S01]  /*448b0*/  LDGSTS.E [R2+0x18008], desc[UR8][R4.64], P1 ;  /* 0x1800800004027fae */ /* 0x0003e20008921848 */
[----:B---3--:R-:W-:-:S04]  /*448c0*/  IADD3 R0, P0, R0, UR4, RZ ;  /* 0x0000000400007c10 */ /* 0x008fc8000ff1e0ff */
[----:B--2---:R-:W-:Y:S01]  /*448d0*/  IADD3.X R7, R7, UR6, RZ, P0, !PT ;  /* 0x0000000607077c10 */ /* 0x004fe200087fe4ff */
[----:B-1----:R-:W-:Y:S01]  /*448e0*/  IMAD.MOV.U32 R4, RZ, RZ, R0 ;  /* 0x000000ffff047224 */ /* 0x002fe200078e0000 */
[----:B------:R-:W-:Y:S03]  /*448f0*/  STL [R1+0xc78], R0 ;  /* 0x000c780001007387 */ /* 0x000fe60000100800 */
[----:B------:R-:W-:Y:S01]  /*44900*/  IMAD.MOV.U32 R5, RZ, RZ, R7 ;  /* 0x000000ffff057224 */ /* 0x000fe200078e0007 */
[----:B------:R1:W-:Y:S01]  /*44910*/  STL [R1+0xc74], R7 ;  /* 0x000c740701007387 */ /* 0x0003e20000100800 */
[----:B------:R-:W-:-:S03]  /*44920*/  ISETP.NE.U32.AND P0, PT, RZ, UR12, PT ;  /* 0x0000000cff007c0c */ /* 0x000fc6000bf05070 */
[----:B------:R2:W-:Y:S01]  /*44930*/  LDGSTS.E [R2+0x1c008], desc[UR8][R4.64], P1 ;  /* 0x1c00800004027fae */ /* 0x0005e20008921848 */
[----:B------:R-:W-:-:S03]  /*44940*/  IADD3 R174, P1, R174, UR4, RZ ;  /* 0x00000004aeae7c10 */ /* 0x000fc6000ff3e0ff */
[----:B-1----:R-:W3:Y:S04]  /*44950*/  LDL.LU R7, [R1+0x68c] ;  /* 0x00068c0001077983 */ /* 0x002ee80000300800 */
[----:B------:R-:W3:Y:S01]  /*44960*/  LDL.LU R0, [R1+0x690] ;  /* 0x0006900001007983 */ /* 0x000ee20000300800 */
[----:B------:R-:W-:Y:S02]  /*44970*/  IADD3 R6, P2, R6, UR4, RZ ;  /* 0x0000000406067c10 */ /* 0x000fe4000ff5e0ff */
[----:B--2---:R-:W-:Y:S01]  /*44980*/  MOV R4, R174 ;  /* 0x000000ae00047202 */ /* 0x004fe20000000f00 */
        /* <DEDUP_REMOVED lines=9> */
[----:B--2---:R-:W-:-:S03]  /*44a20*/  MOV R5, R9 ;  /* 0x0000000900057202 */ /* 0x004fc60000000f00 */
[----:B----4-:R-:W2:Y:S01]  /*44a30*/  LDL.LU R9, [R1+0x698] ;  /* 0x0006980001097983 */ /* 0x010ea20000300800 */
[----:B------:R-:W-:Y:S01]  /*44a40*/  UISETP.GT.AND UP1, UPT, UR16, 0x18, UPT ;  /* 0x000000181000788c */ /* 0x000fe2000bf24270 */
[----:B------:R-:W-:Y:S02]  /*44a50*/  IMAD.MOV.U32 R4, RZ, RZ, R6 ;  /* 0x000000ffff047224 */ /* 0x000fe400078e0006 */
        /* <DEDUP_REMOVED lines=13> */
[----:B------:R-:W-:Y:S01]  /*44b30*/  IMAD.MOV.U32 R4, RZ, RZ, R0 ;  /* 0x000000ffff047224 */ /* 0x000fe200078e0000 */
[----:B-1----:R-:W3:Y:S04]  /*44b40*/  LDL.LU R7, [R1+0x6a8] ;  /* 0x0006a80001077983 */ /* 0x002ee80000300800 */
[----:B------:R-:W3:Y:S04]  /*44b50*/  LDL.LU R0, [R1+0x6b0] ;  /* 0x0006b00001007983 */ /* 0x000ee80000300800 */
[----:B------:R1:W-:Y:S01]  /*44b60*/  LDGSTS.E [R2], desc[UR8][R4.64], P0 ;  /* 0x0000000004027fae */ /* 0x0003e20008121848 */
[----:B--2---:R-:W-:-:S04]  /*44b70*/  IADD3 R9, P1, R9, UR4, RZ ;  /* 0x0000000409097c10 */ /* 0x004fc8000ff3e0ff */
[----:B------:R-:W-:Y:S01]  /*44b80*/  IADD3.X R175, R175, UR6, RZ, P1, !PT ;  /* 0x00000006afaf7c10 */ /* 0x000fe20008ffe4ff */
[----:B------:R-:W-:Y:S04]  /*44b90*/  STL [R1+0x698], R9 ;  /* 0x0006980901007387 */ /* 0x000fe80000100800 */
[----:B------:R2:W-:Y:S01]  /*44ba0*/  STL [R1+0x694], R175 ;  /* 0x000694af01007387 */ /* 0x0005e20000100800 */
[----:B-1----:R-:W-:Y:S02]  /*44bb0*/  IMAD.MOV.U32 R5, RZ, RZ, R175 ;  /* 0x000000ffff057224 */ /* 0x002fe400078e00af */
[----:B------:R-:W-:Y:S01]  /*44bc0*/  IMAD.MOV.U32 R4, RZ, RZ, R9 ;  /* 0x000000ffff047224 */ /* 0x000fe200078e0009 */
        /* <DEDUP_REMOVED lines=8> */
[----:B------:R-:W-:Y:S02]  /*44c50*/  ISETP.NE.U32.AND P0, PT, RZ, UR12, PT ;  /* 0x0000000cff007c0c */ /* 0x000fe4000bf05070 */
[----:B-1----:R-:W-:-:S02]  /*44c60*/  MOV R4, R6 ;  /* 0x0000000600047202 */ /* 0x002fc40000000f00 */
        /* <DEDUP_REMOVED lines=9> */
[----:B---3--:R-:W-:Y:S01]  /*44d00*/  IMAD.MOV.U32 R4, RZ, RZ, R7 ;  /* 0x000000ffff047224 */ /* 0x008fe200078e0007 */
[----:B--2---:R-:W-:-:S02]  /*44d10*/  IADD3.X R175, R175, UR6, RZ, P2, !PT ;  /* 0x00000006afaf7c10 */ /* 0x004fc400097fe4ff */
        /* <DEDUP_REMOVED lines=12> */
[----:B-1----:R-:W-:Y:S02]  /*44de0*/  IMAD.MOV.U32 R4, RZ, RZ, R0 ;  /* 0x000000ffff047224 */ /* 0x002fe400078e0000 */
[----:B------:R-:W-:Y:S02]  /*44df0*/  IMAD.MOV.U32 R5, RZ, RZ, R9 ;  /* 0x000000ffff057224 */ /* 0x000fe400078e0009 */
[----:B------:R-:W2:Y:S04]  /*44e00*/  LDL.LU R9, [R1+0x6c8] ;  /* 0x0006c80001097983 */ /* 0x000ea80000300800 */
[----:B------:R-:W2:Y:S04]  /*44e10*/  LDL.LU R0, [R1+0x890] ;  /* 0x0008900001007983 */ /* 0x000ea80000300800 */
        /* <DEDUP_REMOVED lines=10> */
[----:B---3--:R-:W-:-:S04]  /*44ec0*/  IADD3 R7, P1, R7, UR4, RZ ;  /* 0x0000000407077c10 */ /* 0x008fc8000ff3e0ff */
[----:B--2---:R-:W-:Y:S01]  /*44ed0*/  IADD3.X R175, R175, UR6, RZ, P1, !PT ;  /* 0x00000006afaf7c10 */ /* 0x004fe20008ffe4ff */
[----:B------:R-:W-:Y:S01]  /*44ee0*/  STL [R1+0x6c0], R7 ;  /* 0x0006c00701007387 */ /* 0x000fe20000100800 */
[----:B-1----:R-:W-:Y:S02]  /*44ef0*/  IMAD.MOV.U32 R4, RZ, RZ, R7 ;  /* 0x000000ffff047224 */ /* 0x002fe400078e0007 */
[----:B------:R-:W-:Y:S01]  /*44f00*/  MOV R5, R175 ;  /* 0x000000af00057202 */ /* 0x000fe20000000f00 */
[----:B------:R1:W-:Y:S04]  /*44f10*/  STL [R1+0x6bc], R175 ;  /* 0x0006bcaf01007387 */ /* 0x0003e80000100800 */
        /* <DEDUP_REMOVED lines=19> */
[----:B------:R-:W-:-:S03]  /*45050*/  IMAD.MOV.U32 R5, RZ, RZ, R174 ;  /* 0x000000ffff057224 */ /* 0x000fc600078e00ae */
[----:B------:R1:W-:Y:S01]  /*45060*/  STL [R1+0x88c], R6 ;  /* 0x00088c0601007387 */ /* 0x0003e20000100800 */
[----:B------:R-:W-:-:S03]  /*45070*/  ISETP.NE.U32.AND P1, PT, RZ, UR12, PT ;  /* 0x0000000cff007c0c */ /* 0x000fc6000bf25070 */
[----:B------:R-:W4:Y:S04]  /*45080*/  LDL.LU R174, [R1+0x89c] ;  /* 0x00089c0001ae7983 */ /* 0x000f280000300800 */
[----:B------:R1:W-:Y:S02]  /*45090*/  LDGSTS.E [R2+0x400c], desc[UR8][R4.64], P0 ;  /* 0x0400c00004027fae */ /* 0x0003e40008121848 */
[----:B-1----:R-:W-:Y:S01]  /*450a0*/  MOV R4, R0 ;  /* 0x0000000000047202 */ /* 0x002fe20000000f00 */
[----:B------:R-:W-:Y:S02]  /*450b0*/  IMAD.MOV.U32 R5, RZ, RZ, R6 ;  /* 0x000000ffff057224 */ /* 0x000fe400078e0006 */
[----:B------:R-:W4:Y:S04]  /*450c0*/  LDL.LU R6, [R1+0x8a8] ;  /* 0x0008a80001067983 */ /* 0x000f280000300800 */
[----:B------:R-:W4:Y:S04]  /*450d0*/  LDL.LU R0, [R1+0x8b0] ;  /* 0x0008b00001007983 */ /* 0x000f280000300800 */
[----:B------:R1:W-:Y:S01]  /*450e0*/  LDGSTS.E [R2+0x8000], desc[UR8][R4.64], P1 ;  /* 0x0800000004027fae */ /* 0x0003e20008921848 */
[----:B---3--:R-:W-:-:S04]  /*450f0*/  IADD3 R7, P0, R7, UR4, RZ ;  /* 0x0000000407077c10 */ /* 0x008fc8000ff1e0ff */
[----:B--2---:R-:W-:Y:S01]  /*45100*/  IADD3.X R175, R175, UR6, RZ, P0, !PT ;  /* 0x00000006afaf7c10 */ /* 0x004fe200087fe4ff */
[----:B------:R-:W-:Y:S03]  /*45110*/  STL [R1+0x898], R7 ;  /* 0x0008980701007387 */ /* 0x000fe60000100800 */
[----:B-1----:R-:W-:Y:S01]  /*45120*/  MOV R5, R175 ;  /* 0x000000af00057202 */ /* 0x002fe20000000f00 */
[----:B------:R1:W-:Y:S01]  /*45130*/  STL [R1+0x894], R175 ;  /* 0x000894af01007387 */ /* 0x0003e20000100800 */
[----:B------:R-:W-:Y:S01]  /*45140*/  IMAD.MOV.U32 R4, RZ, RZ, R7 ;  /* 0x000000ffff047224 */ /* 0x000fe200078e0007 */
[----:B------:R-:W-:-:S04]  /*45150*/  UISETP.GT.AND UP1, UPT, UR16, 0x39, UPT ;  /* 0x000000391000788c */ /* 0x000fc8000bf24270 */
[----:B------:R2:W-:Y:S04]  /*45160*/  LDGSTS.E [R2+0xc000], desc[UR8][R4.64], P1 ;  /* 0x0c00000004027fae */ /* 0x0005e80008921848 */
[----:B-1----:R-:W3:Y:S04]  /*45170*/  LDL.LU R175, [R1+0x8a4] ;  /* 0x0008a40001af7983 */ /* 0x002ee80000300800 */
[----:B------:R-:W3:Y:S01]  /*45180*/  LDL.LU R7, [R1+0x8ac] ;  /* 0x0008ac0001077983 */ /* 0x000ee20000300800 */
[----:B------:R-:W-:-:S04]  /*45190*/  USEL UR12, URZ, 0x4, !UP1 ;  /* 0x000000043f0c7887 */ /* 0x000fc8000c800000 */
[----:B------:R-:W-:Y:S01]  /*451a0*/  USEL UR12, UR12, URZ, !UP0 ;  /* 0x0000003f0c0c7287 */ /* 0x000fe2000c000000 */
[----:B----4-:R-:W-:-:S04]  /*451b0*/  IADD3 R9, P1, R9, UR4, RZ ;  /* 0x0000000409097c10 */ /* 0x010fc8000ff3e0ff */
[----:B------:R-:W-:Y:S01]  /*451c0*/  IADD3.X R174, R174, UR6, RZ, P1, !PT ;  /* 0x00000006aeae7c10 */ /* 0x000fe20008ffe4ff */
[----:B------:R-:W-:Y:S01]  /*451d0*/  STL [R1+0x8a0], R9 ;  /* 0x0008a00901007387 */ /* 0x000fe20000100800 */
[----:B--2---:R-:W-:-:S03]  /*451e0*/  IMAD.MOV.U32 R4, RZ, RZ, R9 ;  /* 0x000000ffff047224 */ /* 0x004fc600078e0009 */
[----:B------:R1:W-:Y:S01]  /*451f0*/  STL [R1+0x89c], R174 ;  /* 0x00089cae01007387 */ /* 0x0003e20000100800 */
[----:B------:R-:W-:Y:S01]  /*45200*/  IMAD.MOV.U32 R5, RZ, RZ, R174 ;  /* 0x000000ffff057224 */ /* 0x000fe200078e00ae */
[----:B------:R-:W-:Y:S02]  /*45210*/  ISETP.NE.U32.AND P0, PT, RZ, UR12, PT ;  /* 0x0000000cff007c0c */ /* 0x000fe4000bf05070 */
[----:B-1----:R-:W2:Y:S04]  /*45220*/  LDL.LU R174, [R1+0x8b4] ;  /* 0x0008b40001ae7983 */ /* 0x002ea80000300800 */
[----:B------:R-:W4:Y:S01]  /*45230*/  LDL.LU R9, [R1+0x8b8] ;  /* 0x0008b80001097983 */ /* 0x000f220000300800 */
[----:B------:R-:W-:Y:S02]  /*45240*/  IADD3 R6, P2, R6, UR4, RZ ;  /* 0x0000000406067c10 */ /* 0x000fe4000ff5e0ff */
[----:B------:R-:W-:-:S04]  /*45250*/  IADD3 R0, P3, R0, UR4, RZ ;  /* 0x0000000400007c10 */ /* 0x000fc8000ff7e0ff */
[----:B------:R1:W-:Y:S04]  /*45260*/  LDGSTS.E [R2+0x8004], desc[UR8][R4.64], P0 ;  /* 0x0800400004027fae */ /* 0x0003e80008121848 */
[----:B------:R3:W-:Y:S01]  /*45270*/  STL [R1+0x8a8], R6 ;  /* 0x0008a80601007387 */ /* 0x0007e20000100800 */
[----:B-1----:R-:W-:Y:S02]  /*45280*/  MOV R4, R6 ;  /* 0x0000000600047202 */ /* 0x002fe40000000f00 */
[----:B---3--:R-:W-:Y:S02]  /*45290*/  IADD3.X R175, R175, UR6, RZ, P2, !PT ;  /* 0x00000006afaf7c10 */ /* 0x008fe400097fe4ff */
[----:B------:R-:W-:-:S03]  /*452a0*/  IADD3.X R7, R7, UR6, RZ, P3, !PT ;  /* 0x0000000607077c10 */ /* 0x000fc60009ffe4ff */
[----:B------:R1:W-:Y:S04]  /*452b0*/  STL [R1+0x8a4], R175 ;  /* 0x0008a4af01007387 */ /* 0x0003e80000100800 */
[----:B------:R-:W-:Y:S01]  /*452c0*/  STL [R1+0x8b0], R0 ;  /* 0x0008b00001007387 */ /* 0x000fe20000100800 */
[----:B------:R-:W-:-:S03]  /*452d0*/  IMAD.MOV.U32 R5, RZ, RZ, R175 ;  /* 0x000000ffff057224 */ /* 0x000fc600078e00af */
[----:B------:R-:W3:Y:S04]  /*452e0*/  LDL.LU R6, [R1+0x8c0] ;  /* 0x0008c00001067983 */ /* 0x000ee80000300800 */
[----:B------:R1:W-:Y:S04]  /*452f0*/  STL [R1+0x8ac], R7 ;  /* 0x0008ac0701007387 */ /* 0x0003e80000100800 */
[----:B-1----:R-:W3:Y:S01]  /*45300*/  LDL.LU R175, [R1+0x8bc] ;  /* 0x0008bc0001af7983 */ /* 0x002ee20000300800 */
[----:B------:R-:W-:-:S03]  /*45310*/  UISETP.GT.AND UP1, UPT, UR16, 0x3a, UPT ;  /* 0x0000003a1000788c */ /* 0x000fc6000bf24270 */
[----:B------:R1:W-:Y:S01]  /*45320*/  LDGSTS.E [R2+0xc004], desc[UR8][R4.64], P0 ;  /* 0x0c00400004027fae */ /* 0x0003e20008121848 */
[----:B------:R-:W-:-:S04]  /*45330*/  USEL UR12, URZ, 0x4, !UP1 ;  /* 0x000000043f0c7887 */ /* 0x000fc8000c800000 */
[----:B------:R-:W-:-:S06]  /*45340*/  USEL UR12, UR12, URZ, !UP0 ;  /* 0x0000003f0c0c7287 */ /* 0x000fcc000c000000 */
[----:B------:R-:W-:Y:S01]  /*45350*/  ISETP.NE.U32.AND P1, PT, RZ, UR12, PT ;  /* 0x0000000cff007c0c */ /* 0x000fe2000bf25070 */
[----:B-1----:R-:W-:Y:S01]  /*45360*/  IMAD.MOV.U32 R4, RZ, RZ, R0 ;  /* 0x000000ffff047224 */ /* 0x002fe200078e0000 */
[----:B------:R-:W-:Y:S02]  /*45370*/  MOV R5, R7 ;  /* 0x0000000700057202 */ /* 0x000fe40000000f00 */
[----:B------:R-:W3:Y:S04]  /*45380*/  LDL.LU R7, [R1+0x8c8] ;  /* 0x0008c80001077983 */ /* 0x000ee80000300800 */
[----:B------:R-:W3:Y:S05]  /*45390*/  LDL.LU R0, [R1+0xa90] ;  /* 0x000a900001007983 */ /* 0x000eea0000300800 */
[----:B------:R1:W-:Y:S01]  /*453a0*/  LDGSTS.E [R2+0x8008], desc[UR8][R4.64], P1 ;  /* 0x0800800004027fae */ /* 0x0003e20008921848 */
[----:B----4-:R-:W-:-:S04]  /*453b0*/  IADD3 R9, P0, R9, UR4, RZ ;  /* 0x0000000409097c10 */ /* 0x010fc8000ff1e0ff */
[----:B--2---:R-:W-:Y:S01]  /*453c0*/  IADD3.X R174, R174, UR6, RZ, P0, !PT ;  /* 0x00000006aeae7c10 */ /* 0x004fe200087fe4ff */
[----:B------:R-:W-:Y:S04]  /*453d0*/  STL [R1+0x8b8], R9 ;  /* 0x0008b80901007387 */ /* 0x000fe80000100800 */
[----:B------:R2:W-:Y:S01]  /*453e0*/  STL [R1+0x8b4], R174 ;  /* 0x0008b4ae01007387 */ /* 0x0005e20000100800 */
[----:B-1----:R-:W-:Y:S02]  /*453f0*/  IMAD.MOV.U32 R5, RZ, RZ, R174 ;  /* 0x000000ffff057224 */ /* 0x002fe400078e00ae */
[----:B------:R-:W-:-:S05]  /*45400*/  IMAD.MOV.U32 R4, RZ, RZ, R9 ;  /* 0x000000ffff047224 */ /* 0x000fca00078e0009 */
[----:B------:R1:W-:Y:S04]  /*45410*/  LDGSTS.E [R2+0xc008], desc[UR8][R4.64], P1 ;  /* 0x0c00800004027fae */ /* 0x0003e80008921848 */
[----:B--2---:R-:W2:Y:S04]  /*45420*/  LDL.LU R174, [R1+0x8c4] ;  /* 0x0008c40001ae7983 */ /* 0x004ea80000300800 */
[----:B------:R-:W4:Y:S01]  /*45430*/  LDL.LU R9, [R1+0xa8c] ;  /* 0x000a8c0001097983 */ /* 0x000f220000300800 */
[----:B---3--:R-:W-:-:S04]  /*45440*/  IADD3 R6, P1, R6, UR4, RZ ;  /* 0x0000000406067c10 */ /* 0x008fc8000ff3e0ff */
[----:B------:R-:W-:Y:S01]  /*45450*/  IADD3.X R175, R175, UR6, RZ, P1, !PT ;  /* 0x00000006afaf7c10 */ /* 0x000fe20008ffe4ff */
[----:B------:R-:W-:Y:S01]  /*45460*/  STL [R1+0x8c0], R6 ;  /* 0x0008c00601007387 */ /* 0x000fe20000100800 */
[----:B-1----:R-:W-:-:S03]  /*45470*/  MOV R4, R6 ;  /* 0x0000000600047202 */ /* 0x002fc60000000f00 */
[----:B------:R1:W-:Y:S01]  /*45480*/  STL [R1+0x8bc], R175 ;  /* 0x0008bcaf01007387 */ /* 0x0003e20000100800 */
[----:B------:R-:W-:-:S03]  /*45490*/  IMAD.MOV.U32 R5, RZ, RZ, R175 ;  /* 0x000000ffff057224 */ /* 0x000fc600078e00af */
[----:B-1----:R-:W3:Y:S04]  /*454a0*/  LDL.LU R175, [R1+0xa94] ;  /* 0x000a940001af7983 */ /* 0x002ee80000300800 */
        /* <DEDUP_REMOVED lines=13> */
[----:B----4-:R-:W-:-:S03]  /*45580*/  IADD3.X R9, R9, UR6, RZ, P3, !PT ;  /* 0x0000000609097c10 */ /* 0x010fc60009ffe4ff */
[----:B------:R2:W-:Y:S01]  /*45590*/  STL [R1+0x8c4], R174 ;  /* 0x0008c4ae01007387 */ /* 0x0005e20000100800 */
[----:B-1----:R-:W-:-:S03]  /*455a0*/  IMAD.MOV.U32 R4, RZ, RZ, R7 ;  /* 0x000000ffff047224 */ /* 0x002fc600078e0007 */
[----:B------:R-:W-:Y:S01]  /*455b0*/  STL [R1+0xa90], R0 ;  /* 0x000a900001007387 */ /* 0x000fe20000100800 */
[----:B------:R-:W-:-:S03]  /*455c0*/  MOV R5, R174 ;  /* 0x000000ae00057202 */ /* 0x000fc60000000f00 */
[----:B------:R-:W4:Y:S04]  /*455d0*/  LDL.LU R7, [R1+0xaa0] ;  /* 0x000aa00001077983 */ /* 0x000f280000300800 */
        /* <DEDUP_REMOVED lines=9> */
[----:B---3--:R-:W-:-:S04]  /*45670*/  IADD3 R6, P0, R6, UR4, RZ ;  /* 0x0000000406067c10 */ /* 0x008fc8000ff1e0ff */
[----:B------:R-:W-:Y:S01]  /*45680*/  IADD3.X R175, R175, UR6, RZ, P0, !PT ;  /* 0x00000006afaf7c10 */ /* 0x000fe200087fe4ff */
[----:B------:R-:W-:Y:S01]  /*45690*/  STL [R1+0xa98], R6 ;  /* 0x000a980601007387 */ /* 0x000fe20000100800 */
[----:B-1----:R-:W-:-:S03]  /*456a0*/  MOV R4, R6 ;  /* 0x0000000600047202 */ /* 0x002fc60000000f00 */
        /* <DEDUP_REMOVED lines=9> */
[----:B--2---:R-:W-:Y:S01]  /*45740*/  IADD3.X R174, R174, UR6, RZ, P1, !PT ;  /* 0x00000006aeae7c10 */ /* 0x004fe20008ffe4ff */
[----:B------:R-:W-:Y:S01]  /*45750*/  STL [R1+0xaa0], R7 ;  /* 0x000aa00701007387 */ /* 0x000fe20000100800 */
[----:B---3--:R-:W-:Y:S02]  /*45760*/  IMAD.MOV.U32 R4, RZ, RZ, R7 ;  /* 0x000000ffff047224 */ /* 0x008fe400078e0007 */
        /* <DEDUP_REMOVED lines=401> */
[----:B------:R-:W-:Y:S02]  /*47080*/  ISETP.NE.U32.AND P0, PT, RZ, UR12, PT ;  /* 0x0000000cff007c0c */ /* 0x000fe4000bf05070 */
[----:B------:R-:W-:Y:S01]  /*47090*/  IADD3 R0, P2, R0, UR4, RZ ;  /* 0x0000000400007c10 */ /* 0x000fe2000ff5e0ff */
[----:B------:R-:W-:Y:S01]  /*470a0*/  IMAD.MOV.U32 R5, RZ, RZ, R178 ;  /* 0x000000ffff057224 */ /* 0x000fe200078e00b2 */
[----:B------:R-:W-:-:S03]  /*470b0*/  IADD3 R6, P3, R6, UR4, RZ ;  /* 0x0000000406067c10 */ /* 0x000fc6000ff7e0ff */
[----:B------:R1:W-:Y:S06]  /*470c0*/  STL [R1+0xb08], R0 ;  /* 0x000b080001007387 */ /* 0x0003ec0000100800 */
[----:B------:R1:W-:Y:S01]  /*470d0*/  LDGSTS.E [R2+0x1000c], desc[UR8][R4.64], P0 ;  /* 0x1000c00004027fae */ /* 0x0003e20008121848 */
[----:B---3--:R-:W-:-:S05]  /*470e0*/  IADD3.X R175, R175, UR6, RZ, P2, !PT ;  /* 0x00000006afaf7c10 */ /* 0x008fca00097fe4ff */
[----:B------:R-:W-:Y:S01]  /*470f0*/  STL [R1+0xb04], R175 ;  /* 0x000b04af01007387 */ /* 0x000fe20000100800 */
[----:B--2---:R-:W-:Y:S01]  /*47100*/  IADD3.X R174, R174, UR6, RZ, P3, !PT ;  /* 0x00000006aeae7c10 */ /* 0x004fe20009ffe4ff */
[----:B-1----:R-:W-:Y:S01]  /*47110*/  IMAD.MOV.U32 R4, RZ, RZ, R0 ;  /* 0x000000ffff047224 */ /* 0x002fe200078e0000 */
[----:B------:R-:W-:Y:S01]  /*47120*/  MOV R5, R175 ;  /* 0x000000af00057202 */ /* 0x000fe20000000f00 */
[----:B------:R1:W-:Y:S04]  /*47130*/  STL [R1+0xcd0], R6 ;  /* 0x000cd00601007387 */ /* 0x0003e80000100800 */
[----:B------:R-:W2:Y:S04]  /*47140*/  LDL.LU R0, [R1+0xce0] ;  /* 0x000ce00001007983 */ /* 0x000ea80000300800 */
[----:B------:R3:W-:Y:S04]  /*47150*/  LDGSTS.E [R2+0x1400c], desc[UR8][R4.64], P0 ;  /* 0x1400c00004027fae */ /* 0x0007e80008121848 */
[----:B------:R4:W-:Y:S01]  /*47160*/  STL [R1+0xccc], R174 ;  /* 0x000cccae01007387 */ /* 0x0009e20000100800 */
[----:B------:R-:W-:Y:S01]  /*47170*/  IADD3 R7, P0, R7, UR4, RZ ;  /* 0x0000000407077c10 */ /* 0x000fe2000ff1e0ff */
[----:B---3--:R-:W-:-:S02]  /*47180*/  IMAD.MOV.U32 R4, RZ, RZ, R6 ;  /* 0x000000ffff047224 */ /* 0x008fc400078e0006 */
[----:B-1----:R-:W3:Y:S01]  /*47190*/  LDL.LU R6, [R1+0xcdc] ;  /* 0x000cdc0001067983 */ /* 0x002ee20000300800 */
[----:B------:R-:W-:-:S03]  /*471a0*/  IMAD.MOV.U32 R5, RZ, RZ, R174 ;  /* 0x000000ffff057224 */ /* 0x000fc600078e00ae */
[----:B------:R1:W-:Y:S01]  /*471b0*/  STL [R1+0xcd8], R7 ;  /* 0x000cd80701007387 */ /* 0x0003e20000100800 */
[----:B----4-:R-:W-:-:S05]  /*471c0*/  IADD3.X R9, R9, UR6, RZ, P0, !PT ;  /* 0x0000000609097c10 */ /* 0x010fca00087fe4ff */
[----:B------:R-:W-:Y:S04]  /*471d0*/  STL [R1+0xcd4], R9 ;  /* 0x000cd40901007387 */ /* 0x000fe80000100800 */
[----:B------:R-:W4:Y:S04]  /*471e0*/  LDL.LU R175, [R1+0xce4] ;  /* 0x000ce40001af7983 */ /* 0x000f280000300800 */
[----:B------:R-:W4:Y:S04]  /*471f0*/  LDL.LU R174, [R1+0xce8] ;  /* 0x000ce80001ae7983 */ /* 0x000f280000300800 */
[----:B------:R-:W4:Y:S04]  /*47200*/  LDL.LU R179, [R1+0xcec] ;  /* 0x000cec0001b37983 */ /* 0x000f280000300800 */
[----:B------:R-:W4:Y:S01]  /*47210*/  LDL.LU R178, [R1+0xcf0] ;  /* 0x000cf00001b27983 */ /* 0x000f220000300800 */
[----:B------:R-:W-:-:S04]  /*47220*/  UISETP.GT.AND UP1, UPT, UR16, 0x7c, UPT ;  /* 0x0000007c1000788c */ /* 0x000fc8000bf24270 */
[----:B------:R-:W-:-:S04]  /*47230*/  USEL UR12, URZ, 0x4, !UP1 ;  /* 0x000000043f0c7887 */ /* 0x000fc8000c800000 */
[----:B------:R-:W-:-:S06]  /*47240*/  USEL UR12, UR12, URZ, !UP0 ;  /* 0x0000003f0c0c7287 */ /* 0x000fcc000c000000 */
[----:B------:R-:W-:Y:S01]  /*47250*/  ISETP.NE.U32.AND P1, PT, RZ, UR12, PT ;  /* 0x0000000cff007c0c */ /* 0x000fe2000bf25070 */
[----:B------:R-:W-:-:S12]  /*47260*/  UISETP.GT.AND UP1, UPT, UR16, 0x7d, UPT ;  /* 0x0000007d1000788c */ /* 0x000fd8000bf24270 */
[----:B------:R1:W-:Y:S01]  /*47270*/  LDGSTS.E [R2+0x18000], desc[UR8][R4.64], P1 ;  /* 0x1800000004027fae */ /* 0x0003e20008921848 */
[----:B------:R-:W-:Y:S01]  /*47280*/  USEL UR12, URZ, 0x4, !UP1 ;  /* 0x000000043f0c7887 */ /* 0x000fe2000c800000 */
[----:B-1----:R-:W-:Y:S01]  /*47290*/  MOV R4, R7 ;  /* 0x0000000700047202 */ /* 0x002fe20000000f00 */
[----:B------:R-:W-:-:S05]  /*472a0*/  IMAD.MOV.U32 R5, RZ, RZ, R9 ;  /* 0x000000ffff057224 */ /* 0x000fca00078e0009 */
[----:B------:R1:W-:Y:S01]  /*472b0*/  LDGSTS.E [R2+0x1c000], desc[UR8][R4.64], P1 ;  /* 0x1c00000004027fae */ /* 0x0003e20008921848 */
[----:B--2---:R-:W-:-:S04]  /*472c0*/  IADD3 R0, P1, R0, UR4, RZ ;  /* 0x0000000400007c10 */ /* 0x004fc8000ff3e0ff */
[----:B---3--:R-:W-:Y:S01]  /*472d0*/  IADD3.X R6, R6, UR6, RZ, P1, !PT ;  /* 0x0000000606067c10 */ /* 0x008fe20008ffe4ff */
[----:B------:R-:W-:Y:S01]  /*472e0*/  USEL UR12, UR12, URZ, !UP0 ;  /* 0x0000003f0c0c7287 */ /* 0x000fe2000c000000 */
[----:B------:R-:W-:Y:S04]  /*472f0*/  STL [R1+0xce0], R0 ;  /* 0x000ce00001007387 */ /* 0x000fe80000100800 */
[----:B------:R2:W-:Y:S01]  /*47300*/  STL [R1+0xcdc], R6 ;  /* 0x000cdc0601007387 */ /* 0x0005e20000100800 */
[----:B-1----:R-:W-:-:S03]  /*47310*/  MOV R5, R6 ;  /* 0x0000000600057202 */ /* 0x002fc60000000f00 */
[----:B------:R-:W3:Y:S01]  /*47320*/  LDL.LU R7, [R1+0xcf4] ;  /* 0x000cf40001077983 */ /* 0x000ee20000300800 */
[----:B------:R-:W-:-:S03]  /*47330*/  ISETP.NE.U32.AND P0, PT, RZ, UR12, PT ;  /* 0x0000000cff007c0c */ /* 0x000fc6000bf05070 */
[----:B--2---:R-:W2:Y:S01]  /*47340*/  LDL.LU R6, [R1+0xcf8] ;  /* 0x000cf80001067983 */ /* 0x004ea20000300800 */
[----:B------:R-:W-:-:S03]  /*47350*/  IMAD.MOV.U32 R4, RZ, RZ, R0 ;  /* 0x000000ffff047224 */ /* 0x000fc600078e0000 */
[----:B------:R-:W3:Y:S04]  /*47360*/  LDL.LU R0, [R1+0xd00] ;  /* 0x000d000001007983 */ /* 0x000ee80000300800 */
[----:B------:R-:W3:Y:S04]  /*47370*/  LDL.LU R9, [R1+0xd08] ;  /* 0x000d080001097983 */ /* 0x000ee80000300800 */
[----:B------:R1:W-:Y:S01]  /*47380*/  LDGSTS.E [R2+0x18004], desc[UR8][R4.64], P0 ;  /* 0x1800400004027fae */ /* 0x0003e20008121848 */
[----:B----4-:R-:W-:-:S04]  /*47390*/  IADD3 R174, P2, R174, UR4, RZ ;  /* 0x00000004aeae7c10 */ /* 0x010fc8000ff5e0ff */
[----:B------:R-:W-:Y:S01]  /*473a0*/  IADD3.X R175, R175, UR6, RZ, P2, !PT ;  /* 0x00000006afaf7c10 */ /* 0x000fe200097fe4ff */
[----:B------:R4:W-:Y:S01]  /*473b0*/  STL [R1+0xce8], R174 ;  /* 0x000ce8ae01007387 */ /* 0x0009e20000100800 */
[----:B------:R-:W-:-:S03]  /*473c0*/  IADD3 R178, P3, R178, UR4, RZ ;  /* 0x00000004b2b27c10 */ /* 0x000fc6000ff7e0ff */
[----:B------:R4:W-:Y:S01]  /*473d0*/  STL [R1+0xce4], R175 ;  /* 0x000ce4af01007387 */ /* 0x0009e20000100800 */
[----:B-1----:R-:W-:Y:S01]  /*473e0*/  IMAD.MOV.U32 R4, RZ, RZ, R174 ;  /* 0x000000ffff047224 */ /* 0x002fe200078e00ae */
[----:B------:R-:W-:Y:S02]  /*473f0*/  IADD3.X R179, R179, UR6, RZ, P3, !PT ;  /* 0x00000006b3b37c10 */ /* 0x000fe40009ffe4ff */
[----:B------:R-:W-:Y:S04]  /*47400*/  STL [R1+0xcf0], R178 ;  /* 0x000cf0b201007387 */ /* 0x000fe80000100800 */
[----:B----4-:R-:W4:Y:S01]  /*47410*/  LDL.LU R174, [R1+0xcfc] ;  /* 0x000cfc0001ae7983 */ /* 0x010f220000300800 */
[----:B------:R-:W-:-:S03]  /*47420*/  IMAD.MOV.U32 R5, RZ, RZ, R175 ;  /* 0x000000ffff057224 */ /* 0x000fc600078e00af */
[----:B------:R-:W-:Y:S04]  /*47430*/  STL [R1+0xcec], R179 ;  /* 0x000cecb301007387 */ /* 0x000fe80000100800 */
[----:B------:R-:W4:Y:S01]  /*47440*/  LDL.LU R175, [R1+0xd04] ;  /* 0x000d040001af7983 */ /* 0x000f220000300800 */
[----:B------:R-:W-:-:S03]  /*47450*/  UISETP.GT.AND UP1, UPT, UR16, 0x7e, UPT ;  /* 0x0000007e1000788c */ /* 0x000fc6000bf24270 */
[----:B------:R1:W-:Y:S01]  /*47460*/  LDGSTS.E [R2+0x1c004], desc[UR8][R4.64], P0 ;  /* 0x1c00400004027fae */ /* 0x0003e20008121848 */
[----:B------:R-:W-:-:S04]  /*47470*/  USEL UR12, URZ, 0x4, !UP1 ;  /* 0x000000043f0c7887 */ /* 0x000fc8000c800000 */
[----:B------:R-:W-:-:S06]  /*47480*/  USEL UR12, UR12, URZ, !UP0 ;  /* 0x0000003f0c0c7287 */ /* 0x000fcc000c000000 */
[----:B------:R-:W-:Y:S01]  /*47490*/  ISETP.NE.U32.AND P1, PT, RZ, UR12, PT ;  /* 0x0000000cff007c0c */ /* 0x000fe2000bf25070 */
[----:B-1----:R-:W-:Y:S01]  /*474a0*/  IMAD.MOV.U32 R5, RZ, RZ, R179 ;  /* 0x000000ffff057224 */ /* 0x002fe200078e00b3 */
[----:B------:R-:W-:-:S11]  /*474b0*/  MOV R4, R178 ;  /* 0x000000b200047202 */ /* 0x000fd60000000f00 */
[----:B------:R1:W-:Y:S01]  /*474c0*/  LDGSTS.E [R2+0x18008], desc[UR8][R4.64], P1 ;  /* 0x1800800004027fae */ /* 0x0003e20008921848 */
[----:B--2---:R-:W-:-:S04]  /*474d0*/  IADD3 R6, P0, R6, UR4, RZ ;  /* 0x0000000406067c10 */ /* 0x004fc8000ff1e0ff */
[----:B---3--:R-:W-:Y:S01]  /*474e0*/  IADD3.X R7, R7, UR6, RZ, P0, !PT ;  /* 0x0000000607077c10 */ /* 0x008fe200087fe4ff */
[----:B-1----:R-:W-:-:S03]  /*474f0*/  IMAD.MOV.U32 R4, RZ, RZ, R6 ;  /* 0x000000ffff047224 */ /* 0x002fc600078e0006 */
[----:B------:R-:W-:-:S05]  /*47500*/  MOV R5, R7 ;  /* 0x0000000700057202 */ /* 0x000fca0000000f00 */
[----:B------:R1:W-:Y:S01]  /*47510*/  LDGSTS.E [R2+0x1c008], desc[UR8][R4.64], P1 ;  /* 0x1c00800004027fae */ /* 0x0003e20008921848 */
[----:B------:R-:W-:Y:S02]  /*47520*/  IADD3 R0, P1, R0, UR4, RZ ;  /* 0x0000000400007c10 */ /* 0x000fe4000ff3e0ff */
[----:B------:R-:W-:Y:S01]  /*47530*/  IADD3 R9, P2, R9, UR4, RZ ;  /* 0x0000000409097c10 */ /* 0x000fe2000ff5e0ff */
[----:B------:R2:W-:Y:S04]  /*47540*/  STL [R1+0xcf8], R6 ;  /* 0x000cf80601007387 */ /* 0x0005e80000100800 */
[----:B------:R3:W-:Y:S04]  /*47550*/  STL [R1+0xcf4], R7 ;  /* 0x000cf40701007387 */ /* 0x0007e80000100800 */
[----:B--2---:R-:W2:Y:S04]  /*47560*/  LDL.LU R6, [R1+0xd10] ;  /* 0x000d100001067983 */ /* 0x004ea80000300800 */
[----:B---3--:R-:W3:Y:S04]  /*47570*/  LDL.LU R7, [R1+0xd50] ;  /* 0x000d500001077983 */ /* 0x008ee80000300800 */
[----:B------:R-:W-:Y:S01]  /*47580*/  STL [R1+0xd00], R0 ;  /* 0x000d000001007387 */ /* 0x000fe20000100800 */
[----:B----4-:R-:W-:-:S05]  /*47590*/  IADD3.X R174, R174, UR6, RZ, P1, !PT ;  /* 0x00000006aeae7c10 */ /* 0x010fca0008ffe4ff */
[----:B------:R4:W-:Y:S01]  /*475a0*/  STL [R1+0xcfc], R174 ;  /* 0x000cfcae01007387 */ /* 0x0009e20000100800 */
[----:B-1----:R-:W-:Y:S01]  /*475b0*/  IMAD.MOV.U32 R5, RZ, RZ, R174 ;  /* 0x000000ffff057224 */ /* 0x002fe200078e00ae */
[----:B------:R-:W-:Y:S02]  /*475c0*/  IADD3.X R175, R175, UR6, RZ, P2, !PT ;  /* 0x00000006afaf7c10 */ /* 0x000fe400097fe4ff */
[----:B------:R1:W-:Y:S04]  /*475d0*/  STL [R1+0xd08], R9 ;  /* 0x000d080901007387 */ /* 0x0003e80000100800 */
[----:B----4-:R-:W4:Y:S04]  /*475e0*/  LDL.LU R174, [R1+0xd0c] ;  /* 0x000d0c0001ae7983 */ /* 0x010f280000300800 */
[----:B------:R1:W-:Y:S04]  /*475f0*/  STL [R1+0xd04], R175 ;  /* 0x000d04af01007387 */ /* 0x0003e80000100800 */
[----:B------:R-:W4:Y:S01]  /*47600*/  LDL.LU R178, [R1+0xd4c] ;  /* 0x000d4c0001b27983 */ /* 0x000f220000300800 */
[----:B------:R-:W-:Y:S01]  /*47610*/  UISETP.GT.AND UP1, UPT, UR16, 0x7f, UPT ;  /* 0x0000007f1000788c */ /* 0x000fe2000bf24270 */
[----:B------:R-:W1:Y:S03]  /*47620*/  S2R R190, SR_TID.X ;  /* 0x0000000000be7919 */ /* 0x000e660000002100 */
[----:B------:R-:W-:-:S04]  /*47630*/  USEL UR12, URZ, 0x4, !UP1 ;  /* 0x000000043f0c7887 */ /* 0x000fc8000c800000 */
[----:B------:R-:W-:-:S06]  /*47640*/  USEL UR12, UR12, URZ, !UP0 ;  /* 0x0000003f0c0c7287 */ /* 0x000fcc000c000000 */
[----:B------:R-:W-:Y:S01]  /*47650*/  ISETP.NE.U32.AND P0, PT, RZ, UR12, PT ;  /* 0x0000000cff007c0c */ /* 0x000fe2000bf05070 */
[----:B------:R-:W-:Y:S01]  /*47660*/  IMAD.MOV.U32 R4, RZ, RZ, R0 ;  /* 0x000000ffff047224 */ /* 0x000fe200078e0000 */
[----:B------:R-:W-:-:S11]  /*47670*/  PLOP3.LUT P1, PT, PT, PT, UP0, 0x80, 0x0 ;  /* 0x000000000000781c */ /* 0x000fd60003f2f008 */
[----:B------:R1:W-:Y:S02]  /*47680*/  LDGSTS.E [R2+0x1800c], desc[UR8][R4.64], P0 ;  /* 0x1800c00004027fae */ /* 0x0003e40008121848 */
[----:B-1----:R-:W-:Y:S02]  /*47690*/  LOP3.LUT R0, R190, 0x7f, RZ, 0xc0, !PT ;  /* 0x0000007fbe007812 */ /* 0x002fe400078ec0ff */
[----:B------:R-:W-:Y:S01]  /*476a0*/  MOV R4, R9 ;  /* 0x0000000900047202 */ /* 0x000fe20000000f00 */
[----:B------:R-:W-:Y:S01]  /*476b0*/  IMAD.MOV.U32 R5, RZ, RZ, R175 ;  /* 0x000000ffff057224 */ /* 0x000fe200078e00af */
[----:B------:R-:W4:Y:S04]  /*476c0*/  LDL.LU R9, [R1+0xd8c] ;  /* 0x000d8c0001097983 */ /* 0x000f280000300800 */
[----:B------:R1:W-:Y:S01]  /*476d0*/  LDGSTS.E [R2+0x1c00c], desc[UR8][R4.64], P0 ;  /* 0x1c00c00004027fae */ /* 0x0003e20008121848 */
[----:B------:R-:W-:-:S03]  /*476e0*/  ISETP.GE.AND P0, PT, R0, UR16, PT ;  /* 0x0000001000007c0c */ /* 0x000fc6000bf06270 */
[----:B------:R-:W4:Y:S04]  /*476f0*/  LDL.LU R0, [R1+0xd90] ;  /* 0x000d900001007983 */ /* 0x000f280000300800 */
[----:B------:R-:W4:Y:S01]  /*47700*/  LDL.LU R179, [R1+0xdcc] ;  /* 0x000dcc0001b37983 */ /* 0x000f220000300800 */
[----:B-1----:R-:W-:-:S03]  /*47710*/  SEL R2, RZ, 0x4, P0 ;  /* 0x00000004ff027807 */ /* 0x002fc60000000000 */
[----:B------:R-:W4:Y:S01]  /*47720*/  LDL.LU R175, [R1+0xdd0] ;  /* 0x000dd00001af7983 */ /* 0x000f220000300800 */
[----:B------:R-:W-:-:S03]  /*47730*/  SEL R2, R2, RZ, !P1 ;  /* 0x000000ff02027207 */ /* 0x000fc60004800000 */
[----:B------:R-:W0:Y:S01]  /*47740*/  LDGDEPBAR ;  /* 0x00000000000079af */ /* 0x000e220000000000 */
[----:B--2---:R-:W-:Y:S02]  /*47750*/  IADD3 R6, P1, R6, UR5, RZ ;  /* 0x0000000506067c10 */ /* 0x004fe4000ff3e0ff */
[----:B------:R-:W-:Y:S01]  /*47760*/  ISETP.NE.U32.AND P0, PT, R2, RZ, PT ;  /* 0x000000ff0200720c */ /* 0x000fe20003f05070 */
[----:B------:R-:W-:Y:S01]  /*47770*/  IMAD.U32 R2, RZ, RZ, UR17 ;  /* 0x00000011ff027e24 */ /* 0x000fe2000f8e00ff */
[----:B---3--:R-:W-:Y:S01]  /*47780*/  IADD3 R7, P2, R7, UR5, RZ ;  /* 0x0000000507077c10 */ /* 0x008fe2000ff5e0ff */
[----:B------:R1:W-:Y:S01]  /*47790*/  STL [R1+0xd10], R6 ;  /* 0x000d100601007387 */ /* 0x0003e20000100800 */
[----:B------:R-:W-:Y:S02]  /*477a0*/  MOV R4, R6 ;  /* 0x0000000600047202 */ /* 0x000fe40000000f00 */
[----:B------:R-:W-:Y:S01]  /*477b0*/  IADD3 R2, R8, 0x100000, R2 ;  /* 0x0010000008027810 */ /* 0x000fe20007ffe002 */
[----:B------:R-:W-:Y:S01]  /*477c0*/  STL [R1+0xd50], R7 ;  /* 0x000d500701007387 */ /* 0x000fe20000100800 */
[----:B----4-:R-:W-:-:S05]  /*477d0*/  IADD3.X R174, R174, UR7, RZ, P1, !PT ;  /* 0x00000007aeae7c10 */ /* 0x010fca0008ffe4ff */
[----:B------:R-:W-:Y:S01]  /*477e0*/  IMAD.MOV.U32 R5, RZ, RZ, R174 ;  /* 0x000000ffff057224 */ /* 0x000fe200078e00ae */
[----:B------:R2:W-:Y:S01]  /*477f0*/  STL [R1+0xd0c], R174 ;  /* 0x000d0cae01007387 */ /* 0x0005e20000100800 */
[----:B------:R-:W-:-:S03]  /*47800*/  IADD3.X R178, R178, UR7, RZ, P2, !PT ;  /* 0x00000007b2b27c10 */ /* 0x000fc600097fe4ff */
[----:B-1----:R-:W3:Y:S04]  /*47810*/  LDL.LU R6, [R1+0xe10] ;  /* 0x000e100001067983 */ /* 0x002ee80000300800 */
[----:B------:R1:W-:Y:S04]  /*47820*/  STL [R1+0xd4c], R178 ;  /* 0x000d4cb201007387 */ /* 0x0003e80000100800 */
[----:B------:R4:W-:Y:S04]  /*47830*/  LDGSTS.E [R2+-0x80000], desc[UR8][R4.64], P0 ;  /* 0x8000000004027fae */ /* 0x0009e80008121848 */
[----:B--2---:R-:W2:Y:S01]  /*47840*/  LDL.LU R174, [R1+0xe50] ;  /* 0x000e500001ae7983 */ /* 0x004ea20000300800 */
[----:B----4-:R-:W-:-:S03]  /*47850*/  IMAD.MOV.U32 R4, RZ, RZ, R7 ;  /* 0x000000ffff047224 */ /* 0x010fc600078e0007 */
[----:B------:R-:W4:Y:S01]  /*47860*/  LDL.LU R7, [R1+0xe0c] ;  /* 0x000e0c0001077983 */ /* 0x000f220000300800 */
[----:B------:R-:W-:-:S03]  /*47870*/  MOV R5, R178 ;  /* 0x000000b200057202 */ /* 0x000fc60000000f00 */
[----:B-1----:R-:W4:Y:S04]  /*47880*/  LDL.LU R178, [R1+0xe4c] ;  /* 0x000e4c0001b27983 */ /* 0x002f280000300800 */
[----:B------:R1:W-:Y:S01]  /*47890*/  LDGSTS.E [R2+-0x7fc00], desc[UR8][R4.64], P0 ;  /* 0x8040000004027fae */ /* 0x0003e20008121848 */
[----:B------:R-:W-:-:S04]  /*478a0*/  IADD3 R0, P1, R0, UR5, RZ ;  /* 0x0000000500007c10 */ /* 0x000fc8000ff3e0ff */
[----:B------:R-:W-:Y:S01]  /*478b0*/  IADD3.X R9, R9, UR7, RZ, P1, !PT ;  /* 0x0000000709097c10 */ /* 0x000fe20008ffe4ff */
[----:B------:R1:W-:Y:S01]  /*478c0*/  STL [R1+0xd90], R0 ;  /* 0x000d900001007387 */ /* 0x0003e20000100800 */
[----:B------:R-:W-:Y:S01]  /*478d0*/  IADD3 R175, P2, R175, UR5, RZ ;  /* 0x00000005afaf7c10 */ /* 0x000fe2000ff5e0ff */
[----:B-1----:R-:W-:Y:S02]  /*478e0*/  IMAD.MOV.U32 R4, RZ, RZ, R0 ;  /* 0x000000ffff047224 */ /* 0x002fe400078e0000 */
[----:B------:R1:W-:Y:S01]  /*478f0*/  STL [R1+0xd8c], R9 ;  /* 0x000d8c0901007387 */ /* 0x0003e20000100800 */
[----:B------:R-:W-:Y:S01]  /*47900*/  IMAD.MOV.U32 R5, RZ, RZ, R9 ;  /* 0x000000ffff057224 */ /* 0x000fe200078e0009 */
[----:B------:R-:W-:Y:S02]  /*47910*/  IADD3.X R179, R179, UR7, RZ, P2, !PT ;  /* 0x00000007b3b37c10 */ /* 0x000fe400097fe4ff */
[----:B------:R1:W-:Y:S04]  /*47920*/  STL [R1+0xdd0], R175 ;  /* 0x000dd0af01007387 */ /* 0x0003e80000100800 */
[----:B------:R-:W4:Y:S04]  /*47930*/  LDL.LU R0, [R1+0xe90] ;  /* 0x000e900001007983 */ /* 0x000f280000300800 */
[----:B------:R1:W-:Y:S04]  /*47940*/  STL [R1+0xdcc], R179 ;  /* 0x000dccb301007387 */ /* 0x0003e80000100800 */
[----:B------:R1:W-:Y:S04]  /*47950*/  LDGSTS.E [R2+-0x7f800], desc[UR8][R4.64], P0 ;  /* 0x8080000004027fae */ /* 0x0003e80008121848 */
[----:B-1----:R-:W4:Y:S01]  /*47960*/  LDL.LU R9, [R1+0xed0] ;  /* 0x000ed00001097983 */ /* 0x002f220000300800 */
[----:B------:R-:W-:-:S03]  /*47970*/  MOV R4, R175 ;  /* 0x000000af00047202 */ /* 0x000fc60000000f00 */
[----:B------:R-:W4:Y:S01]  /*47980*/  LDL.LU R175, [R1+0xe8c] ;  /* 0x000e8c0001af7983 */ /* 0x000f220000300800 */
[----:B------:R-:W-:-:S03]  /*47990*/  IMAD.MOV.U32 R5, RZ, RZ, R179 ;  /* 0x000000ffff057224 */ /* 0x000fc600078e00b3 */
[----:B------:R-:W4:Y:S04]  /*479a0*/  LDL.LU R179, [R1+0xecc] ;  /* 0x000ecc0001b37983 */ /* 0x000f280000300800 */
[----:B------:R1:W-:Y:S01]  /*479b0*/  LDGSTS.E [R2+-0x7f400], desc[UR8][R4.64], P0 ;  /* 0x80c0000004027fae */ /* 0x0003e20008121848 */
[----:B---3--:R-:W-:-:S05]  /*479c0*/  IADD3 R6, P1, R6, UR5, RZ ;  /* 0x0000000506067c10 */ /* 0x008fca000ff3e0ff */
[----:B------:R3:W-:Y:S01]  /*479d0*/  STL [R1+0xe10], R6 ;  /* 0x000e100601007387 */ /* 0x0007e20000100800 */
[----:B-1----:R-:W-:Y:S01]  /*479e0*/  IMAD.MOV.U32 R4, RZ, RZ, R6 ;  /* 0x000000ffff047224 */ /* 0x002fe200078e0006 */
[----:B--2---:R-:W-:Y:S02]  /*479f0*/  IADD3 R174, P2, R174, UR5, RZ ;  /* 0x00000005aeae7c10 */ /* 0x004fe4000ff5e0ff */
[----:B----4-:R-:W-:Y:S02]  /*47a00*/  IADD3.X R7, R7, UR7, RZ, P1, !PT ;  /* 0x0000000707077c10 */ /* 0x010fe40008ffe4ff */
[----:B------:R-:W-:-:S03]  /*47a10*/  IADD3.X R178, R178, UR7, RZ, P2, !PT ;  /* 0x00000007b2b27c10 */ /* 0x000fc600097fe4ff */
[----:B------:R1:W-:Y:S01]  /*47a20*/  STL [R1+0xe0c], R7 ;  /* 0x000e0c0701007387 */ /* 0x0003e20000100800 */
[----:B------:R-:W-:-:S03]  /*47a30*/  MOV R5, R7 ;  /* 0x0000000700057202 */ /* 0x000fc60000000f00 */
[----:B------:R2:W-:Y:S04]  /*47a40*/  STL [R1+0xe50], R174 ;  /* 0x000e50ae01007387 */ /* 0x0005e80000100800 */
[----:B---3--:R-:W3:Y:S04]  /*47a50*/  LDL.LU R6, [R1+0xf10] ;  /* 0x000f100001067983 */ /* 0x008ee80000300800 */
[----:B------:R4:W-:Y:S04]  /*47a60*/  STL [R1+0xe4c], R178 ;  /* 0x000e4cb201007387 */ /* 0x0009e80000100800 */
[----:B------:R2:W-:Y:S04]  /*47a70*/  LDGSTS.E [R2+-0x7f000], desc[UR8][R4.64], P0 ;  /* 0x8100000004027fae */ /* 0x0005e80008121848 */
[----:B-1----:R-:W3:Y:S01]  /*47a80*/  LDL.LU R7, [R1+0xf50] ;  /* 0x000f500001077983 */ /* 0x002ee20000300800 */
[----:B--2---:R-:W-:-:S03]  /*47a90*/  IMAD.MOV.U32 R4, RZ, RZ, R174 ;  /* 0x000000ffff047224 */ /* 0x004fc600078e00ae */
[----:B------:R-:W2:Y:S01]  /*47aa0*/  LDL.LU R174, [R1+0xf0c] ;  /* 0x000f0c0001ae7983 */ /* 0x000ea20000300800 */
[----:B------:R-:W-:-:S03]  /*47ab0*/  IMAD.MOV.U32 R5, RZ, RZ, R178 ;  /* 0x000000ffff057224 */ /* 0x000fc600078e00b2 */
[----:B----4-:R-:W4:Y:S04]  /*47ac0*/  LDL.LU R178, [R1+0xf4c] ;  /* 0x000f4c0001b27983 */ /* 0x010f280000300800 */
[----:B------:R1:W-:Y:S01]  /*47ad0*/  LDGSTS.E [R2+-0x7ec00], desc[UR8][R4.64], P0 ;  /* 0x8140000004027fae */ /* 0x0003e20008121848 */
[----:B------:R-:W-:-:S05]  /*47ae0*/  IADD3 R0, P1, R0, UR5, RZ ;  /* 0x0000000500007c10 */ /* 0x000fca000ff3e0ff */
[----:B------:R1:W-:Y:S01]  /*47af0*/  STL [R1+0xe90], R0 ;  /* 0x000e900001007387 */ /* 0x0003e20000100800 */
[----:B------:R-:W-:Y:S02]  /*47b00*/  IADD3 R9, P2, R9, UR5, RZ ;  /* 0x0000000509097c10 */ /* 0x000fe4000ff5e0ff */
[----:B-1----:R-:W-:Y:S02]  /*47b10*/  MOV R4, R0 ;  /* 0x0000000000047202 */ /* 0x002fe40000000f00 */
[----:B------:R-:W-:Y:S02]  /*47b20*/  IADD3.X R175, R175, UR7, RZ, P1, !PT ;  /* 0x00000007afaf7c10 */ /* 0x000fe40008ffe4ff */
[----:B------:R-:W-:-:S03]  /*47b30*/  IADD3.X R179, R179, UR7, RZ, P2, !PT ;  /* 0x00000007b3b37c10 */ /* 0x000fc600097fe4ff */
[----:B------:R-:W-:Y:S01]  /*47b40*/  IMAD.MOV.U32 R5, RZ, RZ, R175 ;  /* 0x000000ffff057224 */ /* 0x000fe200078e00af */
[----:B------:R1:W-:Y:S04]  /*47b50*/  STL [R1+0xe8c], R175 ;  /* 0x000e8caf01007387 */ /* 0x0003e80000100800 */
[----:B------:R1:W-:Y:S04]  /*47b60*/  STL [R1+0xed0], R9 ;  /* 0x000ed00901007387 */ /* 0x0003e80000100800 */
[----:B------:R-:W4:Y:S04]  /*47b70*/  LDL.LU R0, [R1+0xf90] ;  /* 0x000f900001007983 */ /* 0x000f280000300800 */
[----:B------:R1:W-:Y:S04]  /*47b80*/  STL [R1+0xecc], R179 ;  /* 0x000eccb301007387 */ /* 0x0003e80000100800 */
[----:B------:R1:W-:Y:S04]  /*47b90*/  LDGSTS.E [R2+-0x7e800], desc[UR8][R4.64], P0 ;  /* 0x8180000004027fae */ /* 0x0003e80008121848 */
[----:B-1----:R-:W4:Y:S01]  /*47ba0*/  LDL.LU R175, [R1+0xfd0] ;  /* 0x000fd00001af7983 */ /* 0x002f220000300800 */
[----:B------:R-:W-:-:S03]  /*47bb0*/  IMAD.MOV.U32 R4, RZ, RZ, R9 ;  /* 0x000000ffff047224 */ /* 0x000fc600078e0009 */
[----:B------:R-:W4:Y:S01]  /*47bc0*/  LDL.LU R9, [R1+0xf8c] ;  /* 0x000f8c0001097983 */ /* 0x000f220000300800 */
[----:B------:R-:W-:-:S03]  /*47bd0*/  MOV R5, R179 ;  /* 0x000000b300057202 */ /* 0x000fc60000000f00 */
[----:B------:R-:W4:Y:S04]  /*47be0*/  LDL.LU R179, [R1+0xfcc] ;  /* 0x000fcc0001b37983 */ /* 0x000f280000300800 */
[----:B------:R1:W-:Y:S01]  /*47bf0*/  LDGSTS.E [R2+-0x7e400], desc[UR8][R4.64], P0 ;  /* 0x81c0000004027fae */ /* 0x0003e20008121848 */
[----:B---3--:R-:W-:-:S05]  /*47c00*/  IADD3 R6, P1, R6, UR5, RZ ;  /* 0x0000000506067c10 */ /* 0x008fca000ff3e0ff */
[----:B------:R3:W-:Y:S01]  /*47c10*/  STL [R1+0xf10], R6 ;  /* 0x000f100601007387 */ /* 0x0007e20000100800 */
[----:B-1----:R-:W-:Y:S01]  /*47c20*/  IMAD.MOV.U32 R4, RZ, RZ, R6 ;  /* 0x000000ffff047224 */ /* 0x002fe200078e0006 */
[----:B------:R-:W-:Y:S02]  /*47c30*/  IADD3 R7, P2, R7, UR5, RZ ;  /* 0x0000000507077c10 */ /* 0x000fe4000ff5e0ff */
[----:B--2---:R-:W-:Y:S02]  /*47c40*/  IADD3.X R174, R174, UR7, RZ, P1, !PT ;  /* 0x00000007aeae7c10 */ /* 0x004fe40008ffe4ff */
[----:B----4-:R-:W-:-:S03]  /*47c50*/  IADD3.X R178, R178, UR7, RZ, P2, !PT ;  /* 0x00000007b2b27c10 */ /* 0x010fc600097fe4ff */
[----:B------:R-:W-:Y:S01]  /*47c60*/  IMAD.MOV.U32 R5, RZ, RZ, R174 ;  /* 0x000000ffff057224 */ /* 0x000fe200078e00ae */
[----:B------:R1:W-:Y:S04]  /*47c70*/  STL [R1+0xf0c], R174 ;  /* 0x000f0cae01007387 */ /* 0x0003e80000100800 */
[----:B------:R2:W-:Y:S04]  /*47c80*/  STL [R1+0xf50], R7 ;  /* 0x000f500701007387 */ /* 0x0005e80000100800 */
[----:B---3--:R-:W3:Y:S04]  /*47c90*/  LDL.LU R6, [R1+0x1010] ;  /* 0x0010100001067983 */ /* 0x008ee80000300800 */
[----:B------:R4:W-:Y:S04]  /*47ca0*/  STL [R1+0xf4c], R178 ;  /* 0x000f4cb201007387 */ /* 0x0009e80000100800 */
[----:B------:R2:W-:Y:S04]  /*47cb0*/  LDGSTS.E [R2+-0x7e000], desc[UR8][R4.64], P0 ;  /* 0x8200000004027fae */ /* 0x0005e80008121848 */
[----:B-1----:R-:W3:Y:S01]  /*47cc0*/  LDL.LU R174, [R1+0x1050] ;  /* 0x0010500001ae7983 */ /* 0x002ee20000300800 */
[----:B--2---:R-:W-:-:S03]  /*47cd0*/  MOV R4, R7 ;  /* 0x0000000700047202 */ /* 0x004fc60000000f00 */
[----:B------:R-:W2:Y:S01]  /*47ce0*/  LDL.LU R7, [R1+0x100c] ;  /* 0x00100c0001077983 */ /* 0x000ea20000300800 */
[----:B------:R-:W-:-:S03]  /*47cf0*/  IMAD.MOV.U32 R5, RZ, RZ, R178 ;  /* 0x000000ffff057224 */ /* 0x000fc600078e00b2 */
[----:B----4-:R-:W4:Y:S04]  /*47d00*/  LDL.LU R178, [R1+0x104c] ;  /* 0x00104c0001b27983 */ /* 0x010f280000300800 */
[----:B------:R1:W-:Y:S01]  /*47d10*/  LDGSTS.E [R2+-0x7dc00], desc[UR8][R4.64], P0 ;  /* 0x8240000004027fae */ /* 0x0003e20008121848 */
[----:B------:R-:W-:-:S05]  /*47d20*/  IADD3 R0, P1, R0, UR5, RZ ;  /* 0x0000000500007c10 */ /* 0x000fca000ff3e0ff */
[----:B------:R1:W-:Y:S01]  /*47d30*/  STL [R1+0xf90], R0 ;  /* 0x000f900001007387 */ /* 0x0003e20000100800 */
[----:B------:R-:W-:Y:S01]  /*47d40*/  IADD3 R175, P2, R175, UR5, RZ ;  /* 0x00000005afaf7c10 */ /* 0x000fe2000ff5e0ff */
[----:B-1----:R-:W-:Y:S01]  /*47d50*/  IMAD.MOV.U32 R4, RZ, RZ, R0 ;  /* 0x000000ffff047224 */ /* 0x002fe200078e0000 */
[----:B------:R-:W-:Y:S02]  /*47d60*/  IADD3.X R9, R9, UR7, RZ, P1, !PT ;  /* 0x0000000709097c10 */ /* 0x000fe40008ffe4ff */
[----:B------:R-:W-:-:S03]  /*47d70*/  IADD3.X R179, R179, UR7, RZ, P2, !PT ;  /* 0x00000007b3b37c10 */ /* 0x000fc600097fe4ff */
[----:B------:R1:W-:Y:S01]  /*47d80*/  STL [R1+0xf8c], R9 ;  /* 0x000f8c0901007387 */ /* 0x0003e20000100800 */
[----:B------:R-:W-:-:S03]  /*47d90*/  MOV R5, R9 ;  /* 0x0000000900057202 */ /* 0x000fc60000000f00 */
[----:B------:R1:W-:Y:S04]  /*47da0*/  STL [R1+0xfd0], R175 ;  /* 0x000fd0af01007387 */ /* 0x0003e80000100800 */
[----:B------:R-:W4:Y:S04]  /*47db0*/  LDL.LU R0, [R1+0x1090] ;  /* 0x0010900001007983 */ /* 0x000f280000300800 */
[----:B------:R1:W-:Y:S04]  /*47dc0*/  STL [R1+0xfcc], R179 ;  /* 0x000fccb301007387 */ /* 0x0003e80000100800 */
[----:B------:R1:W-:Y:S04]  /*47dd0*/  LDGSTS.E [R2+-0x7d800], desc[UR8][R4.64], P0 ;  /* 0x8280000004027fae */ /* 0x0003e80008121848 */
[----:B-1----:R-:W4:Y:S01]  /*47de0*/  LDL.LU R9, [R1+0x10d0] ;  /* 0x0010d00001097983 */ /* 0x002f220000300800 */
[----:B------:R-:W-:-:S03]  /*47df0*/  IMAD.MOV.U32 R4, RZ, RZ, R175 ;  /* 0x000000ffff047224 */ /* 0x000fc600078e00af */
[----:B------:R-:W4:Y:S01]  /*47e00*/  LDL.LU R175, [R1+0x108c] ;  /* 0x00108c0001af7983 */ /* 0x000f220000300800 */
[----:B------:R-:W-:-:S03]  /*47e10*/  IMAD.MOV.U32 R5, RZ, RZ, R179 ;  /* 0x000000ffff057224 */ /* 0x000fc600078e00b3 */
[----:B------:R-:W4:Y:S04]  /*47e20*/  LDL.LU R179, [R1+0x10cc] ;  /* 0x0010cc0001b37983 */ /* 0x000f280000300800 */
[----:B------:R1:W-:Y:S01]  /*47e30*/  LDGSTS.E [R2+-0x7d400], desc[UR8][R4.64], P0 ;  /* 0x82c0000004027fae */ /* 0x0003e20008121848 */
[----:B---3--:R-:W-:-:S04]  /*47e40*/  IADD3 R6, P1, R6, UR5, RZ ;  /* 0x0000000506067c10 */ /* 0x008fc8000ff3e0ff */
[----:B-1----:R-:W-:Y:S01]  /*47e50*/  MOV R4, R6 ;  /* 0x0000000600047202 */ /* 0x002fe20000000f00 */
[----:B------:R1:W-:Y:S01]  /*47e60*/  STL [R1+0x1010], R6 ;  /* 0x0010100601007387 */ /* 0x0003e20000100800 */
[----:B------:R-:W-:Y:S02]  /*47e70*/  IADD3 R174, P2, R174, UR5, RZ ;  /* 0x00000005aeae7c10 */ /* 0x000fe4000ff5e0ff */
[----:B--2---:R-:W-:Y:S02]  /*47e80*/  IADD3.X R7, R7, UR7, RZ, P1, !PT ;  /* 0x0000000707077c10 */ /* 0x004fe40008ffe4ff */
[----:B----4-:R-:W-:-:S03]  /*47e90*/  IADD3.X R178, R178, UR7, RZ, P2, !PT ;  /* 0x00000007b2b27c10 */ /* 0x010fc600097fe4ff */
[----:B------:R-:W-:Y:S01]  /*47ea0*/  IMAD.MOV.U32 R5, RZ, RZ, R7 ;  /* 0x000000ffff057224 */ /* 0x000fe200078e0007 */
[----:B------:R2:W-:Y:S04]  /*47eb0*/  STL [R1+0x100c], R7 ;  /* 0x00100c0701007387 */ /* 0x0005e80000100800 */
[----:B------:R3:W-:Y:S04]  /*47ec0*/  STL [R1+0x1050], R174 ;  /* 0x001050ae01007387 */ /* 0x0007e80000100800 */
[----:B-1----:R-:W4:Y:S04]  /*47ed0*/  LDL.LU R6, [R1+0x1110] ;  /* 0x0011100001067983 */ /* 0x002f280000300800 */
[----:B------:R1:W-:Y:S04]  /*47ee0*/  STL [R1+0x104c], R178 ;  /* 0x00104cb201007387 */ /* 0x0003e80000100800 */
[----:B------:R3:W-:Y:S04]  /*47ef0*/  LDGSTS.E [R2+-0x7d000], desc[UR8][R4.64], P0 ;  /* 0x8300000004027fae */ /* 0x0007e80008121848 */
[----:B--2---:R-:W2:Y:S01]  /*47f00*/  LDL.LU R7, [R1+0x1150] ;  /* 0x0011500001077983 */ /* 0x004ea20000300800 */
[----:B---3--:R-:W-:-:S03]  /*47f10*/  IMAD.MOV.U32 R4, RZ, RZ, R174 ;  /* 0x000000ffff047224 */ /* 0x008fc600078e00ae */
[----:B------:R-:W3:Y:S01]  /*47f20*/  LDL.LU R174, [R1+0x110c] ;  /* 0x00110c0001ae7983 */ /* 0x000ee20000300800 */
[----:B------:R-:W-:-:S03]  /*47f30*/  MOV R5, R178 ;  /* 0x000000b200057202 */ /* 0x000fc60000000f00 */
[----:B-1----:R-:W3:Y:S04]  /*47f40*/  LDL.LU R178, [R1+0x114c] ;  /* 0x00114c0001b27983 */ /* 0x002ee80000300800 */
[----:B------:R1:W-:Y:S01]  /*47f50*/  LDGSTS.E [R2+-0x7cc00], desc[UR8][R4.64], P0 ;  /* 0x8340000004027fae */ /* 0x0003e20008121848 */
[----:B------:R-:W-:-:S05]  /*47f60*/  IADD3 R0, P1, R0, UR5, RZ ;  /* 0x0000000500007c10 */ /* 0x000fca000ff3e0ff */
[----:B------:R-:W-:Y:S01]  /*47f70*/  STL [R1+0x1090], R0 ;  /* 0x0010900001007387 */ /* 0x000fe20000100800 */
[----:B------:R-:W-:Y:S01]  /*47f80*/  IADD3 R9, P2, R9, UR5, RZ ;  /* 0x0000000509097c10 */ /* 0x000fe2000ff5e0ff */
[----:B-1----:R-:W-:Y:S01]  /*47f90*/  IMAD.MOV.U32 R4, RZ, RZ, R0 ;  /* 0x000000ffff047224 */ /* 0x002fe200078e0000 */
[----:B------:R-:W-:Y:S02]  /*47fa0*/  IADD3.X R175, R175, UR7, RZ, P1, !PT ;  /* 0x00000007afaf7c10 */ /* 0x000fe40008ffe4ff */
[----:B------:R-:W-:-:S03]  /*47fb0*/  IADD3.X R179, R179, UR7, RZ, P2, !PT ;  /* 0x00000007b3b37c10 */ /* 0x000fc600097fe4ff */
[----:B------:R-:W-:Y:S01]  /*47fc0*/  IMAD.MOV.U32 R5, RZ, RZ, R175 ;  /* 0x000000ffff057224 */ /* 0x000fe200078e00af */
[----:B------:R1:W-:Y:S04]  /*47fd0*/  STL [R1+0x108c], R175 ;  /* 0x00108caf01007387 */ /* 0x0003e80000100800 */
[----:B------:R-:W-:Y:S04]  /*47fe0*/  STL [R1+0x10d0], R9 ;  /* 0x0010d00901007387 */ /* 0x000fe80000100800 */
[----:B------:R1:W-:Y:S04]  /*47ff0*/  LDGSTS.E [R2+-0x7c800], desc[UR8][R4.64], P0 ;  /* 0x8380000004027fae */ /* 0x0003e80008121848 */
[----:B-1----:R-:W3:Y:S04]  /*48000*/  LDL.LU R175, [R1+0x1190] ;  /* 0x0011900001af7983 */ /* 0x002ee80000300800 */
[----:B------:R1:W-:Y:S04]  /*48010*/  STL [R1+0x10cc], R179 ;  /* 0x0010ccb301007387 */ /* 0x0003e80000100800 */
[----:B------:R-:W3:Y:S01]  /*48020*/  LDL.LU R0, [R1+0x11d0] ;  /* 0x0011d00001007983 */ /* 0x000ee20000300800 */
[----:B------:R-:W-:Y:S01]  /*48030*/  IMAD.MOV.U32 R5, RZ, RZ, R179 ;  /* 0x000000ffff057224 */ /* 0x000fe200078e00b3 */
[----:B------:R-:W-:-:S02]  /*48040*/  MOV R4, R9 ;  /* 0x0000000900047202 */ /* 0x000fc40000000f00 */
[----:B-1----:R-:W3:Y:S04]  /*48050*/  LDL.LU R179, [R1+0x118c] ;  /* 0x00118c0001b37983 */ /* 0x002ee80000300800 */
[----:B------:R-:W3:Y:S04]  /*48060*/  LDL.LU R9, [R1+0x11cc] ;  /* 0x0011cc0001097983 */ /* 0x000ee80000300800 */
[----:B------:R1:W-:Y:S01]  /*48070*/  LDGSTS.E [R2+-0x7c400], desc[UR8][R4.64], P0 ;  /* 0x83c0000004027fae */ /* 0x0003e20008121848 */
[----:B----4-:R-:W-:-:S05]  /*48080*/  IADD3 R6, P1, R6, UR5, RZ ;  /* 0x0000000506067c10 */ /* 0x010fca000ff3e0ff */
[----:B------:R-:W-:Y:S01]  /*48090*/  STL [R1+0x1110], R6 ;  /* 0x0011100601007387 */ /* 0x000fe20000100800 */
[----:B-1----:R-:W-:Y:S01]  /*480a0*/  IMAD.MOV.U32 R4, RZ, RZ, R6 ;  /* 0x000000ffff047224 */ /* 0x002fe200078e0006 */
[----:B--2---:R-:W-:Y:S02]  /*480b0*/  IADD3 R7, P2, R7, UR5, RZ ;  /* 0x0000000507077c10 */ /* 0x004fe4000ff5e0ff */
[----:B---3--:R-:W-:Y:S02]  /*480c0*/  IADD3.X R174, R174, UR7, RZ, P1, !PT ;  /* 0x00000007aeae7c10 */ /* 0x008fe40008ffe4ff */
[----:B------:R-:W-:-:S03]  /*480d0*/  IADD3.X R178, R178, UR7, RZ, P2, !PT ;  /* 0x00000007b2b27c10 */ /* 0x000fc600097fe4ff */
[----:B------:R1:W-:Y:S01]  /*480e0*/  STL [R1+0x110c], R174 ;  /* 0x00110cae01007387 */ /* 0x0003e20000100800 */
[----:B------:R-:W-:-:S03]  /*480f0*/  MOV R5, R174 ;  /* 0x000000ae00057202 */ /* 0x000fc60000000f00 */
[----:B------:R-:W-:Y:S04]  /*48100*/  STL [R1+0x1150], R7 ;  /* 0x0011500701007387 */ /* 0x000fe80000100800 */
[----:B------:R2:W-:Y:S04]  /*48110*/  LDGSTS.E [R2+-0x7c000], desc[UR8][R4.64], P0 ;  /* 0x8400000004027fae */ /* 0x0005e80008121848 */
[----:B-1----:R-:W3:Y:S04]  /*48120*/  LDL.LU R174, [R1+0x1210] ;  /* 0x0012100001ae7983 */ /* 0x002ee80000300800 */
[----:B------:R1:W-:Y:S04]  /*48130*/  STL [R1+0x114c], R178 ;  /* 0x00114cb201007387 */ /* 0x0003e80000100800 */
[----:B------:R-:W4:Y:S01]  /*48140*/  LDL.LU R6, [R1+0x1250] ;  /* 0x0012500001067983 */ /* 0x000f220000300800 */
[----:B--2---:R-:W-:-:S03]  /*48150*/  IMAD.MOV.U32 R5, RZ, RZ, R178 ;  /* 0x000000ffff057224 */ /* 0x004fc600078e00b2 */
[----:B-1----:R-:W2:Y:S01]  /*48160*/  LDL.LU R178, [R1+0x120c] ;  /* 0x00120c0001b27983 */ /* 0x002ea20000300800 */
[----:B------:R-:W-:-:S03]  /*48170*/  IMAD.MOV.U32 R4, RZ, RZ, R7 ;  /* 0x000000ffff047224 */ /* 0x000fc600078e0007 */
[----:B------:R-:W2:Y:S04]  /*48180*/  LDL.LU R7, [R1+0x124c] ;  /* 0x00124c0001077983 */ /* 0x000ea80000300800 */
[----:B------:R1:W-:Y:S01]  /*48190*/  LDGSTS.E [R2+-0x7bc00], desc[UR8][R4.64], P0 ;  /* 0x8440000004027fae */ /* 0x0003e20008121848 */
[----:B------:R-:W-:-:S04]  /*481a0*/  IADD3 R175, P1, R175, UR5, RZ ;  /* 0x00000005afaf7c10 */ /* 0x000fc8000ff3e0ff */
[----:B-1----:R-:W-:Y:S02]  /*481b0*/  MOV R4, R175 ;  /* 0x000000af00047202 */ /* 0x002fe40000000f00 */
[----:B------:R-:W-:Y:S02]  /*481c0*/  IADD3 R0, P2, R0, UR5, RZ ;  /* 0x0000000500007c10 */ /* 0x000fe4000ff5e0ff */
[----:B------:R-:W-:Y:S01]  /*481d0*/  IADD3.X R179, R179, UR7, RZ, P1, !PT ;  /* 0x00000007b3b37c10 */ /* 0x000fe20008ffe4ff */
[----:B------:R1:W-:Y:S01]  /*481e0*/  STL [R1+0x1190], R175 ;  /* 0x001190af01007387 */ /* 0x0003e20000100800 */
[----:B------:R-:W-:-:S03]  /*481f0*/  IADD3.X R9, R9, UR7, RZ, P2, !PT ;  /* 0x0000000709097c10 */ /* 0x000fc600097fe4ff */
[----:B------:R-:W-:Y:S01]  /*48200*/  IMAD.MOV.U32 R5, RZ, RZ, R179 ;  /* 0x000000ffff057224 */ /* 0x000fe200078e00b3 */
[----:B------:R-:W-:Y:S04]  /*48210*/  STL [R1+0x118c], R179 ;  /* 0x00118cb301007387 */ /* 0x000fe80000100800 */
[----:B------:R-:W-:Y:S04]  /*48220*/  STL [R1+0x11d0], R0 ;  /* 0x0011d00001007387 */ /* 0x000fe80000100800 */
[----:B------:R1:W-:Y:S04]  /*48230*/  LDGSTS.E [R2+-0x7b800], desc[UR8][R4.64], P0 ;  /* 0x8480000004027fae */ /* 0x0003e80008121848 */
[----:B------:R1:W-:Y:S04]  /*48240*/  STL [R1+0x11cc], R9 ;  /* 0x0011cc0901007387 */ /* 0x0003e80000100800 */
[----:B-1----:R-:W2:Y:S01]  /*48250*/  LDL.LU R175, [R1+0x128c] ;  /* 0x00128c0001af7983 */ /* 0x002ea20000300800 */
[----:B------:R-:W-:-:S03]  /*48260*/  MOV R5, R9 ;  /* 0x0000000900057202 */ /* 0x000fc60000000f00 */
[----:B------:R-:W2:Y:S01]  /*48270*/  LDL.LU R9, [R1+0x1290] ;  /* 0x0012900001097983 */ /* 0x000ea20000300800 */
[----:B------:R-:W-:-:S03]  /*48280*/  IMAD.MOV.U32 R4, RZ, RZ, R0 ;  /* 0x000000ffff047224 */ /* 0x000fc600078e0000 */
[----:B------:R-:W2:Y:S04]  /*48290*/  LDL.LU R191, [R1+0x12cc] ;  /* 0x0012cc0001bf7983 */ /* 0x000ea80000300800 */
[----:B------:R-:W2:Y:S04]  /*482a0*/  LDL.LU R0, [R1+0x12d0] ;  /* 0x0012d00001007983 */ /* 0x000ea80000300800 */
[----:B------:R1:W-:Y:S01]  /*482b0*/  LDGSTS.E [R2+-0x7b400], desc[UR8][R4.64], P0 ;  /* 0x84c0000004027fae */ /* 0x0003e20008121848 */
[----:B---3--:R-:W-:Y:S02]  /*482c0*/  IADD3 R174, P1, R174, UR5, RZ ;  /* 0x00000005aeae7c10 */ /* 0x008fe4000ff3e0ff */
[----:B----4-:R-:W-:-:S03]  /*482d0*/  IADD3 R6, P2, R6, UR5, RZ ;  /* 0x0000000506067c10 */ /* 0x010fc6000ff5e0ff */
[----:B-1----:R-:W-:Y:S01]  /*482e0*/  IMAD.MOV.U32 R4, RZ, RZ, R174 ;  /* 0x000000ffff047224 */ /* 0x002fe200078e00ae */
[----:B--2---:R-:W-:Y:S01]  /*482f0*/  IADD3.X R178, R178, UR7, RZ, P1, !PT ;  /* 0x00000007b2b27c10 */ /* 0x004fe20008ffe4ff */
[----:B------:R-:W-:Y:S01]  /*48300*/  STL [R1+0x1210], R174 ;  /* 0x001210ae01007387 */ /* 0x000fe20000100800 */
[----:B------:R-:W-:-:S03]  /*48310*/  IADD3.X R7, R7, UR7, RZ, P2, !PT ;  /* 0x0000000707077c10 */ /* 0x000fc600097fe4ff */
[----:B------:R-:W-:Y:S01]  /*48320*/  IMAD.MOV.U32 R5, RZ, RZ, R178 ;  /* 0x000000ffff057224 */ /* 0x000fe200078e00b2 */
[----:B------:R-:W-:Y:S04]  /*48330*/  STL [R1+0x120c], R178 ;  /* 0x00120cb201007387 */ /* 0x000fe80000100800 */
[----:B------:R1:W-:Y:S04]  /*48340*/  STL [R1+0x1250], R6 ;  /* 0x0012500601007387 */ /* 0x0003e80000100800 */
[----:B------:R2:W-:Y:S04]  /*48350*/  LDGSTS.E [R2+-0x7b000], desc[UR8][R4.64], P0 ;  /* 0x8500000004027fae */ /* 0x0005e80008121848 */
[----:B------:R3:W-:Y:S04]  /*48360*/  STL [R1+0x124c], R7 ;  /* 0x00124c0701007387 */ /* 0x0007e80000100800 */
[----:B------:R-:W4:Y:S01]  /*48370*/  LDL.LU R190, [R1+0x130c] ;  /* 0x00130c0001be7983 */ /* 0x000f220000300800 */
[----:B--2---:R-:W-:-:S03]  /*48380*/  MOV R4, R6 ;  /* 0x0000000600047202 */ /* 0x004fc60000000f00 */
[----:B-1----:R-:W2:Y:S04]  /*48390*/  LDL.LU R6, [R1+0x1310] ;  /* 0x0013100001067983 */ /* 0x002ea80000300800 */
[----:B------:R-:W4:Y:S04]  /*483a0*/  LDL.LU R179, [R1+0x134c] ;  /* 0x00134c0001b37983 */ /* 0x000f280000300800 */
[----:B------:R-:W4:Y:S01]  /*483b0*/  LDL.LU R178, [R1+0x1350] ;  /* 0x0013500001b27983 */ /* 0x000f220000300800 */
[----:B------:R-:W-:-:S03]  /*483c0*/  IMAD.MOV.U32 R5, RZ, RZ, R7 ;  /* 0x000000ffff057224 */ /* 0x000fc600078e0007 */
[----:B------:R-:W4:Y:S04]  /*483d0*/  LDL.LU R174, [R1+0x1390] ;  /* 0x0013900001ae7983 */ /* 0x000f280000300800 */
[----:B---3--:R-:W3:Y:S04]  /*483e0*/  LDL.LU R7, [R1+0x13d0] ;  /* 0x0013d00001077983 */ /* 0x008ee80000300800 */
[----:B------:R1:W-:Y:S01]  /*483f0*/  LDGSTS.E [R2+-0x7ac00], desc[UR8][R4.64], P0 ;  /* 0x8540000004027fae */ /* 0x0003e20008121848 */
[----:B------:R-:W-:-:S04]  /*48400*/  IADD3 R9, P1, R9, UR5, RZ ;  /* 0x0000000509097c10 */ /* 0x000fc8000ff3e0ff */
[----:B------:R-:W-:Y:S01]  /*48410*/  IADD3.X R175, R175, UR7, RZ, P1, !PT ;  /* 0x00000007afaf7c10 */ /* 0x000fe20008ffe4ff */
[----:B------:R-:W-:Y:S01]  /*48420*/  STL [R1+0x1290], R9 ;  /* 0x0012900901007387 */ /* 0x000fe20000100800 */
[----:B------:R-:W-:-:S03]  /*48430*/  IADD3 R0, P2, R0, UR5, RZ ;  /* 0x0000000500007c10 */ /* 0x000fc6000ff5e0ff */
[----:B------:R1:W-:Y:S02]  /*48440*/  STL [R1+0x128c], R175 ;  /* 0x00128caf01007387 */ /* 0x0003e40000100800 */
[----:B-1----:R-:W-:Y:S02]  /*48450*/  MOV R5, R175 ;  /* 0x000000af00057202 */ /* 0x002fe40000000f00 */
[----:B------:R-:W-:Y:S01]  /*48460*/  IADD3.X R191, R191, UR7, RZ, P2, !PT ;  /* 0x00000007bfbf7c10 */ /* 0x000fe200097fe4ff */
[----:B------:R1:W-:Y:S01]  /*48470*/  STL [R1+0x12d0], R0 ;  /* 0x0012d00001007387 */ /* 0x0003e20000100800 */
[----:B------:R-:W-:-:S03]  /*48480*/  IMAD.MOV.U32 R4, RZ, RZ, R9 ;  /* 0x000000ffff047224 */ /* 0x000fc600078e0009 */
[----:B------:R-:W3:Y:S04]  /*48490*/  LDL.LU R175, [R1+0x138c] ;  /* 0x00138c0001af7983 */ /* 0x000ee80000300800 */
[----:B------:R-:W-:Y:S04]  /*484a0*/  STL [R1+0x12cc], R191 ;  /* 0x0012ccbf01007387 */ /* 0x000fe80000100800 */
[----:B------:R-:W3:Y:S04]  /*484b0*/  LDL.LU R9, [R1+0x13cc] ;  /* 0x0013cc0001097983 */ /* 0x000ee80000300800 */
[----:B------:R1:W-:Y:S02]  /*484c0*/  LDGSTS.E [R2+-0x7a800], desc[UR8][R4.64], P0 ;  /* 0x8580000004027fae */ /* 0x0003e40008121848 */
[----:B-1----:R-:W-:-:S02]  /*484d0*/  IMAD.MOV.U32 R4, RZ, RZ, R0 ;  /* 0x000000ffff047224 */ /* 0x002fc400078e0000 */
[----:B------:R-:W-:Y:S01]  /*484e0*/  IMAD.MOV.U32 R5, RZ, RZ, R191 ;  /* 0x000000ffff057224 */ /* 0x000fe200078e00bf */
[----:B------:R-:W3:Y:S04]  /*484f0*/  LDL.LU R0, [R1+0x1410] ;  /* 0x0014100001007983 */ /* 0x000ee80000300800 */
[----:B------:R1:W-:Y:S01]  /*48500*/  LDGSTS.E [R2+-0x7a400], desc[UR8][R4.64], P0 ;  /* 0x85c0000004027fae */ /* 0x0003e20008121848 */
[----:B--2---:R-:W-:-:S04]  /*48510*/  IADD3 R6, P1, R6, UR5, RZ ;  /* 0x0000000506067c10 */ /* 0x004fc8000ff3e0ff */
[----:B----4-:R-:W-:Y:S01]  /*48520*/  IADD3.X R190, R190, UR7, RZ, P1, !PT ;  /* 0x00000007bebe7c10 */ /* 0x010fe20008ffe4ff */
[----:B------:R2:W-:Y:S01]  /*48530*/  STL [R1+0x1310], R6 ;  /* 0x0013100601007387 */ /* 0x0005e20000100800 */
[----:B------:R-:W-:-:S03]  /*48540*/  IADD3 R178, P2, R178, UR5, RZ ;  /* 0x00000005b2b27c10 */ /* 0x000fc6000ff5e0ff */
[----:B------:R-:W-:Y:S01]  /*48550*/  STL [R1+0x130c], R190 ;  /* 0x00130cbe01007387 */ /* 0x000fe20000100800 */
[----:B-1----:R-:W-:-:S03]  /*48560*/  MOV R4, R6 ;  /* 0x0000000600047202 */ /* 0x002fc60000000f00 */
[----:B------:R-:W-:Y:S04]  /*48570*/  STL [R1+0x1350], R178 ;  /* 0x001350b201007387 */ /* 0x000fe80000100800 */
[----:B--2---:R-:W2:Y:S01]  /*48580*/  LDL.LU R6, [R1+0x140c] ;  /* 0x00140c0001067983 */ /* 0x004ea20000300800 */
[----:B------:R-:W-:Y:S01]  /*48590*/  IMAD.MOV.U32 R5, RZ, RZ, R190 ;  /* 0x000000ffff057224 */ /* 0x000fe200078e00be */
[----:B------:R-:W-:Y:S02]  /*485a0*/  IADD3.X R179, R179, UR7, RZ, P2, !PT ;  /* 0x00000007b3b37c10 */ /* 0x000fe400097fe4ff */
[----:B------:R-:W-:Y:S02]  /*485b0*/  IADD3 R174, P1, R174, UR5, RZ ;  /* 0x00000005aeae7c10 */ /* 0x000fe4000ff3e0ff */
[----:B------:R1:W-:Y:S01]  /*485c0*/  LDGSTS.E [R2+-0x7a000], desc[UR8][R4.64], P0 ;  /* 0x8600000004027fae */ /* 0x0003e20008121848 */
[----:B---3--:R-:W-:-:S03]  /*485d0*/  IADD3 R7, P2, R7, UR5, RZ ;  /* 0x0000000507077c10 */ /* 0x008fc6000ff5e0ff */
[----:B------:R-:W-:Y:S01]  /*485e0*/  STL [R1+0x134c], R179 ;  /* 0x00134cb301007387 */ /* 0x000fe20000100800 */
[----:B-1----:R-:W-:Y:S01]  /*485f0*/  IMAD.MOV.U32 R4, RZ, RZ, R178 ;  /* 0x000000ffff047224 */ /* 0x002fe200078e00b2 */
[----:B------:R-:W-:Y:S02]  /*48600*/  MOV R5, R179 ;  /* 0x000000b300057202 */ /* 0x000fe40000000f00 */
[----:B------:R-:W-:Y:S04]  /*48610*/  STL [R1+0x1390], R174 ;  /* 0x001390ae01007387 */ /* 0x000fe80000100800 */
[----:B------:R1:W-:Y:S01]  /*48620*/  LDGSTS.E [R2+-0x79c00], desc[UR8][R4.64], P0 ;  /* 0x8640000004027fae */ /* 0x0003e20008121848 */
[----:B------:R-:W-:Y:S01]  /*48630*/  IADD3.X R175, R175, UR7, RZ, P1, !PT ;  /* 0x00000007afaf7c10 */ /* 0x000fe20008ffe4ff */
[----:B-1----:R-:W-:-:S04]  /*48640*/  IMAD.MOV.U32 R4, RZ, RZ, R174 ;  /* 0x000000ffff047224 */ /* 0x002fc800078e00ae */
[----:B------:R-:W-:Y:S01]  /*48650*/  IMAD.MOV.U32 R5, RZ, RZ, R175 ;  /* 0x000000ffff057224 */ /* 0x000fe200078e00af */
[----:B------:R-:W-:Y:S01]  /*48660*/  IADD3.X R9, R9, UR7, RZ, P2, !PT ;  /* 0x0000000709097c10 */ /* 0x000fe200097fe4ff */
[----:B------:R-:W-:Y:S04]  /*48670*/  STL [R1+0x138c], R175 ;  /* 0x00138caf01007387 */ /* 0x000fe80000100800 */
[----:B------:R-:W-:Y:S04]  /*48680*/  STL [R1+0x13d0], R7 ;  /* 0x0013d00701007387 */ /* 0x000fe80000100800 */
[----:B------:R1:W-:Y:S04]  /*48690*/  LDGSTS.E [R2+-0x79800], desc[UR8][R4.64], P0 ;  /* 0x8680000004027fae */ /* 0x0003e80008121848 */
[----:B------:R3:W-:Y:S01]  /*486a0*/  STL [R1+0x13cc], R9 ;  /* 0x0013cc0901007387 */ /* 0x0007e20000100800 */
[----:B-1----:R-:W-:Y:S01]  /*486b0*/  IMAD.MOV.U32 R5, RZ, RZ, R9 ;  /* 0x000000ffff057224 */ /* 0x002fe200078e0009 */
[----:B---3--:R-:W-:-:S04]  /*486c0*/  IADD3 R9, P1, R20, UR5, RZ ;  /* 0x0000000514097c10 */ /* 0x008fc8000ff3e0ff */
[----:B------:R-:W-:Y:S02]  /*486d0*/  IADD3.X R20, R21, UR7, RZ, P1, !PT ;  /* 0x0000000715147c10 */ /* 0x000fe40008ffe4ff */
[----:B------:R-:W-:Y:S02]  /*486e0*/  IADD3 R0, P1, R0, UR5, RZ ;  /* 0x0000000500007c10 */ /* 0x000fe4000ff3e0ff */
[----:B------:R-:W-:-:S03]  /*486f0*/  MOV R4, R7 ;  /* 0x0000000700047202 */ /* 0x000fc60000000f00 */
[----:B------:R-:W-:Y:S04]  /*48700*/  STL [R1+0x1410], R0 ;  /* 0x0014100001007387 */ /* 0x000fe80000100800 */
[----:B------:R1:W-:Y:S01]  /*48710*/  LDGSTS.E [R2+-0x79400], desc[UR8][R4.64], P0 ;  /* 0x86c0000004027fae */ /* 0x0003e20008121848 */
[----:B--2---:R-:W-:-:S04]  /*48720*/  IADD3.X R6, R6, UR7, RZ, P1, !PT ;  /* 0x0000000706067c10 */ /* 0x004fc80008ffe4ff */
[----:B-1----:R-:W-:Y:S01]  /*48730*/  MOV R5, R6 ;  /* 0x0000000600057202 */ /* 0x002fe20000000f00 */
[----:B------:R1:W-:Y:S04]  /*48740*/  STL [R1+0x140c], R6 ;  /* 0x00140c0601007387 */ /* 0x0003e80000100800 */
[----:B------:R-:W2:Y:S04]  /*48750*/  LDL.LU R174, [R1+0xd14] ;  /* 0x000d140001ae7983 */ /* 0x000ea80000300800 */
[----:B-1----:R-:W3:Y:S04]  /*48760*/  LDL.LU R6, [R1+0xd18] ;  /* 0x000d180001067983 */ /* 0x002ee80000300800 */
[----:B------:R-:W4:Y:S04]  /*48770*/  LDL.LU R178, [R1+0xd54] ;  /* 0x000d540001b27983 */ /* 0x000f280000300800 */
[----:B------:R-:W4:Y:S01]  /*48780*/  LDL.LU R7, [R1+0xd58] ;  /* 0x000d580001077983 */ /* 0x000f220000300800 */
[----:B------:R-:W-:-:S02]  /*48790*/  IADD3 R190, P2, R172, UR5, RZ ;  /* 0x00000005acbe7c10 */ /* 0x000fc4000ff5e0ff */
[----:B------:R-:W-:Y:S01]  /*487a0*/  IADD3 R191, P1, R160, UR5, RZ ;  /* 0x00000005a0bf7c10 */ /* 0x000fe2000ff3e0ff */
[----:B------:R-:W-:Y:S01]  /*487b0*/  IMAD.MOV.U32 R4, RZ, RZ, R0 ;  /* 0x000000ffff047224 */ /* 0x000fe200078e0000 */
[----:B------:R-:W-:Y:S01]  /*487c0*/  IADD3.X R172, R173, UR7, RZ, P2, !PT ;  /* 0x00000007adac7c10 */ /* 0x000fe200097fe4ff */
[----:B------:R-:W4:Y:S01]  /*487d0*/  LDL.LU R0, [R1+0xd98] ;  /* 0x000d980001007983 */ /* 0x000f220000300800 */
[----:B------:R-:W-:Y:S01]  /*487e0*/  IADD3.X R160, R161, UR7, RZ, P1, !PT ;  /* 0x00000007a1a07c10 */ /* 0x000fe20008ffe4ff */
[----:B------:R-:W-:Y:S01]  /*487f0*/  IMAD.MOV.U32 R21, RZ, RZ, R20 ;  /* 0x000000ffff157224 */ /* 0x000fe200078e0014 */
[----:B------:R-:W-:Y:S01]  /*48800*/  MOV R173, R172 ;  /* 0x000000ac00ad7202 */ /* 0x000fe20000000f00 */
[----:B------:R-:W4:Y:S01]  /*48810*/  LDL.LU R179, [R1+0xdd4] ;  /* 0x000dd40001b37983 */ /* 0x000f220000300800 */
[----:B------:R-:W-:Y:S02]  /*48820*/  IMAD.MOV.U32 R20, RZ, RZ, R9 ;  /* 0x000000ffff147224 */ /* 0x000fe400078e0009 */
[----:B------:R-:W-:Y:S01]  /*48830*/  IMAD.MOV.U32 R172, RZ, RZ, R190 ;  /* 0x000000ffffac7224 */ /* 0x000fe200078e00be */
[----:B------:R-:W4:Y:S01]  /*48840*/  LDL.LU R175, [R1+0xdd8] ;  /* 0x000dd80001af7983 */ /* 0x000f220000300800 */
[----:B------:R-:W-:Y:S01]  /*48850*/  IMAD.MOV.U32 R161, RZ, RZ, R160 ;  /* 0x000000ffffa17224 */ /* 0x000fe200078e00a0 */
[----:B------:R-:W-:-:S02]  /*48860*/  MOV R160, R191 ;  /* 0x000000bf00a07202 */ /* 0x000fc40000000f00 */
[----:B------:R-:W4:Y:S04]  /*48870*/  LDL.LU R9, [R1+0xd94] ;  /* 0x000d940001097983 */ /* 0x000f280000300800 */
[----:B------:R1:W-:Y:S04]  /*48880*/  LDGSTS.E [R2+-0x79000], desc[UR8][R4.64], P0 ;  /* 0x8700000004027fae */ /* 0x0003e80008121848 */
[----:B------:R-:W-:Y:S04]  /*48890*/  LDGSTS.E [R2+-0x78c00], desc[UR8][R172.64], P0 ;  /* 0x87400000ac027fae */ /* 0x000fe80008121848 */
[----:B------:R-:W-:Y:S04]  /*488a0*/  LDGSTS.E [R2+-0x78800], desc[UR8][R160.64], P0 ;  /* 0x87800000a0027fae */ /* 0x000fe80008121848 */
[----:B------:R1:W-:Y:S02]  /*488b0*/  LDGSTS.E [R2+-0x78400], desc[UR8][R20.64], P0 ;  /* 0x87c0000014027fae */ /* 0x0003e40008121848 */
[----:B-1----:R-:W-:Y:S01]  /*488c0*/  LOP3.LUT R4, R8, 0x10, RZ, 0x3c, !PT ;  /* 0x0000001008047812 */ /* 0x002fe200078e3cff */
[----:B------:R-:W-:-:S05]  /*488d0*/  IMAD.U32 R2, RZ, RZ, UR17 ;  /* 0x00000011ff027e24 */ /* 0x000fca000f8e00ff */
[----:B------:R-:W-:Y:S02]  /*488e0*/  IADD3 R2, R4, 0x100000, R2 ;  /* 0x0010000004027810 */ /* 0x000fe40007ffe002 */
[----:B---3--:R-:W-:-:S04]  /*488f0*/  IADD3 R6, P1, R6, UR5, RZ ;  /* 0x0000000506067c10 */ /* 0x008fc8000ff3e0ff */
[----:B--2---:R-:W-:Y:S02]  /*48900*/  IADD3.X R174, R174, UR7, RZ, P1, !PT ;  /* 0x00000007aeae7c10 */ /* 0x004fe40008ffe4ff */
[----:B----4-:R-:W-:Y:S01]  /*48910*/  IADD3 R7, P2, R7, UR5, RZ ;  /* 0x0000000507077c10 */ /* 0x010fe2000ff5e0ff */
[----:B------:R1:W-:Y:S01]  /*48920*/  STL [R1+0xd18], R6 ;  /* 0x000d180601007387 */ /* 0x0003e20000100800 */
[----:B------:R-:W-:Y:S01]  /*48930*/  IMAD.MOV.U32 R4, RZ, RZ, R6 ;  /* 0x000000ffff047224 */ /* 0x000fe200078e0006 */
[----:B------:R-:W-:Y:S02]  /*48940*/  MOV R5, R174 ;  /* 0x000000ae00057202 */ /* 0x000fe40000000f00 */
[----:B------:R-:W-:Y:S01]  /*48950*/  IADD3.X R178, R178, UR7, RZ, P2, !PT ;  /* 0x00000007b2b27c10 */ /* 0x000fe200097fe4ff */
        /* <DEDUP_REMOVED lines=8> */
[----:B------:R-:W-:-:S03]  /*489e0*/  IMAD.MOV.U32 R5, RZ, RZ, R178 ;  /* 0x000000ffff057224 */ /* 0x000fc600078e00b2 */
[----:B-1----:R-:W3:Y:S01]  /*489f0*/  LDL.LU R178, [R1+0xe54] ;  /* 0x000e540001b27983 */ /* 0x002ee20000300800 */
[----:B------:R-:W-:Y:S02]  /*48a00*/  IADD3 R0, P1, R0, UR5, RZ ;  /* 0x0000000500007c10 */ /* 0x000fe4000ff3e0ff */
[----:B------:R-:W-:Y:S01]  /*48a10*/  IADD3 R175, P2, R175, UR5, RZ ;  /* 0x00000005afaf7c10 */ /* 0x000fe2000ff5e0ff */
[----:B------:R1:W-:Y:S01]  /*48a20*/  LDGSTS.E [R2+-0x7fb80], desc[UR8][R4.64], P0 ;  /* 0x8048000004027fae */ /* 0x0003e20008121848 */
[----:B------:R-:W-:Y:S02]  /*48a30*/  IADD3.X R9, R9, UR7, RZ, P1, !PT ;  /* 0x0000000709097c10 */ /* 0x000fe40008ffe4ff */
[----:B------:R-:W-:Y:S01]  /*48a40*/  IADD3.X R179, R179, UR7, RZ, P2, !PT ;  /* 0x00000007b3b37c10 */ /* 0x000fe200097fe4ff */
[----:B------:R1:W-:Y:S04]  /*48a50*/  STL [R1+0xd98], R0 ;  /* 0x000d980001007387 */ /* 0x0003e80000100800 */
[----:B------:R1:W-:Y:S02]  /*48a60*/  STL [R1+0xd94], R9 ;  /* 0x000d940901007387 */ /* 0x0003e40000100800 */
[----:B-1----:R-:W-:Y:S01]  /*48a70*/  MOV R4, R0 ;  /* 0x0000000000047202 */ /* 0x002fe20000000f00 */
[----:B------:R-:W-:Y:S01]  /*48a80*/  IMAD.MOV.U32 R5, RZ, RZ, R9 ;  /* 0x000000ffff057224 */ /* 0x000fe200078e0009 */
[----:B------:R1:W-:Y:S04]  /*48a90*/  STL [R1+0xdd8], R175 ;  /* 0x000dd8af01007387 */ /* 0x0003e80000100800 */
[----:B------:R-:W3:Y:S04]  /*48aa0*/  LDL.LU R0, [R1+0xe98] ;  /* 0x000e980001007983 */ /* 0x000ee80000300800 */
[----:B------:R1:W-:Y:S04]  /*48ab0*/  STL [R1+0xdd4], R179 ;  /* 0x000dd4b301007387 */ /* 0x0003e80000100800 */
[----:B------:R1:W-:Y:S04]  /*48ac0*/  LDGSTS.E [R2+-0x7f780], desc[UR8][R4.64], P0 ;  /* 0x8088000004027fae */ /* 0x0003e80008121848 */
[----:B------:R-:W3:Y:S01]  /*48ad0*/  LDL.LU R9, [R1+0xed8] ;  /* 0x000ed80001097983 */ /* 0x000ee20000300800 */
[----:B-1----:R-:W-:-:S03]  /*48ae0*/  IMAD.MOV.U32 R4, RZ, RZ, R175 ;  /* 0x000000ffff047224 */ /* 0x002fc600078e00af */
[----:B------:R-:W3:Y:S01]  /*48af0*/  LDL.LU R175, [R1+0xe94] ;  /* 0x000e940001af7983 */ /* 0x000ee20000300800 */
[----:B------:R-:W-:-:S03]  /*48b00*/  MOV R5, R179 ;  /* 0x000000b300057202 */ /* 0x000fc60000000f00 */
[----:B------:R-:W3:Y:S04]  /*48b10*/  LDL.LU R179, [R1+0xed4] ;  /* 0x000ed40001b37983 */ /* 0x000ee80000300800 */
[----:B------:R1:W-:Y:S01]  /*48b20*/  LDGSTS.E [R2+-0x7f380], desc[UR8][R4.64], P0 ;  /* 0x80c8000004027fae */ /* 0x0003e20008121848 */
[----:B----4-:R-:W-:-:S05]  /*48b30*/  IADD3 R6, P1, R6, UR5, RZ ;  /* 0x0000000506067c10 */ /* 0x010fca000ff3e0ff */
[----:B------:R4:W-:Y:S01]  /*48b40*/  STL [R1+0xe18], R6 ;  /* 0x000e180601007387 */ /* 0x0009e20000100800 */
[----:B-1----:R-:W-:Y:S01]  /*48b50*/  IMAD.MOV.U32 R4, RZ, RZ, R6 ;  /* 0x000000ffff047224 */ /* 0x002fe200078e0006 */
[----:B--2---:R-:W-:Y:S02]  /*48b60*/  IADD3 R174, P2, R174, UR5, RZ ;  /* 0x00000005aeae7c10 */ /* 0x004fe4000ff5e0ff */
[----:B---3--:R-:W-:Y:S02]  /*48b70*/  IADD3.X R7, R7, UR7, RZ, P1, !PT ;  /* 0x0000000707077c10 */ /* 0x008fe40008ffe4ff */
[----:B------:R-:W-:-:S03]  /*48b80*/  IADD3.X R178, R178, UR7, RZ, P2, !PT ;  /* 0x00000007b2b27c10 */ /* 0x000fc600097fe4ff */
[----:B------:R-:W-:Y:S01]  /*48b90*/  IMAD.MOV.U32 R5, RZ, RZ, R7 ;  /* 0x000000ffff057224 */ /* 0x000fe200078e0007 */
[----:B------:R1:W-:Y:S04]  /*48ba0*/  STL [R1+0xe14], R7 ;  /* 0x000e140701007387 */ /* 0x0003e80000100800 */
[----:B------:R2:W-:Y:S04]  /*48bb0*/  STL [R1+0xe58], R174 ;  /* 0x000e58ae01007387 */ /* 0x0005e80000100800 */
[----:B----4-:R-:W3:Y:S04]  /*48bc0*/  LDL.LU R6, [R1+0xf18] ;  /* 0x000f180001067983 */ /* 0x010ee80000300800 */
[----:B------:R4:W-:Y:S04]  /*48bd0*/  STL [R1+0xe54], R178 ;  /* 0x000e54b201007387 */ /* 0x0009e80000100800 */
[----:B------:R2:W-:Y:S04]  /*48be0*/  LDGSTS.E [R2+-0x7ef80], desc[UR8][R4.64], P0 ;  /* 0x8108000004027fae */ /* 0x0005e80008121848 */
[----:B-1----:R-:W3:Y:S01]  /*48bf0*/  LDL.LU R7, [R1+0xf58] ;  /* 0x000f580001077983 */ /* 0x002ee20000300800 */
[----:B--2---:R-:W-:-:S03]  /*48c00*/  MOV R4, R174 ;  /* 0x000000ae00047202 */ /* 0x004fc60000000f00 */
[----:B------:R-:W2:Y:S01]  /*48c10*/  LDL.LU R174, [R1+0xf14] ;  /* 0x000f140001ae7983 */ /* 0x000ea20000300800 */
[----:B------:R-:W-:-:S03]  /*48c20*/  IMAD.MOV.U32 R5, RZ, RZ, R178 ;  /* 0x000000ffff057224 */ /* 0x000fc600078e00b2 */
[----:B----4-:R-:W4:Y:S01]  /*48c30*/  LDL.LU R178, [R1+0xf54] ;  /* 0x000f540001b27983 */ /* 0x010f220000300800 */
[----:B------:R-:W-:Y:S02]  /*48c40*/  IADD3 R0, P1, R0, UR5, RZ ;  /* 0x0000000500007c10 */ /* 0x000fe4000ff3e0ff */
[----:B------:R-:W-:Y:S01]  /*48c50*/  IADD3 R9, P2, R9, UR5, RZ ;  /* 0x0000000509097c10 */ /* 0x000fe2000ff5e0ff */
[----:B------:R1:W-:Y:S01]  /*48c60*/  LDGSTS.E [R2+-0x7eb80], desc[UR8][R4.64], P0 ;  /* 0x8148000004027fae */ /* 0x0003e20008121848 */
[----:B------:R-:W-:-:S03]  /*48c70*/  IADD3.X R175, R175, UR7, RZ, P1, !PT ;  /* 0x00000007afaf7c10 */ /* 0x000fc60008ffe4ff */
[----:B------:R1:W-:Y:S01]  /*48c80*/  STL [R1+0xe98], R0 ;  /* 0x000e980001007387 */ /* 0x0003e20000100800 */
[----:B------:R-:W-:-:S03]  /*48c90*/  IADD3.X R179, R179, UR7, RZ, P2, !PT ;  /* 0x00000007b3b37c10 */ /* 0x000fc600097fe4ff */
[----:B------:R1:W-:Y:S02]  /*48ca0*/  STL [R1+0xe94], R175 ;  /* 0x000e94af01007387 */ /* 0x0003e40000100800 */
[----:B-1----:R-:W-:Y:S01]  /*48cb0*/  IMAD.MOV.U32 R4, RZ, RZ, R0 ;  /* 0x000000ffff047224 */ /* 0x002fe200078e0000 */
[----:B------:R-:W-:Y:S01]  /*48cc0*/  MOV R5, R175 ;  /* 0x000000af00057202 */ /* 0x000fe20000000f00 */
[----:B------:R1:W-:Y:S04]  /*48cd0*/  STL [R1+0xed8], R9 ;  /* 0x000ed80901007387 */ /* 0x0003e80000100800 */
[----:B------:R-:W4:Y:S04]  /*48ce0*/  LDL.LU R0, [R1+0xf98] ;  /* 0x000f980001007983 */ /* 0x000f280000300800 */
[----:B------:R1:W-:Y:S04]  /*48cf0*/  STL [R1+0xed4], R179 ;  /* 0x000ed4b301007387 */ /* 0x0003e80000100800 */
[----:B------:R1:W-:Y:S04]  /*48d00*/  LDGSTS.E [R2+-0x7e780], desc[UR8][R4.64], P0 ;  /* 0x8188000004027fae */ /* 0x0003e80008121848 */
[----:B------:R-:W4:Y:S01]  /*48d10*/  LDL.LU R175, [R1+0xfd8] ;  /* 0x000fd80001af7983 */ /* 0x000f220000300800 */
[----:B-1----:R-:W-:-:S03]  /*48d20*/  IMAD.MOV.U32 R4, RZ, RZ, R9 ;  /* 0x000000ffff047224 */ /* 0x002fc600078e0009 */
        /* <DEDUP_REMOVED lines=20> */
[----:B-1----:R-:W3:Y:S01]  /*48e70*/  LDL.LU R178, [R1+0x1054] ;  /* 0x0010540001b27983 */ /* 0x002ee20000300800 */
[----:B------:R-:W-:Y:S02]  /*48e80*/  IADD3 R0, P1, R0, UR5, RZ ;  /* 0x0000000500007c10 */ /* 0x000fe4000ff3e0ff */
[----:B------:R-:W-:Y:S01]  /*48e90*/  IADD3 R175, P2, R175, UR5, RZ ;  /* 0x00000005afaf7c10 */ /* 0x000fe2000ff5e0ff */
[----:B------:R1:W-:Y:S01]  /*48ea0*/  LDGSTS.E [R2+-0x7db80], desc[UR8][R4.64], P0 ;  /* 0x8248000004027fae */ /* 0x0003e20008121848 */
[----:B------:R-:W-:-:S03]  /*48eb0*/  IADD3.X R9, R9, UR7, RZ, P1, !PT ;  /* 0x0000000709097c10 */ /* 0x000fc60008ffe4ff */
[----:B------:R1:W-:Y:S01]  /*48ec0*/  STL [R1+0xf98], R0 ;  /* 0x000f980001007387 */ /* 0x0003e20000100800 */
[----:B------:R-:W-:-:S03]  /*48ed0*/  IADD3.X R179, R179, UR7, RZ, P2, !PT ;  /* 0x00000007b3b37c10 */ /* 0x000fc600097fe4ff */
[----:B------:R1:W-:Y:S02]  /*48ee0*/  STL [R1+0xf94], R9 ;  /* 0x000f940901007387 */ /* 0x0003e40000100800 */
[----:B-1----:R-:W-:Y:S02]  /*48ef0*/  IMAD.MOV.U32 R4, RZ, RZ, R0 ;  /* 0x000000ffff047224 */ /* 0x002fe400078e0000 */
[----:B------:R-:W-:Y:S01]  /*48f00*/  IMAD.MOV.U32 R5, RZ, RZ, R9 ;  /* 0x000000ffff057224 */ /* 0x000fe200078e0009 */
[----:B------:R1:W-:Y:S04]  /*48f10*/  STL [R1+0xfd8], R175 ;  /* 0x000fd8af01007387 */ /* 0x0003e80000100800 */
[----:B------:R-:W3:Y:S04]  /*48f20*/  LDL.LU R0, [R1+0x1098] ;  /* 0x0010980001007983 */ /* 0x000ee80000300800 */
[----:B------:R1:W-:Y:S04]  /*48f30*/  STL [R1+0xfd4], R179 ;  /* 0x000fd4b301007387 */ /* 0x0003e80000100800 */
[----:B------:R1:W-:Y:S04]  /*48f40*/  LDGSTS.E [R2+-0x7d780], desc[UR8][R4.64], P0 ;  /* 0x8288000004027fae */ /* 0x0003e80008121848 */
[----:B------:R-:W3:Y:S01]  /*48f50*/  LDL.LU R9, [R1+0x10d8] ;  /* 0x0010d80001097983 */ /* 0x000ee20000300800 */
[----:B-1----:R-:W-:-:S03]  /*48f60*/  MOV R4, R175 ;  /* 0x000000af00047202 */ /* 0x002fc60000000f00 */
[----:B------:R-:W3:Y:S01]  /*48f70*/  LDL.LU R175, [R1+0x1094] ;  /* 0x0010940001af7983 */ /* 0x000ee20000300800 */
[----:B------:R-:W-:-:S03]  /*48f80*/  IMAD.MOV.U32 R5, RZ, RZ, R179 ;  /* 0x000000ffff057224 */ /* 0x000fc600078e00b3 */
        /* <DEDUP_REMOVED lines=8> */
[----:B------:R1:W-:Y:S01]  /*49010*/  STL [R1+0x1014], R7 ;  /* 0x0010140701007387 */ /* 0x0003e20000100800 */
[----:B------:R-:W-:-:S03]  /*49020*/  MOV R5, R7 ;  /* 0x0000000700057202 */ /* 0x000fc60000000f00 */
[----:B------:R2:W-:Y:S04]  /*49030*/  STL [R1+0x1058], R174 ;  /* 0x001058ae01007387 */ /* 0x0005e80000100800 */
[----:B----4-:R-:W3:Y:S04]  /*49040*/  LDL.LU R6, [R1+0x1118] ;  /* 0x0011180001067983 */ /* 0x010ee80000300800 */
[----:B------:R4:W-:Y:S04]  /*49050*/  STL [R1+0x1054], R178 ;  /* 0x001054b201007387 */ /* 0x0009e80000100800 */
[----:B------:R2:W-:Y:S04]  /*49060*/  LDGSTS.E [R2+-0x7cf80], desc[UR8][R4.64], P0 ;  /* 0x8308000004027fae */ /* 0x0005e80008121848 */
[----:B-1----:R-:W3:Y:S01]  /*49070*/  LDL.LU R7, [R1+0x1158] ;  /* 0x0011580001077983 */ /* 0x002ee20000300800 */
[----:B--2---:R-:W-:-:S03]  /*49080*/  IMAD.MOV.U32 R4, RZ, RZ, R174 ;  /* 0x000000ffff047224 */ /* 0x004fc600078e00ae */
[----:B------:R-:W2:Y:S01]  /*49090*/  LDL.LU R174, [R1+0x1114] ;  /* 0x0011140001ae7983 */ /* 0x000ea20000300800 */
[----:B------:R-:W-:-:S03]  /*490a0*/  IMAD.MOV.U32 R5, RZ, RZ, R178 ;  /* 0x000000ffff057224 */ /* 0x000fc600078e00b2 */
[----:B----4-:R-:W4:Y:S01]  /*490b0*/  LDL.LU R178, [R1+0x1154] ;  /* 0x0011540001b27983 */ /* 0x010f220000300800 */
[----:B------:R-:W-:Y:S02]  /*490c0*/  IADD3 R0, P1, R0, UR5, RZ ;  /* 0x0000000500007c10 */ /* 0x000fe4000ff3e0ff */
[----:B------:R-:W-:Y:S01]  /*490d0*/  IADD3 R9, P2, R9, UR5, RZ ;  /* 0x0000000509097c10 */ /* 0x000fe2000ff5e0ff */
[----:B------:R1:W-:Y:S01]  /*490e0*/  LDGSTS.E [R2+-0x7cb80], desc[UR8][R4.64], P0 ;  /* 0x8348000004027fae */ /* 0x0003e20008121848 */
[----:B------:R-:W-:-:S03]  /*490f0*/  IADD3.X R175, R175, UR7, RZ, P1, !PT ;  /* 0x00000007afaf7c10 */ /* 0x000fc60008ffe4ff */
[----:B------:R-:W-:Y:S01]  /*49100*/  STL [R1+0x1098], R0 ;  /* 0x0010980001007387 */ /* 0x000fe20000100800 */
[----:B------:R-:W-:-:S03]  /*49110*/  IADD3.X R179, R179, UR7, RZ, P2, !PT ;  /* 0x00000007b3b37c10 */ /* 0x000fc600097fe4ff */
[----:B------:R1:W-:Y:S02]  /*49120*/  STL [R1+0x1094], R175 ;  /* 0x001094af01007387 */ /* 0x0003e40000100800 */
[----:B-1----:R-:W-:Y:S01]  /*49130*/  MOV R4, R0 ;  /* 0x0000000000047202 */ /* 0x002fe20000000f00 */
[----:B------:R-:W-:Y:S01]  /*49140*/  IMAD.MOV.U32 R5, RZ, RZ, R175 ;  /* 0x000000ffff057224 */ /* 0x000fe200078e00af */
[----:B------:R-:W-:Y:S04]  /*49150*/  STL [R1+0x10d8], R9 ;  /* 0x0010d80901007387 */ /* 0x000fe80000100800 */
[----:B------:R1:W-:Y:S04]  /*49160*/  LDGSTS.E [R2+-0x7c780], desc[UR8][R4.64], P0 ;  /* 0x8388000004027fae */ /* 0x0003e80008121848 */
[----:B------:R-:W4:Y:S04]  /*49170*/  LDL.LU R175, [R1+0x1198] ;  /* 0x0011980001af7983 */ /* 0x000f280000300800 */
[----:B------:R1:W-:Y:S04]  /*49180*/  STL [R1+0x10d4], R179 ;  /* 0x0010d4b301007387 */ /* 0x0003e80000100800 */
[----:B------:R-:W4:Y:S01]  /*49190*/  LDL.LU R0, [R1+0x11d8] ;  /* 0x0011d80001007983 */ /* 0x000f220000300800 */
[----:B-1----:R-:W-:Y:S01]  /*491a0*/  MOV R5, R179 ;  /* 0x000000b300057202 */ /* 0x002fe20000000f00 */
[----:B------:R-:W-:-:S02]  /*491b0*/  IMAD.MOV.U32 R4, RZ, RZ, R9 ;  /* 0x000000ffff047224 */ /* 0x000fc400078e0009 */
[----:B------:R-:W4:Y:S04]  /*491c0*/  LDL.LU R179, [R1+0x1194] ;  /* 0x0011940001b37983 */ /* 0x000f280000300800 */
[----:B------:R-:W4:Y:S04]  /*491d0*/  LDL.LU R9, [R1+0x11d4] ;  /* 0x0011d40001097983 */ /* 0x000f280000300800 */
[----:B------:R1:W-:Y:S01]  /*491e0*/  LDGSTS.E [R2+-0x7c380], desc[UR8][R4.64], P0 ;  /* 0x83c8000004027fae */ /* 0x0003e20008121848 */
[----:B---3--:R-:W-:-:S05]  /*491f0*/  IADD3 R6, P1, R6, UR5, RZ ;  /* 0x0000000506067c10 */ /* 0x008fca000ff3e0ff */
[----:B------:R-:W-:Y:S01]  /*49200*/  STL [R1+0x1118], R6 ;  /* 0x0011180601007387 */ /* 0x000fe20000100800 */
[----:B-1----:R-:W-:Y:S01]  /*49210*/  IMAD.MOV.U32 R4, RZ, RZ, R6 ;  /* 0x000000ffff047224 */ /* 0x002fe200078e0006 */
[----:B------:R-:W-:Y:S02]  /*49220*/  IADD3 R7, P2, R7, UR5, RZ ;  /* 0x0000000507077c10 */ /* 0x000fe4000ff5e0ff */
[----:B--2---:R-:W-:Y:S02]  /*49230*/  IADD3.X R174, R174, UR7, RZ, P1, !PT ;  /* 0x00000007aeae7c10 */ /* 0x004fe40008ffe4ff */
[----:B----4-:R-:W-:-:S03]  /*49240*/  IADD3.X R178, R178, UR7, RZ, P2, !PT ;  /* 0x00000007b2b27c10 */ /* 0x010fc600097fe4ff */
[----:B------:R-:W-:Y:S01]  /*49250*/  IMAD.MOV.U32 R5, RZ, RZ, R174 ;  /* 0x000000ffff057224 */ /* 0x000fe200078e00ae */
[----:B------:R1:W-:Y:S04]  /*49260*/  STL [R1+0x1114], R174 ;  /* 0x001114ae01007387 */ /* 0x0003e80000100800 */
[----:B------:R-:W-:Y:S04]  /*49270*/  STL [R1+0x1158], R7 ;  /* 0x0011580701007387 */ /* 0x000fe80000100800 */
[----:B------:R2:W-:Y:S04]  /*49280*/  LDGSTS.E [R2+-0x7bf80], desc[UR8][R4.64], P0 ;  /* 0x8408000004027fae */ /* 0x0005e80008121848 */
[----:B-1----:R-:W3:Y:S04]  /*49290*/  LDL.LU R174, [R1+0x1218] ;  /* 0x0012180001ae7983 */ /* 0x002ee80000300800 */
[----:B------:R1:W-:Y:S04]  /*492a0*/  STL [R1+0x1154], R178 ;  /* 0x001154b201007387 */ /* 0x0003e80000100800 */
[----:B------:R-:W4:Y:S01]  /*492b0*/  LDL.LU R6, [R1+0x1258] ;  /* 0x0012580001067983 */ /* 0x000f220000300800 */
[----:B--2---:R-:W-:Y:S01]  /*492c0*/  IMAD.MOV.U32 R5, RZ, RZ, R178 ;  /* 0x000000ffff057224 */ /* 0x004fe200078e00b2 */
[----:B------:R-:W-:-:S02]  /*492d0*/  MOV R4, R7 ;  /* 0x0000000700047202 */ /* 0x000fc40000000f00 */
[----:B-1----:R-:W2:Y:S04]  /*492e0*/  LDL.LU R178, [R1+0x1214] ;  /* 0x0012140001b27983 */ /* 0x002ea80000300800 */
[----:B------:R-:W2:Y:S01]  /*492f0*/  LDL.LU R7, [R1+0x1254] ;  /* 0x0012540001077983 */ /* 0x000ea20000300800 */
[----:B------:R-:W-:Y:S02]  /*49300*/  IADD3 R175, P1, R175, UR5, RZ ;  /* 0x00000005afaf7c10 */ /* 0x000fe4000ff3e0ff */
[----:B------:R-:W-:Y:S01]  /*49310*/  IADD3 R0, P2, R0, UR5, RZ ;  /* 0x0000000500007c10 */ /* 0x000fe2000ff5e0ff */
[----:B------:R1:W-:Y:S01]  /*49320*/  LDGSTS.E [R2+-0x7bb80], desc[UR8][R4.64], P0 ;  /* 0x8448000004027fae */ /* 0x0003e20008121848 */
[----:B------:R-:W-:-:S03]  /*49330*/  IADD3.X R179, R179, UR7, RZ, P1, !PT ;  /* 0x00000007b3b37c10 */ /* 0x000fc60008ffe4ff */
[----:B------:R1:W-:Y:S01]  /*49340*/  STL [R1+0x1198], R175 ;  /* 0x001198af01007387 */ /* 0x0003e20000100800 */
[----:B------:R-:W-:Y:S01]  /*49350*/  IADD3.X R9, R9, UR7, RZ, P2, !PT ;  /* 0x0000000709097c10 */ /* 0x000fe200097fe4ff */
[----:B-1----:R-:W-:Y:S01]  /*49360*/  IMAD.MOV.U32 R4, RZ, RZ, R175 ;  /* 0x000000ffff047224 */ /* 0x002fe200078e00af */
[----:B------:R-:W-:Y:S01]  /*49370*/  MOV R5, R179 ;  /* 0x000000b300057202 */ /* 0x000fe20000000f00 */
[----:B------:R-:W-:Y:S04]  /*49380*/  STL [R1+0x1194], R179 ;  /* 0x001194b301007387 */ /* 0x000fe80000100800 */
[----:B------:R-:W-:Y:S04]  /*49390*/  STL [R1+0x11d8], R0 ;  /* 0x0011d80001007387 */ /* 0x000fe80000100800 */
[----:B------:R1:W-:Y:S04]  /*493a0*/  LDGSTS.E [R2+-0x7b780], desc[UR8][R4.64], P0 ;  /* 0x8488000004027fae */ /* 0x0003e80008121848 */
[----:B------:R1:W-:Y:S04]  /*493b0*/  STL [R1+0x11d4], R9 ;  /* 0x0011d40901007387 */ /* 0x0003e80000100800 */
[----:B------:R-:W2:Y:S01]  /*493c0*/  LDL.LU R175, [R1+0x1294] ;  /* 0x0012940001af7983 */ /* 0x000ea20000300800 */
[----:B-1----:R-:W-:-:S03]  /*493d0*/  IMAD.MOV.U32 R5, RZ, RZ, R9 ;  /* 0x000000ffff057224 */ /* 0x002fc600078e0009 */
[----:B------:R-:W2:Y:S01]  /*493e0*/  LDL.LU R9, [R1+0x1298] ;  /* 0x0012980001097983 */ /* 0x000ea20000300800 */
[----:B------:R-:W-:-:S03]  /*493f0*/  IMAD.MOV.U32 R4, RZ, RZ, R0 ;  /* 0x000000ffff047224 */ /* 0x000fc600078e0000 */
[----:B------:R-:W2:Y:S04]  /*49400*/  LDL.LU R191, [R1+0x12d4] ;  /* 0x0012d40001bf7983 */ /* 0x000ea80000300800 */
[----:B------:R-:W2:Y:S04]  /*49410*/  LDL.LU R0, [R1+0x12d8] ;  /* 0x0012d80001007983 */ /* 0x000ea80000300800 */
[----:B------:R1:W-:Y:S01]  /*49420*/  LDGSTS.E [R2+-0x7b380], desc[UR8][R4.64], P0 ;  /* 0x84c8000004027fae */ /* 0x0003e20008121848 */
[----:B---3--:R-:W-:-:S04]  /*49430*/  IADD3 R174, P1, R174, UR5, RZ ;  /* 0x00000005aeae7c10 */ /* 0x008fc8000ff3e0ff */
[----:B-1----:R-:W-:Y:S02]  /*49440*/  MOV R4, R174 ;  /* 0x000000ae00047202 */ /* 0x002fe40000000f00 */
[----:B----4-:R-:W-:Y:S02]  /*49450*/  IADD3 R6, P2, R6, UR5, RZ ;  /* 0x0000000506067c10 */ /* 0x010fe4000ff5e0ff */
        /* <DEDUP_REMOVED lines=9> */
[----:B--2---:R-:W-:-:S03]  /*494f0*/  IMAD.MOV.U32 R4, RZ, RZ, R6 ;  /* 0x000000ffff047224 */ /* 0x004fc600078e0006 */
[----:B-1----:R-:W2:Y:S04]  /*49500*/  LDL.LU R6, [R1+0x1318] ;  /* 0x0013180001067983 */ /* 0x002ea80000300800 */
[----:B------:R-:W4:Y:S04]  /*49510*/  LDL.LU R179, [R1+0x1354] ;  /* 0x0013540001b37983 */ /* 0x000f280000300800 */
[----:B------:R-:W4:Y:S01]  /*49520*/  LDL.LU R178, [R1+0x1358] ;  /* 0x0013580001b27983 */ /* 0x000f220000300800 */
[----:B------:R-:W-:-:S03]  /*49530*/  MOV R5, R7 ;  /* 0x0000000700057202 */ /* 0x000fc60000000f00 */
[----:B------:R-:W4:Y:S01]  /*49540*/  LDL.LU R174, [R1+0x1398] ;  /* 0x0013980001ae7983 */ /* 0x000f220000300800 */
[----:B------:R-:W-:-:S03]  /*49550*/  IADD3 R9, P1, R9, UR5, RZ ;  /* 0x0000000509097c10 */ /* 0x000fc6000ff3e0ff */
[----:B---3--:R-:W3:Y:S01]  /*49560*/  LDL.LU R7, [R1+0x13d8] ;  /* 0x0013d80001077983 */ /* 0x008ee20000300800 */
[----:B------:R-:W-:-:S03]  /*49570*/  IADD3.X R175, R175, UR7, RZ, P1, !PT ;  /* 0x00000007afaf7c10 */ /* 0x000fc60008ffe4ff */
[----:B------:R-:W-:Y:S01]  /*49580*/  STL [R1+0x1298], R9 ;  /* 0x0012980901007387 */ /* 0x000fe20000100800 */
[----:B------:R-:W-:-:S03]  /*49590*/  IADD3 R0, P2, R0, UR5, RZ ;  /* 0x0000000500007c10 */ /* 0x000fc6000ff5e0ff */
[----:B------:R1:W-:Y:S04]  /*495a0*/  LDGSTS.E [R2+-0x7ab80], desc[UR8][R4.64], P0 ;  /* 0x8548000004027fae */ /* 0x0003e80008121848 */
[----:B------:R1:W-:Y:S01]  /*495b0*/  STL [R1+0x1294], R175 ;  /* 0x001294af01007387 */ /* 0x0003e20000100800 */
[----:B------:R-:W-:-:S03]  /*495c0*/  IADD3.X R191, R191, UR7, RZ, P2, !PT ;  /* 0x00000007bfbf7c10 */ /* 0x000fc600097fe4ff */
[----:B------:R1:W-:Y:S02]  /*495d0*/  STL [R1+0x12d8], R0 ;  /* 0x0012d80001007387 */ /* 0x0003e40000100800 */
[----:B-1----:R-:W-:Y:S02]  /*495e0*/  IMAD.MOV.U32 R5, RZ, RZ, R175 ;  /* 0x000000ffff057224 */ /* 0x002fe400078e00af */
[----:B------:R-:W3:Y:S01]  /*495f0*/  LDL.LU R175, [R1+0x1394] ;  /* 0x0013940001af7983 */ /* 0x000ee20000300800 */
[----:B------:R-:W-:-:S03]  /*49600*/  IMAD.MOV.U32 R4, RZ, RZ, R9 ;  /* 0x000000ffff047224 */ /* 0x000fc600078e0009 */
[----:B------:R-:W-:Y:S04]  /*49610*/  STL [R1+0x12d4], R191 ;  /* 0x0012d4bf01007387 */ /* 0x000fe80000100800 */
[----:B------:R-:W3:Y:S04]  /*49620*/  LDL.LU R9, [R1+0x13d4] ;  /* 0x0013d40001097983 */ /* 0x000ee80000300800 */
[----:B------:R1:W-:Y:S02]  /*49630*/  LDGSTS.E [R2+-0x7a780], desc[UR8][R4.64], P0 ;  /* 0x8588000004027fae */ /* 0x0003e40008121848 */
[----:B-1----:R-:W-:Y:S01]  /*49640*/  MOV R4, R0 ;  /* 0x0000000000047202 */ /* 0x002fe20000000f00 */
        /* <DEDUP_REMOVED lines=8> */
[----:B-1----:R-:W-:-:S03]  /*496d0*/  IMAD.MOV.U32 R4, RZ, RZ, R6 ;  /* 0x000000ffff047224 */ /* 0x002fc600078e0006 */
[----:B------:R-:W-:Y:S04]  /*496e0*/  STL [R1+0x1358], R178 ;  /* 0x001358b201007387 */ /* 0x000fe80000100800 */
[----:B--2---:R-:W2:Y:S01]  /*496f0*/  LDL.LU R6, [R1+0x1414] ;  /* 0x0014140001067983 */ /* 0x004ea20000300800 */
[----:B------:R-:W-:Y:S02]  /*49700*/  MOV R5, R190 ;  /* 0x000000be00057202 */ /* 0x000fe40000000f00 */
[----:B------:R-:W-:Y:S02]  /*49710*/  IADD3.X R179, R179, UR7, RZ, P2, !PT ;  /* 0x00000007b3b37c10 */ /* 0x000fe400097fe4ff */
[----:B------:R-:W-:Y:S01]  /*49720*/  IADD3 R174, P1, R174, UR5, RZ ;  /* 0x00000005aeae7c10 */ /* 0x000fe2000ff3e0ff */
[----:B------:R1:W-:Y:S01]  /*49730*/  LDGSTS.E [R2+-0x79f80], desc[UR8][R4.64], P0 ;  /* 0x8608000004027fae */ /* 0x0003e20008121848 */
[----:B---3--:R-:W-:-:S03]  /*49740*/  IADD3 R7, P2, R7, UR5, RZ ;  /* 0x0000000507077c10 */ /* 0x008fc6000ff5e0ff */
[----:B------:R-:W-:Y:S01]  /*49750*/  STL [R1+0x1354], R179 ;  /* 0x001354b301007387 */ /* 0x000fe20000100800 */
[----:B-1----:R-:W-:Y:S02]  /*49760*/  IMAD.MOV.U32 R4, RZ, RZ, R178 ;  /* 0x000000ffff047224 */ /* 0x002fe400078e00b2 */
[----:B------:R-:W-:Y:S01]  /*49770*/  IMAD.MOV.U32 R5, RZ, RZ, R179 ;  /* 0x000000ffff057224 */ /* 0x000fe200078e00b3 */
[----:B------:R-:W-:-:S04]  /*49780*/  IADD3.X R175, R175, UR7, RZ, P1, !PT ;  /* 0x00000007afaf7c10 */ /* 0x000fc80008ffe4ff */
[----:B------:R1:W-:Y:S01]  /*49790*/  LDGSTS.E [R2+-0x79b80], desc[UR8][R4.64], P0 ;  /* 0x8648000004027fae */ /* 0x0003e20008121848 */
[----:B------:R-:W-:-:S03]  /*497a0*/  IADD3.X R9, R9, UR7, RZ, P2, !PT ;  /* 0x0000000709097c10 */ /* 0x000fc600097fe4ff */
[----:B------:R-:W-:Y:S01]  /*497b0*/  STL [R1+0x1398], R174 ;  /* 0x001398ae01007387 */ /* 0x000fe20000100800 */
[----:B-1----:R-:W-:Y:S01]  /*497c0*/  MOV R4, R174 ;  /* 0x000000ae00047202 */ /* 0x002fe20000000f00 */
[----:B------:R-:W-:Y:S02]  /*497d0*/  IMAD.MOV.U32 R5, RZ, RZ, R175 ;  /* 0x000000ffff057224 */ /* 0x000fe400078e00af */
[----:B------:R-:W-:Y:S04]  /*497e0*/  STL [R1+0x1394], R175 ;  /* 0x001394af01007387 */ /* 0x000fe80000100800 */
[----:B------:R-:W-:Y:S04]  /*497f0*/  STL [R1+0x13d8], R7 ;  /* 0x0013d80701007387 */ /* 0x000fe80000100800 */
[----:B------:R1:W-:Y:S04]  /*49800*/  LDGSTS.E [R2+-0x79780], desc[UR8][R4.64], P0 ;  /* 0x8688000004027fae */ /* 0x0003e80008121848 */
[----:B------:R3:W-:Y:S01]  /*49810*/  STL [R1+0x13d4], R9 ;  /* 0x0013d40901007387 */ /* 0x0007e20000100800 */
[----:B-1----:R-:W-:-:S02]  /*49820*/  MOV R5, R9 ;  /* 0x0000000900057202 */ /* 0x002fc40000000f00 */
[----:B---3--:R-:W-:-:S04]  /*49830*/  IADD3 R9, P1, R18, UR5, RZ ;  /* 0x0000000512097c10 */ /* 0x008fc8000ff3e0ff */
[----:B------:R-:W-:Y:S02]  /*49840*/  IADD3.X R18, R19, UR7, RZ, P1, !PT ;  /* 0x0000000713127c10 */ /* 0x000fe40008ffe4ff */
[----:B------:R-:W-:Y:S01]  /*49850*/  IADD3 R0, P1, R0, UR5, RZ ;  /* 0x0000000500007c10 */ /* 0x000fe2000ff3e0ff */
[----:B------:R-:W-:-:S04]  /*49860*/  IMAD.MOV.U32 R4, RZ, RZ, R7 ;  /* 0x000000ffff047224 */ /* 0x000fc800078e0007 */
[----:B------:R-:W-:Y:S04]  /*49870*/  STL [R1+0x1418], R0 ;  /* 0x0014180001007387 */ /* 0x000fe80000100800 */
[----:B------:R1:W-:Y:S01]  /*49880*/  LDGSTS.E [R2+-0x79380], desc[UR8][R4.64], P0 ;  /* 0x86c8000004027fae */ /* 0x0003e20008121848 */
[----:B--2---:R-:W-:-:S05]  /*49890*/  IADD3.X R6, R6, UR7, RZ, P1, !PT ;  /* 0x0000000706067c10 */ /* 0x004fca0008ffe4ff */
[----:B------:R2:W-:Y:S01]  /*498a0*/  STL [R1+0x1414], R6 ;  /* 0x0014140601007387 */ /* 0x0005e20000100800 */
[----:B-1----:R-:W-:-:S03]  /*498b0*/  IMAD.MOV.U32 R5, RZ, RZ, R6 ;  /* 0x000000ffff057224 */ /* 0x002fc600078e0006 */
[----:B------:R-:W3:Y:S04]  /*498c0*/  LDL.LU R174, [R1+0xd1c] ;  /* 0x000d1c0001ae7983 */ /* 0x000ee80000300800 */
[----:B--2---:R-:W2:Y:S04]  /*498d0*/  LDL.LU R6, [R1+0xd20] ;  /* 0x000d200001067983 */ /* 0x004ea80000300800 */
[----:B------:R-:W4:Y:S04]  /*498e0*/  LDL.LU R178, [R1+0xd5c] ;  /* 0x000d5c0001b27983 */ /* 0x000f280000300800 */
[----:B------:R-:W4:Y:S01]  /*498f0*/  LDL.LU R7, [R1+0xd60] ;  /* 0x000d600001077983 */ /* 0x000f220000300800 */
[----:B------:R-:W-:-:S02]  /*49900*/  IADD3 R190, P2, R170, UR5, RZ ;  /* 0x00000005aabe7c10 */ /* 0x000fc4000ff5e0ff */
[----:B------:R-:W-:Y:S01]  /*49910*/  IADD3 R191, P1, R158, UR5, RZ ;  /* 0x000000059ebf7c10 */ /* 0x000fe2000ff3e0ff */
[----:B------:R-:W-:Y:S01]  /*49920*/  IMAD.MOV.U32 R4, RZ, RZ, R0 ;  /* 0x000000ffff047224 */ /* 0x000fe200078e0000 */
[----:B------:R-:W-:Y:S01]  /*49930*/  IADD3.X R170, R171, UR7, RZ, P2, !PT ;  /* 0x00000007abaa7c10 */ /* 0x000fe200097fe4ff */
[----:B------:R-:W4:Y:S01]  /*49940*/  LDL.LU R0, [R1+0xda0] ;  /* 0x000da00001007983 */ /* 0x000f220000300800 */
[----:B------:R-:W-:Y:S02]  /*49950*/  IADD3.X R158, R159, UR7, RZ, P1, !PT ;  /* 0x000000079f9e7c10 */ /* 0x000fe40008ffe4ff */
[----:B------:R-:W-:Y:S01]  /*49960*/  MOV R19, R18 ;  /* 0x0000001200137202 */ /* 0x000fe20000000f00 */
[----:B------:R-:W4:Y:S01]  /*49970*/  LDL.LU R179, [R1+0xddc] ;  /* 0x000ddc0001b37983 */ /* 0x000f220000300800 */
[----:B------:R-:W-:Y:S02]  /*49980*/  IMAD.MOV.U32 R18, RZ, RZ, R9 ;  /* 0x000000ffff127224 */ /* 0x000fe400078e0009 */
[----:B------:R-:W-:Y:S01]  /*49990*/  IMAD.MOV.U32 R171, RZ, RZ, R170 ;  /* 0x000000ffffab7224 */ /* 0x000fe200078e00aa */
[----:B------:R-:W4:Y:S01]  /*499a0*/  LDL.LU R175, [R1+0xde0] ;  /* 0x000de00001af7983 */ /* 0x000f220000300800 */
[----:B------:R-:W-:Y:S01]  /*499b0*/  MOV R170, R190 ;  /* 0x000000be00aa7202 */ /* 0x000fe20000000f00 */
[----:B------:R-:W-:-:S02]  /*499c0*/  IMAD.MOV.U32 R159, RZ, RZ, R158 ;  /* 0x000000ffff9f7224 */ /* 0x000fc400078e009e */
[----:B------:R-:W4:Y:S01]  /*499d0*/  LDL.LU R9, [R1+0xd9c] ;  /* 0x000d9c0001097983 */ /* 0x000f220000300800 */
[----:B------:R-:W-:-:S03]  /*499e0*/  IMAD.MOV.U32 R158, RZ, RZ, R191 ;  /* 0x000000ffff9e7224 */ /* 0x000fc600078e00bf */
[----:B------:R1:W-:Y:S04]  /*499f0*/  LDGSTS.E [R2+-0x78f80], desc[UR8][R4.64], P0 ;  /* 0x8708000004027fae */ /* 0x0003e80008121848 */
[----:B------:R-:W-:Y:S04]  /*49a00*/  LDGSTS.E [R2+-0x78b80], desc[UR8][R170.64], P0 ;  /* 0x87480000aa027fae */ /* 0x000fe80008121848 */
[----:B------:R-:W-:Y:S04]  /*49a10*/  LDGSTS.E [R2+-0x78780], desc[UR8][R158.64], P0 ;  /* 0x878800009e027fae */ /* 0x000fe80008121848 */
[----:B------:R1:W-:Y:S02]  /*49a20*/  LDGSTS.E [R2+-0x78380], desc[UR8][R18.64], P0 ;  /* 0x87c8000012027fae */ /* 0x0003e40008121848 */
[----:B-1----:R-:W-:-:S02]  /*49a30*/  LOP3.LUT R4, R8, 0x20, RZ, 0x3c, !PT ;  /* 0x0000002008047812 */ /* 0x002fc400078e3cff */
[----:B------:R-:W-:-:S04]  /*49a40*/  MOV R2, UR17 ;  /* 0x0000001100027c02 */ /* 0x000fc80008000f00 */
[----:B------:R-:W-:Y:S02]  /*49a50*/  IADD3 R2, R4, 0x100000, R2 ;  /* 0x0010000004027810 */ /* 0x000fe40007ffe002 */
[----:B--2---:R-:W-:-:S04]  /*49a60*/  IADD3 R6, P1, R6, UR5, RZ ;  /* 0x0000000506067c10 */ /* 0x004fc8000ff3e0ff */
[----:B---3--:R-:W-:Y:S02]  /*49a70*/  IADD3.X R174, R174, UR7, RZ, P1, !PT ;  /* 0x00000007aeae7c10 */ /* 0x008fe40008ffe4ff */
[----:B----4-:R-:W-:Y:S01]  /*49a80*/  IADD3 R7, P2, R7, UR5, RZ ;  /* 0x0000000507077c10 */ /* 0x010fe2000ff5e0ff */
[----:B------:R1:W-:Y:S01]  /*49a90*/  STL [R1+0xd20], R6 ;  /* 0x000d200601007387 */ /* 0x0003e20000100800 */
[----:B------:R-:W-:Y:S02]  /*49aa0*/  IMAD.MOV.U32 R4, RZ, RZ, R6 ;  /* 0x000000ffff047224 */ /* 0x000fe400078e0006 */
[----:B------:R-:W-:Y:S01]  /*49ab0*/  IADD3.X R178, R178, UR7, RZ, P2, !PT ;  /* 0x00000007b2b27c10 */ /* 0x000fe200097fe4ff */
[----:B------:R-:W-:Y:S01]  /*49ac0*/  IMAD.MOV.U32 R5, RZ, RZ, R174 ;  /* 0x000000ffff057224 */ /* 0x000fe200078e00ae */
[----:B------:R2:W-:Y:S04]  /*49ad0*/  STL [R1+0xd1c], R174 ;  /* 0x000d1cae01007387 */ /* 0x0005e80000100800 */
[----:B------:R3:W-:Y:S04]  /*49ae0*/  STL [R1+0xd60], R7 ;  /* 0x000d600701007387 */ /* 0x0007e80000100800 */
[----:B-1----:R-:W4:Y:S04]  /*49af0*/  LDL.LU R6, [R1+0xe20] ;  /* 0x000e200001067983 */ /* 0x002f280000300800 */
[----:B------:R1:W-:Y:S04]  /*49b00*/  STL [R1+0xd5c], R178 ;  /* 0x000d5cb201007387 */ /* 0x0003e80000100800 */
[----:B------:R3:W-:Y:S04]  /*49b10*/  LDGSTS.E [R2+-0x7ff00], desc[UR8][R4.64], P0 ;  /* 0x8010000004027fae */ /* 0x0007e80008121848 */
[----:B--2---:R-:W2:Y:S01]  /*49b20*/  LDL.LU R174, [R1+0xe60] ;  /* 0x000e600001ae7983 */ /* 0x004ea20000300800 */
[----:B---3--:R-:W-:-:S03]  /*49b30*/  MOV R4, R7 ;  /* 0x0000000700047202 */ /* 0x008fc60000000f00 */
        /* <DEDUP_REMOVED lines=10> */
[----:B-1----:R-:W-:Y:S01]  /*49be0*/  IMAD.MOV.U32 R4, RZ, RZ, R0 ;  /* 0x000000ffff047224 */ /* 0x002fe200078e0000 */
[----:B------:R-:W-:Y:S01]  /*49bf0*/  MOV R5, R9 ;  /* 0x0000000900057202 */ /* 0x000fe20000000f00 */
[----:B------:R1:W-:Y:S04]  /*49c00*/  STL [R1+0xde0], R175 ;  /* 0x000de0af01007387 */ /* 0x0003e80000100800 */
[----:B------:R-:W3:Y:S04]  /*49c10*/  LDL.LU R0, [R1+0xea0] ;  /* 0x000ea00001007983 */ /* 0x000ee80000300800 */
[----:B------:R1:W-:Y:S04]  /*49c20*/  STL [R1+0xddc], R179 ;  /* 0x000ddcb301007387 */ /* 0x0003e80000100800 */
[----:B------:R1:W-:Y:S04]  /*49c30*/  LDGSTS.E [R2+-0x7f700], desc[UR8][R4.64], P0 ;  /* 0x8090000004027fae */ /* 0x0003e80008121848 */
[----:B------:R-:W3:Y:S01]  /*49c40*/  LDL.LU R9, [R1+0xee0] ;  /* 0x000ee00001097983 */ /* 0x000ee20000300800 */
[----:B-1----:R-:W-:-:S03]  /*49c50*/  IMAD.MOV.U32 R4, RZ, RZ, R175 ;  /* 0x000000ffff047224 */ /* 0x002fc600078e00af */
[----:B------:R-:W3:Y:S01]  /*49c60*/  LDL.LU R175, [R1+0xe9c] ;  /* 0x000e9c0001af7983 */ /* 0x000ee20000300800 */
[----:B------:R-:W-:-:S03]  /*49c70*/  IMAD.MOV.U32 R5, RZ, RZ, R179 ;  /* 0x000000ffff057224 */ /* 0x000fc600078e00b3 */
[----:B------:R-:W3:Y:S04]  /*49c80*/  LDL.LU R179, [R1+0xedc] ;  /* 0x000edc0001b37983 */ /* 0x000ee80000300800 */
[----:B------:R1:W-:Y:S01]  /*49c90*/  LDGSTS.E [R2+-0x7f300], desc[UR8][R4.64], P0 ;  /* 0x80d0000004027fae */ /* 0x0003e20008121848 */
[----:B----4-:R-:W-:-:S04]  /*49ca0*/  IADD3 R6, P1, R6, UR5, RZ ;  /* 0x0000000506067c10 */ /* 0x010fc8000ff3e0ff */
[----:B-1----:R-:W-:Y:S01]  /*49cb0*/  MOV R4, R6 ;  /* 0x0000000600047202 */ /* 0x002fe20000000f00 */
[----:B------:R1:W-:Y:S01]  /*49cc0*/  STL [R1+0xe20], R6 ;  /* 0x000e200601007387 */ /* 0x0003e20000100800 */
[----:B--2---:R-:W-:Y:S02]  /*49cd0*/  IADD3 R174, P2, R174, UR5, RZ ;  /* 0x00000005aeae7c10 */ /* 0x004fe4000ff5e0ff */
[----:B---3--:R-:W-:Y:S02]  /*49ce0*/  IADD3.X R7, R7, UR7, RZ, P1, !PT ;  /* 0x0000000707077c10 */ /* 0x008fe40008ffe4ff */
[----:B------:R-:W-:-:S03]  /*49cf0*/  IADD3.X R178, R178, UR7, RZ, P2, !PT ;  /* 0x00000007b2b27c10 */ /* 0x000fc600097fe4ff */
[----:B------:R-:W-:Y:S01]  /*49d00*/  IMAD.MOV.U32 R5, RZ, RZ, R7 ;  /* 0x000000ffff057224 */ /* 0x000fe200078e0007 */
[----:B------:R2:W-:Y:S04]  /*49d10*/  STL [R1+0xe1c], R7 ;  /* 0x000e1c0701007387 */ /* 0x0005e80000100800 */
[----:B------:R3:W-:Y:S04]  /*49d20*/  STL [R1+0xe60], R174 ;  /* 0x000e60ae01007387 */ /* 0x0007e80000100800 */
[----:B-1----:R-:W4:Y:S04]  /*49d30*/  LDL.LU R6, [R1+0xf20] ;  /* 0x000f200001067983 */ /* 0x002f280000300800 */
[----:B------:R1:W-:Y:S04]  /*49d40*/  STL [R1+0xe5c], R178 ;  /* 0x000e5cb201007387 */ /* 0x0003e80000100800 */
[----:B------:R1:W-:Y:S04]  /*49d50*/  LDGSTS.E [R2+-0x7ef00], desc[UR8][R4.64], P0 ;  /* 0x8110000004027fae */ /* 0x0003e80008121848 */
[----:B--2---:R-:W2:Y:S01]  /*49d60*/  LDL.LU R7, [R1+0xf60] ;  /* 0x000f600001077983 */ /* 0x004ea20000300800 */
[----:B-1----:R-:W-:-:S03]  /*49d70*/  IMAD.MOV.U32 R4, RZ, RZ, R174 ;  /* 0x000000ffff047224 */ /* 0x002fc600078e00ae */
[----:B---3--:R-:W3:Y:S01]  /*49d80*/  LDL.LU R174, [R1+0xf1c] ;  /* 0x000f1c0001ae7983 */ /* 0x008ee20000300800 */
[----:B------:R-:W-:-:S03]  /*49d90*/  MOV R5, R178 ;  /* 0x000000b200057202 */ /* 0x000fc60000000f00 */
[----:B------:R-:W3:Y:S01]  /*49da0*/  LDL.LU R178, [R1+0xf5c] ;  /* 0x000f5c0001b27983 */ /* 0x000ee20000300800 */
        /* <DEDUP_REMOVED lines=43> */
[----:B-1----:R-:W-:Y:S01]  /*4a060*/  MOV R4, R0 ;  /* 0x0000000000047202 */ /* 0x002fe20000000f00 */
[----:B------:R-:W-:Y:S01]  /*4a070*/  IMAD.MOV.U32 R5, RZ, RZ, R9 ;  /* 0x000000ffff057224 */ /* 0x000fe200078e0009 */
[----:B------:R1:W-:Y:S04]  /*4a080*/  STL [R1+0xfe0], R175 ;  /* 0x000fe0af01007387 */ /* 0x0003e80000100800 */
[----:B------:R-:W4:Y:S04]  /*4a090*/  LDL.LU R0, [R1+0x10a0] ;  /* 0x0010a00001007983 */ /* 0x000f280000300800 */
[----:B------:R1:W-:Y:S04]  /*4a0a0*/  STL [R1+0xfdc], R179 ;  /* 0x000fdcb301007387 */ /* 0x0003e80000100800 */
[----:B------:R1:W-:Y:S04]  /*4a0b0*/  LDGSTS.E [R2+-0x7d700], desc[UR8][R4.64], P0 ;  /* 0x8290000004027fae */ /* 0x0003e80008121848 */
[----:B------:R-:W4:Y:S01]  /*4a0c0*/  LDL.LU R9, [R1+0x10e0] ;  /* 0x0010e00001097983 */ /* 0x000f220000300800 */
[----:B-1----:R-:W-:-:S03]  /*4a0d0*/  IMAD.MOV.U32 R4, RZ, RZ, R175 ;  /* 0x000000ffff047224 */ /* 0x002fc600078e00af */
        /* <DEDUP_REMOVED lines=28> */
[----:B-1----:R-:W-:Y:S01]  /*4a2a0*/  IMAD.MOV.U32 R4, RZ, RZ, R0 ;  /* 0x000000ffff047224 */ /* 0x002fe200078e0000 */
[----:B------:R-:W-:Y:S01]  /*4a2b0*/  MOV R5, R175 ;  /* 0x000000af00057202 */ /* 0x000fe20000000f00 */
[----:B------:R-:W-:Y:S04]  /*4a2c0*/  STL [R1+0x10e0], R9 ;  /* 0x0010e00901007387 */ /* 0x000fe80000100800 */
[----:B------:R1:W-:Y:S04]  /*4a2d0*/  LDGSTS.E [R2+-0x7c700], desc[UR8][R4.64], P0 ;  /* 0x8390000004027fae */ /* 0x0003e80008121848 */
[----:B------:R-:W4:Y:S04]  /*4a2e0*/  LDL.LU R175, [R1+0x11a0] ;  /* 0x0011a00001af7983 */ /* 0x000f280000300800 */
[----:B------:R1:W-:Y:S04]  /*4a2f0*/  STL [R1+0x10dc], R179 ;  /* 0x0010dcb301007387 */ /* 0x0003e80000100800 */
        /* <DEDUP_REMOVED lines=8> */
[----:B------:R-:W-:Y:S01]  /*4a380*/  STL [R1+0x1120], R6 ;  /* 0x0011200601007387 */ /* 0x000fe20000100800 */
        /* <DEDUP_REMOVED lines=10> */
[----:B--2---:R-:W-:Y:S01]  /*4a430*/  MOV R5, R178 ;  /* 0x000000b200057202 */ /* 0x004fe20000000f00 */
[----:B------:R-:W-:-:S02]  /*4a440*/  IMAD.MOV.U32 R4, RZ, RZ, R7 ;  /* 0x000000ffff047224 */ /* 0x000fc400078e0007 */
[----:B-1----:R-:W2:Y:S04]  /*4a450*/  LDL.LU R178, [R1+0x121c] ;  /* 0x00121c0001b27983 */ /* 0x002ea80000300800 */
[----:B------:R-:W2:Y:S01]  /*4a460*/  LDL.LU R7, [R1+0x125c] ;  /* 0x00125c0001077983 */ /* 0x000ea20000300800 */
[----:B------:R-:W-:Y:S02]  /*4a470*/  IADD3 R175, P1, R175, UR5, RZ ;  /* 0x00000005afaf7c10 */ /* 0x000fe4000ff3e0ff */
[----:B------:R-:W-:Y:S01]  /*4a480*/  IADD3 R0, P2, R0, UR5, RZ ;  /* 0x0000000500007c10 */ /* 0x000fe2000ff5e0ff */
[----:B------:R1:W-:Y:S01]  /*4a490*/  LDGSTS.E [R2+-0x7bb00], desc[UR8][R4.64], P0 ;  /* 0x8450000004027fae */ /* 0x0003e20008121848 */
[----:B------:R-:W-:-:S03]  /*4a4a0*/  IADD3.X R179, R179, UR7, RZ, P1, !PT ;  /* 0x00000007b3b37c10 */ /* 0x000fc60008ffe4ff */
[----:B------:R1:W-:Y:S01]  /*4a4b0*/  STL [R1+0x11a0], R175 ;  /* 0x0011a0af01007387 */ /* 0x0003e20000100800 */
[----:B------:R-:W-:-:S03]  /*4a4c0*/  IADD3.X R9, R9, UR7, RZ, P2, !PT ;  /* 0x0000000709097c10 */ /* 0x000fc600097fe4ff */
[----:B------:R-:W-:Y:S01]  /*4a4d0*/  STL [R1+0x119c], R179 ;  /* 0x00119cb301007387 */ /* 0x000fe20000100800 */
[----:B-1----:R-:W-:Y:S02]  /*4a4e0*/  IMAD.MOV.U32 R4, RZ, RZ, R175 ;  /* 0x000000ffff047224 */ /* 0x002fe400078e00af */
[----:B------:R-:W-:Y:S01]  /*4a4f0*/  IMAD.MOV.U32 R5, RZ, RZ, R179 ;  /* 0x000000ffff057224 */ /* 0x000fe200078e00b3 */
[----:B------:R-:W-:Y:S04]  /*4a500*/  STL [R1+0x11e0], R0 ;  /* 0x0011e00001007387 */ /* 0x000fe80000100800 */
[----:B------:R1:W-:Y:S04]  /*4a510*/  LDGSTS.E [R2+-0x7b700], desc[UR8][R4.64], P0 ;  /* 0x8490000004027fae */ /* 0x0003e80008121848 */
[----:B------:R1:W-:Y:S04]  /*4a520*/  STL [R1+0x11dc], R9 ;  /* 0x0011dc0901007387 */ /* 0x0003e80000100800 */
[----:B------:R-:W2:Y:S01]  /*4a530*/  LDL.LU R175, [R1+0x129c] ;  /* 0x00129c0001af7983 */ /* 0x000ea20000300800 */
[----:B-1----:R-:W-:-:S03]  /*4a540*/  IMAD.MOV.U32 R5, RZ, RZ, R9 ;  /* 0x000000ffff057224 */ /* 0x002fc600078e0009 */
[----:B------:R-:W2:Y:S01]  /*4a550*/  LDL.LU R9, [R1+0x12a0] ;  /* 0x0012a00001097983 */ /* 0x000ea20000300800 */
[----:B------:R-:W-:-:S03]  /*4a560*/  MOV R4, R0 ;  /* 0x0000000000047202 */ /* 0x000fc60000000f00 */
        /* <DEDUP_REMOVED lines=8> */
[----:B------:R-:W-:Y:S02]  /*4a5f0*/  IADD3.X R7, R7, UR7, RZ, P2, !PT ;  /* 0x0000000707077c10 */ /* 0x000fe400097fe4ff */
[----:B------:R-:W-:Y:S01]  /*4a600*/  MOV R5, R178 ;  /* 0x000000b200057202 */ /* 0x000fe20000000f00 */
        /* <DEDUP_REMOVED lines=9> */
[----:B------:R-:W-:Y:S01]  /*4a6a0*/  IADD3 R9, P1, R9, UR5, RZ ;  /* 0x0000000509097c10 */ /* 0x000fe2000ff3e0ff */
[----:B------:R-:W-:-:S02]  /*4a6b0*/  IMAD.MOV.U32 R5, RZ, RZ, R7 ;  /* 0x000000ffff057224 */ /* 0x000fc400078e0007 */
[----:B------:R-:W4:Y:S01]  /*4a6c0*/  LDL.LU R174, [R1+0x13a0] ;  /* 0x0013a00001ae7983 */ /* 0x000f220000300800 */
[----:B------:R-:W-:-:S03]  /*4a6d0*/  IADD3.X R175, R175, UR7, RZ, P1, !PT ;  /* 0x00000007afaf7c10 */ /* 0x000fc60008ffe4ff */
[----:B---3--:R-:W3:Y:S01]  /*4a6e0*/  LDL.LU R7, [R1+0x13e0] ;  /* 0x0013e00001077983 */ /* 0x008ee20000300800 */
[----:B------:R-:W-:-:S03]  /*4a6f0*/  IADD3 R0, P2, R0, UR5, RZ ;  /* 0x0000000500007c10 */ /* 0x000fc6000ff5e0ff */
[----:B------:R-:W-:Y:S01]  /*4a700*/  STL [R1+0x12a0], R9 ;  /* 0x0012a00901007387 */ /* 0x000fe20000100800 */
[----:B------:R-:W-:-:S03]  /*4a710*/  IADD3.X R191, R191, UR7, RZ, P2, !PT ;  /* 0x00000007bfbf7c10 */ /* 0x000fc600097fe4ff */
[----:B------:R1:W-:Y:S04]  /*4a720*/  LDGSTS.E [R2+-0x7ab00], desc[UR8][R4.64], P0 ;  /* 0x8550000004027fae */ /* 0x0003e80008121848 */
[----:B------:R1:W-:Y:S04]  /*4a730*/  STL [R1+0x129c], R175 ;  /* 0x00129caf01007387 */ /* 0x0003e80000100800 */
[----:B------:R1:W-:Y:S02]  /*4a740*/  STL [R1+0x12e0], R0 ;  /* 0x0012e00001007387 */ /* 0x0003e40000100800 */
[----:B-1----:R-:W-:-:S02]  /*4a750*/  IMAD.MOV.U32 R5, RZ, RZ, R175 ;  /* 0x000000ffff057224 */ /* 0x002fc400078e00af */
[----:B------:R-:W3:Y:S01]  /*4a760*/  LDL.LU R175, [R1+0x139c] ;  /* 0x00139c0001af7983 */ /* 0x000ee20000300800 */
[----:B------:R-:W-:-:S03]  /*4a770*/  MOV R4, R9 ;  /* 0x0000000900047202 */ /* 0x000fc60000000f00 */
[----:B------:R-:W-:Y:S04]  /*4a780*/  STL [R1+0x12dc], R191 ;  /* 0x0012dcbf01007387 */ /* 0x000fe80000100800 */
[----:B------:R-:W3:Y:S04]  /*4a790*/  LDL.LU R9, [R1+0x13dc] ;  /* 0x0013dc0001097983 */ /* 0x000ee80000300800 */
[----:B------:R1:W-:Y:S02]  /*4a7a0*/  LDGSTS.E [R2+-0x7a700], desc[UR8][R4.64], P0 ;  /* 0x8590000004027fae */ /* 0x0003e40008121848 */
[----:B-1----:R-:W-:Y:S01]  /*4a7b0*/  IMAD.MOV.U32 R4, RZ, RZ, R0 ;  /* 0x000000ffff047224 */ /* 0x002fe200078e0000 */
[----:B------:R-:W-:Y:S01]  /*4a7c0*/  MOV R5, R191 ;  /* 0x000000bf00057202 */ /* 0x000fe20000000f00 */
        /* <DEDUP_REMOVED lines=16> */
[----:B-1----:R-:W-:Y:S01]  /*4a8d0*/  MOV R4, R178 ;  /* 0x000000b200047202 */ /* 0x002fe20000000f00 */
[----:B------:R-:W-:Y:S01]  /*4a8e0*/  IMAD.MOV.U32 R5, RZ, RZ, R179 ;  /* 0x000000ffff057224 */ /* 0x000fe200078e00b3 */
[----:B------:R-:W-:-:S04]  /*4a8f0*/  IADD3.X R175, R175, UR7, RZ, P1, !PT ;  /* 0x00000007afaf7c10 */ /* 0x000fc80008ffe4ff */
[----:B------:R1:W-:Y:S04]  /*4a900*/  LDGSTS.E [R2+-0x79b00], desc[UR8][R4.64], P0 ;  /* 0x8650000004027fae */ /* 0x0003e80008121848 */
[----:B------:R-:W-:Y:S01]  /*4a910*/  STL [R1+0x13a0], R174 ;  /* 0x0013a0ae01007387 */ /* 0x000fe20000100800 */
[----:B------:R-:W-:-:S03]  /*4a920*/  IADD3.X R9, R9, UR7, RZ, P2, !PT ;  /* 0x0000000709097c10 */ /* 0x000fc600097fe4ff */
[----:B------:R-:W-:Y:S01]  /*4a930*/  STL [R1+0x139c], R175 ;  /* 0x00139caf01007387 */ /* 0x000fe20000100800 */
[----:B-1----:R-:W-:Y:S01]  /*4a940*/  IMAD.MOV.U32 R4, RZ, RZ, R174 ;  /* 0x000000ffff047224 */ /* 0x002fe200078e00ae */
[----:B------:R-:W-:Y:S02]  /*4a950*/  MOV R5, R175 ;  /* 0x000000af00057202 */ /* 0x000fe40000000f00 */
[----:B------:R-:W-:Y:S04]  /*4a960*/  STL [R1+0x13e0], R7 ;  /* 0x0013e00701007387 */ /* 0x000fe80000100800 */
[----:B------:R1:W-:Y:S04]  /*4a970*/  LDGSTS.E [R2+-0x79700], desc[UR8][R4.64], P0 ;  /* 0x8690000004027fae */ /* 0x0003e80008121848 */
[----:B------:R3:W-:Y:S01]  /*4a980*/  STL [R1+0x13dc], R9 ;  /* 0x0013dc0901007387 */ /* 0x0007e20000100800 */
[----:B-1----:R-:W-:Y:S01]  /*4a990*/  IMAD.MOV.U32 R5, RZ, RZ, R9 ;  /* 0x000000ffff057224 */ /* 0x002fe200078e0009 */
        /* <DEDUP_REMOVED lines=14> */
[----:B------:R-:W-:Y:S02]  /*4aa80*/  IADD3 R191, P1, R156, UR5, RZ ;  /* 0x000000059cbf7c10 */ /* 0x000fe4000ff3e0ff */
[----:B------:R-:W-:Y:S02]  /*4aa90*/  IADD3.X R168, R169, UR7, RZ, P2, !PT ;  /* 0x00000007a9a87c10 */ /* 0x000fe400097fe4ff */
[----:B------:R-:W-:Y:S02]  /*4aaa0*/  MOV R4, R0 ;  /* 0x0000000000047202 */ /* 0x000fe40000000f00 */
[----:B------:R-:W4:Y:S01]  /*4aab0*/  LDL.LU R0, [R1+0xda8] ;  /* 0x000da80001007983 */ /* 0x000f220000300800 */
[----:B------:R-:W-:Y:S01]  /*4aac0*/  IADD3.X R156, R157, UR7, RZ, P1, !PT ;  /* 0x000000079d9c7c10 */ /* 0x000fe20008ffe4ff */
[----:B------:R-:W-:Y:S01]  /*4aad0*/  IMAD.MOV.U32 R17, RZ, RZ, R16 ;  /* 0x000000ffff117224 */ /* 0x000fe200078e0010 */
[----:B------:R-:W-:Y:S01]  /*4aae0*/  MOV R16, R9 ;  /* 0x0000000900107202 */ /* 0x000fe20000000f00 */
[----:B------:R-:W4:Y:S01]  /*4aaf0*/  LDL.LU R179, [R1+0xde4] ;  /* 0x000de40001b37983 */ /* 0x000f220000300800 */
[----:B------:R-:W-:Y:S01]  /*4ab00*/  IMAD.MOV.U32 R169, RZ, RZ, R168 ;  /* 0x000000ffffa97224 */ /* 0x000fe200078e00a8 */
[----:B------:R-:W-:-:S02]  /*4ab10*/  MOV R157, R156 ;  /* 0x0000009c009d7202 */ /* 0x000fc40000000f00 */
[----:B------:R-:W4:Y:S01]  /*4ab20*/  LDL.LU R175, [R1+0xde8] ;  /* 0x000de80001af7983 */ /* 0x000f220000300800 */
[----:B------:R-:W-:-:S03]  /*4ab30*/  IMAD.MOV.U32 R168, RZ, RZ, R190 ;  /* 0x000000ffffa87224 */ /* 0x000fc600078e00be */
[----:B------:R-:W4:Y:S01]  /*4ab40*/  LDL.LU R9, [R1+0xda4] ;  /* 0x000da40001097983 */ /* 0x000f220000300800 */
[----:B------:R-:W-:-:S03]  /*4ab50*/  IMAD.MOV.U32 R156, RZ, RZ, R191 ;  /* 0x000000ffff9c7224 */ /* 0x000fc600078e00bf */
[----:B------:R1:W-:Y:S04]  /*4ab60*/  LDGSTS.E [R2+-0x78f00], desc[UR8][R4.64], P0 ;  /* 0x8710000004027fae */ /* 0x0003e80008121848 */
[----:B------:R-:W-:Y:S04]  /*4ab70*/  LDGSTS.E [R2+-0x78b00], desc[UR8][R168.64], P0 ;  /* 0x87500000a8027fae */ /* 0x000fe80008121848 */
[----:B------:R-:W-:Y:S04]  /*4ab80*/  LDGSTS.E [R2+-0x78700], desc[UR8][R156.64], P0 ;  /* 0x879000009c027fae */ /* 0x000fe80008121848 */
[----:B------:R1:W-:Y:S02]  /*4ab90*/  LDGSTS.E [R2+-0x78300], desc[UR8][R16.64], P0 ;  /* 0x87d0000010027fae */ /* 0x0003e40008121848 */
[----:B-1----:R-:W-:Y:S01]  /*4aba0*/  LOP3.LUT R4, R8, 0x30, RZ, 0x3c, !PT ;  /* 0x0000003008047812 */ /* 0x002fe200078e3cff */
[----:B------:R-:W-:-:S05]  /*4abb0*/  IMAD.U32 R2, RZ, RZ, UR17 ;  /* 0x00000011ff027e24 */ /* 0x000fca000f8e00ff */
[----:B------:R-:W-:Y:S02]  /*4abc0*/  IADD3 R2, R4, 0x100000, R2 ;  /* 0x0010000004027810 */ /* 0x000fe40007ffe002 */
[----:B--2---:R-:W-:-:S04]  /*4abd0*/  IADD3 R6, P1, R6, UR5, RZ ;  /* 0x0000000506067c10 */ /* 0x004fc8000ff3e0ff */
[----:B---3--:R-:W-:Y:S02]  /*4abe0*/  IADD3.X R174, R174, UR7, RZ, P1, !PT ;  /* 0x00000007aeae7c10 */ /* 0x008fe40008ffe4ff */
[----:B----4-:R-:W-:Y:S01]  /*4abf0*/  IADD3 R7, P2, R7, UR5, RZ ;  /* 0x0000000507077c10 */ /* 0x010fe2000ff5e0ff */
[----:B------:R1:W-:Y:S01]  /*4ac00*/  STL [R1+0xd28], R6 ;  /* 0x000d280601007387 */ /* 0x0003e20000100800 */
[----:B------:R-:W-:Y:S01]  /*4ac10*/  MOV R4, R6 ;  /* 0x0000000600047202 */ /* 0x000fe20000000f00 */
[----:B------:R-:W-:Y:S01]  /*4ac20*/  IMAD.MOV.U32 R5, RZ, RZ, R174 ;  /* 0x000000ffff057224 */ /* 0x000fe200078e00ae */
        /* <DEDUP_REMOVED lines=18> */
[----:B-1----:R-:W-:-:S02]  /*4ad50*/  IMAD.MOV.U32 R4, RZ, RZ, R0 ;  /* 0x000000ffff047224 */ /* 0x002fc400078e0000 */
        /* <DEDUP_REMOVED lines=104> */
[----:B------:R-:W-:Y:S01]  /*4b3e0*/  STL [R1+0x10a8], R0 ;  /* 0x0010a80001007387 */ /* 0x000fe20000100800 */
[----:B------:R-:W-:-:S03]  /*4b3f0*/  IADD3.X R179, R179, UR7, RZ, P2, !PT ;  /* 0x00000007b3b37c10 */ /* 0x000fc600097fe4ff */
[----:B------:R1:W-:Y:S02]  /*4b400*/  STL [R1+0x10a4], R175 ;  /* 0x0010a4af01007387 */ /* 0x0003e40000100800 */
[----:B-1----:R-:W-:Y:S02]  /*4b410*/  IMAD.MOV.U32 R4, RZ, RZ, R0 ;  /* 0x000000ffff047224 */ /* 0x002fe400078e0000 */
[----:B------:R-:W-:Y:S01]  /*4b420*/  IMAD.MOV.U32 R5, RZ, RZ, R175 ;  /* 0x000000ffff057224 */ /* 0x000fe200078e00af */
[----:B------:R-:W-:Y:S04]  /*4b430*/  STL [R1+0x10e8], R9 ;  /* 0x0010e80901007387 */ /* 0x000fe80000100800 */
        /* <DEDUP_REMOVED lines=25> */
[----:B------:R-:W2:Y:S01]  /*4b5d0*/  LDL.LU R7, [R1+0x1264] ;  /* 0x0012640001077983 */ /* 0x000ea20000300800 */
[----:B------:R-:W-:Y:S02]  /*4b5e0*/  IADD3 R175, P1, R175, UR5, RZ ;  /* 0x00000005afaf7c10 */ /* 0x000fe4000ff3e0ff */
[----:B------:R-:W-:Y:S01]  /*4b5f0*/  IADD3 R0, P2, R0, UR5, RZ ;  /* 0x0000000500007c10 */ /* 0x000fe2000ff5e0ff */
[----:B------:R1:W-:Y:S01]  /*4b600*/  LDGSTS.E [R2+-0x7ba80], desc[UR8][R4.64], P0 ;  /* 0x8458000004027fae */ /* 0x0003e20008121848 */
[----:B------:R-:W-:-:S03]  /*4b610*/  IADD3.X R179, R179, UR7, RZ, P1, !PT ;  /* 0x00000007b3b37c10 */ /* 0x000fc60008ffe4ff */
[----:B------:R1:W-:Y:S02]  /*4b620*/  STL [R1+0x11a8], R175 ;  /* 0x0011a8af01007387 */ /* 0x0003e40000100800 */
[----:B-1----:R-:W-:Y:S02]  /*4b630*/  MOV R4, R175 ;  /* 0x000000af00047202 */ /* 0x002fe40000000f00 */
[----:B------:R-:W-:Y:S01]  /*4b640*/  IADD3.X R9, R9, UR7, RZ, P2, !PT ;  /* 0x0000000709097c10 */ /* 0x000fe200097fe4ff */
[----:B------:R-:W-:Y:S01]  /*4b650*/  IMAD.MOV.U32 R5, RZ, RZ, R179 ;  /* 0x000000ffff057224 */ /* 0x000fe200078e00b3 */
[----:B------:R-:W-:Y:S04]  /*4b660*/  STL [R1+0x11a4], R179 ;  /* 0x0011a4b301007387 */ /* 0x000fe80000100800 */
[----:B------:R-:W-:Y:S04]  /*4b670*/  STL [R1+0x11e8], R0 ;  /* 0x0011e80001007387 */ /* 0x000fe80000100800 */
[----:B------:R1:W-:Y:S04]  /*4b680*/  LDGSTS.E [R2+-0x7b680], desc[UR8][R4.64], P0 ;  /* 0x8498000004027fae */ /* 0x0003e80008121848 */
[----:B------:R1:W-:Y:S04]  /*4b690*/  STL [R1+0x11e4], R9 ;  /* 0x0011e40901007387 */ /* 0x0003e80000100800 */
[----:B------:R-:W2:Y:S01]  /*4b6a0*/  LDL.LU R175, [R1+0x12a4] ;  /* 0x0012a40001af7983 */ /* 0x000ea20000300800 */
[----:B-1----:R-:W-:-:S03]  /*4b6b0*/  MOV R5, R9 ;  /* 0x0000000900057202 */ /* 0x002fc60000000f00 */
        /* <DEDUP_REMOVED lines=23> */
[----:B---3--:R-:W3:Y:S01]  /*4b830*/  LDL.LU R7, [R1+0x13e8] ;  /* 0x0013e80001077983 */ /* 0x008ee20000300800 */
[----:B------:R-:W-:-:S03]  /*4b840*/  IADD3 R9, P1, R9, UR5, RZ ;  /* 0x0000000509097c10 */ /* 0x000fc6000ff3e0ff */
[----:B------:R1:W-:Y:S01]  /*4b850*/  LDGSTS.E [R2+-0x7aa80], desc[UR8][R4.64], P0 ;  /* 0x8558000004027fae */ /* 0x0003e20008121848 */
[----:B------:R-:W-:-:S03]  /*4b860*/  IADD3.X R175, R175, UR7, RZ, P1, !PT ;  /* 0x00000007afaf7c10 */ /* 0x000fc60008ffe4ff */
[----:B------:R-:W-:Y:S01]  /*4b870*/  STL [R1+0x12a8], R9 ;  /* 0x0012a80901007387 */ /* 0x000fe20000100800 */
[----:B------:R-:W-:-:S03]  /*4b880*/  IADD3 R0, P2, R0, UR5, RZ ;  /* 0x0000000500007c10 */ /* 0x000fc6000ff5e0ff */
[----:B------:R1:W-:Y:S01]  /*4b890*/  STL [R1+0x12a4], R175 ;  /* 0x0012a4af01007387 */ /* 0x0003e20000100800 */
[----:B------:R-:W-:-:S03]  /*4b8a0*/  IADD3.X R191, R191, UR7, RZ, P2, !PT ;  /* 0x00000007bfbf7c10 */ /* 0x000fc600097fe4ff */
[----:B------:R1:W-:Y:S02]  /*4b8b0*/  STL [R1+0x12e8], R0 ;  /* 0x0012e80001007387 */ /* 0x0003e40000100800 */
[----:B-1----:R-:W-:Y:S02]  /*4b8c0*/  MOV R5, R175 ;  /* 0x000000af00057202 */ /* 0x002fe40000000f00 */
[----:B------:R-:W3:Y:S01]  /*4b8d0*/  LDL.LU R175, [R1+0x13a4] ;  /* 0x0013a40001af7983 */ /* 0x000ee20000300800 */
[----:B------:R-:W-:-:S03]  /*4b8e0*/  IMAD.MOV.U32 R4, RZ, RZ, R9 ;  /* 0x000000ffff047224 */ /* 0x000fc600078e0009 */
        /* <DEDUP_REMOVED lines=23> */
[----:B------:R-:W-:-:S03]  /*4ba60*/  IADD3.X R175, R175, UR7, RZ, P1, !PT ;  /* 0x00000007afaf7c10 */ /* 0x000fc60008ffe4ff */
[----:B------:R1:W-:Y:S01]  /*4ba70*/  LDGSTS.E [R2+-0x79a80], desc[UR8][R4.64], P0 ;  /* 0x8658000004027fae */ /* 0x0003e20008121848 */
[----:B------:R-:W-:-:S03]  /*4ba80*/  IADD3.X R9, R9, UR7, RZ, P2, !PT ;  /* 0x0000000709097c10 */ /* 0x000fc600097fe4ff */
[----:B------:R-:W-:Y:S01]  /*4ba90*/  STL [R1+0x13a8], R174 ;  /* 0x0013a8ae01007387 */ /* 0x000fe20000100800 */
[----:B-1----:R-:W-:Y:S02]  /*4baa0*/  IMAD.MOV.U32 R4, RZ, RZ, R174 ;  /* 0x000000ffff047224 */ /* 0x002fe400078e00ae */
[----:B------:R-:W-:Y:S01]  /*4bab0*/  IMAD.MOV.U32 R5, RZ, RZ, R175 ;  /* 0x000000ffff057224 */ /* 0x000fe200078e00af */
        /* <DEDUP_REMOVED lines=289> */
[----:B------:R1:W-:Y:S02]  /*4ccd0*/  LDGSTS.E [R2+-0x79200], desc[UR8][R4.64], P0 ;  /* 0x86e0000004027fae */ /* 0x0003e40008121848 */
[----:B-1----:R-:W-:Y:S01]  /*4cce0*/  IMAD.MOV.U32 R4, RZ, RZ, R0 ;  /* 0x000000ffff047224 */ /* 0x002fe200078e0000 */
[----:B--2---:R-:W-:-:S05]  /*4ccf0*/  IADD3.X R6, R6, UR7, RZ, P1, !PT ;  /* 0x0000000706067c10 */ /* 0x004fca0008ffe4ff */
[----:B------:R1:W-:Y:S01]  /*4cd00*/  STL [R1+0x142c], R6 ;  /* 0x00142c0601007387 */ /* 0x0003e20000100800 */
[----:B------:R-:W-:Y:S01]  /*4cd10*/  IMAD.MOV.U32 R5, RZ, RZ, R6 ;  /* 0x000000ffff057224 */ /* 0x000fe200078e0006 */
[----:B------:R-:W-:Y:S02]  /*4cd20*/  IADD3 R190, P2, R164, UR5, RZ ;  /* 0x00000005a4be7c10 */ /* 0x000fe4000ff5e0ff */
[----:B-1----:R-:W2:Y:S04]  /*4cd30*/  LDL.LU R6, [R1+0xd34] ;  /* 0x000d340001067983 */ /* 0x002ea80000300800 */
[----:B------:R-:W3:Y:S04]  /*4cd40*/  LDL.LU R0, [R1+0xd38] ;  /* 0x000d380001007983 */ /* 0x000ee80000300800 */
[----:B------:R-:W4:Y:S04]  /*4cd50*/  LDL.LU R174, [R1+0xd74] ;  /* 0x000d740001ae7983 */ /* 0x000f280000300800 */
[----:B------:R-:W4:Y:S01]  /*4cd60*/  LDL.LU R7, [R1+0xd78] ;  /* 0x000d780001077983 */ /* 0x000f220000300800 */
[----:B------:R-:W-:-:S02]  /*4cd70*/  IADD3 R191, P1, R152, UR5, RZ ;  /* 0x0000000598bf7c10 */ /* 0x000fc4000ff3e0ff */
        /* <DEDUP_REMOVED lines=19> */
[----:B---3--:R-:W-:-:S04]  /*4ceb0*/  IADD3 R0, P1, R0, UR5, RZ ;  /* 0x0000000500007c10 */ /* 0x008fc8000ff3e0ff */
[----:B--2---:R-:W-:Y:S02]  /*4cec0*/  IADD3.X R6, R6, UR7, RZ, P1, !PT ;  /* 0x0000000706067c10 */ /* 0x004fe40008ffe4ff */
        /* <DEDUP_REMOVED lines=20> */
[----:B------:R-:W-:Y:S04]  /*4d010*/  STL [R1+0xdb8], R175 ;  /* 0x000db8af01007387 */ /* 0x000fe80000100800 */
        /* <DEDUP_REMOVED lines=143> */
[----:B------:R-:W-:Y:S01]  /*4d910*/  STL [R1+0x11b8], R178 ;  /* 0x0011b8b201007387 */ /* 0x000fe20000100800 */
[----:B-1----:R-:W-:Y:S02]  /*4d920*/  IMAD.MOV.U32 R4, RZ, RZ, R178 ;  /* 0x000000ffff047224 */ /* 0x002fe400078e00b2 */
[----:B------:R-:W-:Y:S01]  /*4d930*/  IMAD.MOV.U32 R5, RZ, RZ, R179 ;  /* 0x000000ffff057224 */ /* 0x000fe200078e00b3 */
[----:B------:R-:W-:Y:S04]  /*4d940*/  STL [R1+0x11b4], R179 ;  /* 0x0011b4b301007387 */ /* 0x000fe80000100800 */
[----:B------:R-:W-:Y:S04]  /*4d950*/  STL [R1+0x11f8], R9 ;  /* 0x0011f80901007387 */ /* 0x000fe80000100800 */
[----:B------:R1:W-:Y:S04]  /*4d960*/  LDGSTS.E [R2+-0x7b580], desc[UR8][R4.64], P0 ;  /* 0x84a8000004027fae */ /* 0x0003e80008121848 */
[----:B------:R1:W-:Y:S02]  /*4d970*/  STL [R1+0x11f4], R175 ;  /* 0x0011f4af01007387 */ /* 0x0003e40000100800 */
[----:B-1----:R-:W-:Y:S01]  /*4d980*/  IMAD.MOV.U32 R5, RZ, RZ, R175 ;  /* 0x000000ffff057224 */ /* 0x002fe200078e00af */
[----:B------:R-:W-:Y:S01]  /*4d990*/  MOV R4, R9 ;  /* 0x0000000900047202 */ /* 0x000fe20000000f00 */
[----:B------:R-:W3:Y:S04]  /*4d9a0*/  LDL.LU R175, [R1+0x12b4] ;  /* 0x0012b40001af7983 */ /* 0x000ee80000300800 */
[----:B------:R-:W3:Y:S04]  /*4d9b0*/  LDL.LU R9, [R1+0x12b8] ;  /* 0x0012b80001097983 */ /* 0x000ee80000300800 */
[----:B------:R-:W3:Y:S04]  /*4d9c0*/  LDL.LU R191, [R1+0x12f4] ;  /* 0x0012f40001bf7983 */ /* 0x000ee80000300800 */
        /* <DEDUP_REMOVED lines=10> */
[----:B------:R-:W-:Y:S04]  /*4da70*/  STL [R1+0x1278], R6 ;  /* 0x0012780601007387 */ /* 0x000fe80000100800 */
[----:B----4-:R-:W2:Y:S04]  /*4da80*/  LDL.LU R0, [R1+0x1338] ;  /* 0x0013380001007983 */ /* 0x010ea80000300800 */
[----:B------:R3:W-:Y:S04]  /*4da90*/  STL [R1+0x1274], R174 ;  /* 0x001274ae01007387 */ /* 0x0007e80000100800 */
[----:B-1----:R-:W4:Y:S04]  /*4daa0*/  LDL.LU R7, [R1+0x1378] ;  /* 0x0013780001077983 */ /* 0x002f280000300800 */
[----:B------:R-:W4:Y:S04]  /*4dab0*/  LDL.LU R179, [R1+0x1334] ;  /* 0x0013340001b37983 */ /* 0x000f280000300800 */
[----:B------:R-:W4:Y:S04]  /*4dac0*/  LDL.LU R178, [R1+0x1374] ;  /* 0x0013740001b27983 */ /* 0x000f280000300800 */
[----:B------:R1:W-:Y:S02]  /*4dad0*/  LDGSTS.E [R2+-0x7ad80], desc[UR8][R4.64], P0 ;  /* 0x8528000004027fae */ /* 0x0003e40008121848 */
[----:B-1----:R-:W-:Y:S01]  /*4dae0*/  IMAD.MOV.U32 R4, RZ, RZ, R6 ;  /* 0x000000ffff047224 */ /* 0x002fe200078e0006 */
[----:B------:R-:W-:Y:S01]  /*4daf0*/  IADD3 R9, P1, R9, UR5, RZ ;  /* 0x0000000509097c10 */ /* 0x000fe2000ff3e0ff */
[----:B------:R-:W-:-:S02]  /*4db00*/  IMAD.MOV.U32 R5, RZ, RZ, R174 ;  /* 0x000000ffff057224 */ /* 0x000fc400078e00ae */
[----:B---3--:R-:W3:Y:S01]  /*4db10*/  LDL.LU R174, [R1+0x13b8] ;  /* 0x0013b80001ae7983 */ /* 0x008ee20000300800 */
[----:B------:R-:W-:-:S03]  /*4db20*/  IADD3.X R175, R175, UR7, RZ, P1, !PT ;  /* 0x00000007afaf7c10 */ /* 0x000fc60008ffe4ff */
[----:B------:R-:W3:Y:S01]  /*4db30*/  LDL.LU R6, [R1+0x13f8] ;  /* 0x0013f80001067983 */ /* 0x000ee20000300800 */
[----:B------:R-:W-:-:S03]  /*4db40*/  IADD3 R190, P2, R190, UR5, RZ ;  /* 0x00000005bebe7c10 */ /* 0x000fc6000ff5e0ff */
[----:B------:R-:W-:Y:S01]  /*4db50*/  STL [R1+0x12b8], R9 ;  /* 0x0012b80901007387 */ /* 0x000fe20000100800 */
[----:B------:R-:W-:-:S03]  /*4db60*/  IADD3.X R191, R191, UR7, RZ, P2, !PT ;  /* 0x00000007bfbf7c10 */ /* 0x000fc600097fe4ff */
[----:B------:R1:W-:Y:S04]  /*4db70*/  LDGSTS.E [R2+-0x7a980], desc[UR8][R4.64], P0 ;  /* 0x8568000004027fae */ /* 0x0003e80008121848 */
[----:B------:R1:W-:Y:S04]  /*4db80*/  STL [R1+0x12b4], R175 ;  /* 0x0012b4af01007387 */ /* 0x0003e80000100800 */
[----:B------:R-:W-:Y:S01]  /*4db90*/  STL [R1+0x12f8], R190 ;  /* 0x0012f8be01007387 */ /* 0x000fe20000100800 */
[----:B-1----:R-:W-:Y:S01]  /*4dba0*/  IMAD.MOV.U32 R5, RZ, RZ, R175 ;  /* 0x000000ffff057224 */ /* 0x002fe200078e00af */
[----:B------:R-:W-:-:S02]  /*4dbb0*/  MOV R4, R9 ;  /* 0x0000000900047202 */ /* 0x000fc40000000f00 */
[----:B------:R-:W3:Y:S04]  /*4dbc0*/  LDL.LU R175, [R1+0x13b4] ;  /* 0x0013b40001af7983 */ /* 0x000ee80000300800 */
[----:B------:R-:W-:Y:S04]  /*4dbd0*/  STL [R1+0x12f4], R191 ;  /* 0x0012f4bf01007387 */ /* 0x000fe80000100800 */
[----:B------:R-:W3:Y:S04]  /*4dbe0*/  LDL.LU R9, [R1+0x13f4] ;  /* 0x0013f40001097983 */ /* 0x000ee80000300800 */
[----:B------:R1:W-:Y:S02]  /*4dbf0*/  LDGSTS.E [R2+-0x7a580], desc[UR8][R4.64], P0 ;  /* 0x85a8000004027fae */ /* 0x0003e40008121848 */
[----:B-1----:R-:W-:Y:S01]  /*4dc00*/  IMAD.MOV.U32 R4, RZ, RZ, R190 ;  /* 0x000000ffff047224 */ /* 0x002fe200078e00be */
[----:B------:R-:W-:-:S05]  /*4dc10*/  MOV R5, R191 ;  /* 0x000000bf00057202 */ /* 0x000fca0000000f00 */
[----:B------:R1:W-:Y:S01]  /*4dc20*/  LDGSTS.E [R2+-0x7a180], desc[UR8][R4.64], P0 ;  /* 0x85e8000004027fae */ /* 0x0003e20008121848 */
[----:B--2---:R-:W-:-:S05]  /*4dc30*/  IADD3 R0, P1, R0, UR5, RZ ;  /* 0x0000000500007c10 */ /* 0x004fca000ff3e0ff */
[----:B------:R2:W-:Y:S01]  /*4dc40*/  STL [R1+0x1338], R0 ;  /* 0x0013380001007387 */ /* 0x0005e20000100800 */
[----:B----4-:R-:W-:Y:S02]  /*4dc50*/  IADD3 R7, P2, R7, UR5, RZ ;  /* 0x0000000507077c10 */ /* 0x010fe4000ff5e0ff */
[----:B------:R-:W-:Y:S01]  /*4dc60*/  IADD3.X R179, R179, UR7, RZ, P1, !PT ;  /* 0x00000007b3b37c10 */ /* 0x000fe20008ffe4ff */
[----:B-1----:R-:W-:Y:S01]  /*4dc70*/  IMAD.MOV.U32 R4, RZ, RZ, R0 ;  /* 0x000000ffff047224 */ /* 0x002fe200078e0000 */
[----:B------:R-:W-:-:S03]  /*4dc80*/  IADD3.X R178, R178, UR7, RZ, P2, !PT ;  /* 0x00000007b2b27c10 */ /* 0x000fc600097fe4ff */
[----:B------:R-:W-:Y:S01]  /*4dc90*/  IMAD.MOV.U32 R5, RZ, RZ, R179 ;  /* 0x000000ffff057224 */ /* 0x000fe200078e00b3 */
[----:B------:R-:W-:Y:S04]  /*4dca0*/  STL [R1+0x1334], R179 ;  /* 0x001334b301007387 */ /* 0x000fe80000100800 */
[----:B------:R1:W-:Y:S04]  /*4dcb0*/  STL [R1+0x1378], R7 ;  /* 0x0013780701007387 */ /* 0x0003e80000100800 */
[----:B--2---:R-:W2:Y:S04]  /*4dcc0*/  LDL.LU R0, [R1+0x1438] ;  /* 0x0014380001007983 */ /* 0x004ea80000300800 */
[----:B------:R4:W-:Y:S04]  /*4dcd0*/  LDGSTS.E [R2+-0x79d80], desc[UR8][R4.64], P0 ;  /* 0x8628000004027fae */ /* 0x0009e80008121848 */
[----:B------:R-:W-:Y:S01]  /*4dce0*/  STL [R1+0x1374], R178 ;  /* 0x001374b201007387 */ /* 0x000fe20000100800 */
[----:B----4-:R-:W-:-:S03]  /*4dcf0*/  MOV R4, R7 ;  /* 0x0000000700047202 */ /* 0x010fc60000000f00 */
[----:B-1----:R-:W4:Y:S01]  /*4dd00*/  LDL.LU R7, [R1+0x1434] ;  /* 0x0014340001077983 */ /* 0x002f220000300800 */
[----:B---3--:R-:W-:Y:S01]  /*4dd10*/  IADD3 R174, P1, R174, UR5, RZ ;  /* 0x00000005aeae7c10 */ /* 0x008fe2000ff3e0ff */
[----:B------:R-:W-:Y:S01]  /*4dd20*/  IMAD.MOV.U32 R5, RZ, RZ, R178 ;  /* 0x000000ffff057224 */ /* 0x000fe200078e00b2 */
[----:B------:R-:W-:-:S04]  /*4dd30*/  IADD3 R6, P2, R6, UR5, RZ ;  /* 0x0000000506067c10 */ /* 0x000fc8000ff5e0ff */
[----:B------:R1:W-:Y:S04]  /*4dd40*/  LDGSTS.E [R2+-0x79980], desc[UR8][R4.64], P0 ;  /* 0x8668000004027fae */ /* 0x0003e80008121848 */
[----:B------:R-:W-:Y:S01]  /*4dd50*/  STL [R1+0x13b8], R174 ;  /* 0x0013b8ae01007387 */ /* 0x000fe20000100800 */
[----:B------:R-:W-:Y:S01]  /*4dd60*/  IADD3.X R175, R175, UR7, RZ, P1, !PT ;  /* 0x00000007afaf7c10 */ /* 0x000fe20008ffe4ff */
[----:B-1----:R-:W-:-:S03]  /*4dd70*/  IMAD.MOV.U32 R4, RZ, RZ, R174 ;  /* 0x000000ffff047224 */ /* 0x002fc600078e00ae */
[----:B------:R-:W-:Y:S01]  /*4dd80*/  MOV R5, R175 ;  /* 0x000000af00057202 */ /* 0x000fe20000000f00 */
[----:B------:R-:W-:Y:S01]  /*4dd90*/  STL [R1+0x13b4], R175 ;  /* 0x0013b4af01007387 */ /* 0x000fe20000100800 */
[----:B------:R-:W-:-:S03]  /*4dda0*/  IADD3.X R9, R9, UR7, RZ, P2, !PT ;  /* 0x0000000709097c10 */ /* 0x000fc600097fe4ff */
[----:B------:R-:W-:Y:S04]  /*4ddb0*/  STL [R1+0x13f8], R6 ;  /* 0x0013f80601007387 */ /* 0x000fe80000100800 */
[----:B------:R1:W-:Y:S04]  /*4ddc0*/  LDGSTS.E [R2+-0x79580], desc[UR8][R4.64], P0 ;  /* 0x86a8000004027fae */ /* 0x0003e80008121848 */
[----:B------:R3:W-:Y:S01]  /*4ddd0*/  STL [R1+0x13f4], R9 ;  /* 0x0013f40901007387 */ /* 0x0007e20000100800 */
[----:B-1----:R-:W-:Y:S01]  /*4dde0*/  IMAD.MOV.U32 R5, RZ, RZ, R9 ;  /* 0x000000ffff057224 */ /* 0x002fe200078e0009 */
[----:B---3--:R-:W-:-:S04]  /*4ddf0*/  IADD3 R9, P1, R10, UR5, RZ ;  /* 0x000000050a097c10 */ /* 0x008fc8000ff3e0ff */
[----:B------:R-:W-:Y:S01]  /*4de00*/  IADD3.X R10, R11, UR7, RZ, P1, !PT ;  /* 0x000000070b0a7c10 */ /* 0x000fe20008ffe4ff */
[----:B------:R-:W-:Y:S02]  /*4de10*/  IMAD.MOV.U32 R4, RZ, RZ, R6 ;  /* 0x000000ffff047224 */ /* 0x000fe400078e0006 */
[----:B------:R-:W3:Y:S04]  /*4de20*/  LDL.LU R6, [R1+0xd40] ;  /* 0x000d400001067983 */ /* 0x000ee80000300800 */
[----:B------:R-:W3:Y:S01]  /*4de30*/  LDL.LU R179, [R1+0xd80] ;  /* 0x000d800001b37983 */ /* 0x000ee20000300800 */
[----:B------:R-:W-:-:S03]  /*4de40*/  IMAD.MOV.U32 R11, RZ, RZ, R10 ;  /* 0x000000ffff0b7224 */ /* 0x000fc600078e000a */
[----:B------:R1:W-:Y:S01]  /*4de50*/  LDGSTS.E [R2+-0x79180], desc[UR8][R4.64], P0 ;  /* 0x86e8000004027fae */ /* 0x0003e20008121848 */
[----:B------:R-:W-:Y:S02]  /*4de60*/  MOV R10, R9 ;  /* 0x00000009000a7202 */ /* 0x000fe40000000f00 */
[----:B--2---:R-:W-:-:S05]  /*4de70*/  IADD3 R0, P1, R0, UR5, RZ ;  /* 0x0000000500007c10 */ /* 0x004fca000ff3e0ff */
[----:B------:R2:W-:Y:S01]  /*4de80*/  STL [R1+0x1438], R0 ;  /* 0x0014380001007387 */ /* 0x0005e20000100800 */
[----:B-1----:R-:W-:Y:S02]  /*4de90*/  MOV R4, R0 ;  /* 0x0000000000047202 */ /* 0x002fe40000000f00 */
[----:B----4-:R-:W-:-:S05]  /*4dea0*/  IADD3.X R7, R7, UR7, RZ, P1, !PT ;  /* 0x0000000707077c10 */ /* 0x010fca0008ffe4ff */
[----:B------:R1:W-:Y:S04]  /*4deb0*/  STL [R1+0x1434], R7 ;  /* 0x0014340701007387 */ /* 0x0003e80000100800 */
[----:B------:R-:W4:Y:S01]  /*4dec0*/  LDL.LU R178, [R1+0xd3c] ;  /* 0x000d3c0001b27983 */ /* 0x000f220000300800 */
[----:B------:R-:W-:-:S03]  /*4ded0*/  IMAD.MOV.U32 R5, RZ, RZ, R7 ;  /* 0x000000ffff057224 */ /* 0x000fc600078e0007 */
[----:B------:R-:W4:Y:S04]  /*4dee0*/  LDL.LU R174, [R1+0xdbc] ;  /* 0x000dbc0001ae7983 */ /* 0x000f280000300800 */
[----:B--2---:R-:W2:Y:S04]  /*4def0*/  LDL.LU R0, [R1+0xdc0] ;  /* 0x000dc00001007983 */ /* 0x004ea80000300800 */
[----:B------:R-:W2:Y:S04]  /*4df00*/  LDL.LU R175, [R1+0xdfc] ;  /* 0x000dfc0001af7983 */ /* 0x000ea80000300800 */
[----:B-1----:R-:W2:Y:S04]  /*4df10*/  LDL.LU R7, [R1+0xe00] ;  /* 0x000e000001077983 */ /* 0x002ea80000300800 */
[----:B------:R-:W2:Y:S01]  /*4df20*/  LDL.LU R9, [R1+0xd7c] ;  /* 0x000d7c0001097983 */ /* 0x000ea20000300800 */
[----:B------:R-:W-:-:S02]  /*4df30*/  IADD3 R190, P2, R162, UR5, RZ ;  /* 0x00000005a2be7c10 */ /* 0x000fc4000ff5e0ff */
[----:B------:R-:W-:Y:S01]  /*4df40*/  IADD3 R191, P1, R22, UR5, RZ ;  /* 0x0000000516bf7c10 */ /* 0x000fe2000ff3e0ff */
[----:B------:R1:W-:Y:S01]  /*4df50*/  LDGSTS.E [R2+-0x78d80], desc[UR8][R4.64], P0 ;  /* 0x8728000004027fae */ /* 0x0003e20008121848 */
[----:B------:R-:W-:Y:S02]  /*4df60*/  IADD3.X R162, R163, UR7, RZ, P2, !PT ;  /* 0x00000007a3a27c10 */ /* 0x000fe400097fe4ff */
[----:B------:R-:W-:-:S03]  /*4df70*/  IADD3.X R22, R23, UR7, RZ, P1, !PT ;  /* 0x0000000717167c10 */ /* 0x000fc60008ffe4ff */
[----:B------:R-:W-:Y:S01]  /*4df80*/  IMAD.MOV.U32 R163, RZ, RZ, R162 ;  /* 0x000000ffffa37224 */ /* 0x000fe200078e00a2 */
[----:B------:R-:W-:Y:S01]  /*4df90*/  MOV R23, R22 ;  /* 0x0000001600177202 */ /* 0x000fe20000000f00 */
[----:B------:R-:W-:Y:S02]  /*4dfa0*/  IMAD.MOV.U32 R162, RZ, RZ, R190 ;  /* 0x000000ffffa27224 */ /* 0x000fe400078e00be */
[----:B------:R-:W-:-:S03]  /*4dfb0*/  IMAD.MOV.U32 R22, RZ, RZ, R191 ;  /* 0x000000ffff167224 */ /* 0x000fc600078e00bf */
[----:B------:R-:W-:Y:S01]  /*4dfc0*/  LDGSTS.E [R2+-0x78980], desc[UR8][R162.64], P0 ;  /* 0x87680000a2027fae */ /* 0x000fe20008121848 */
[----:B-1----:R-:W-:-:S03]  /*4dfd0*/  LOP3.LUT R5, R8, 0x60, RZ, 0x3c, !PT ;  /* 0x0000006008057812 */ /* 0x002fc600078e3cff */
[----:B------:R-:W-:Y:S04]  /*4dfe0*/  LDGSTS.E [R2+-0x78580], desc[UR8][R22.64], P0 ;  /* 0x87a8000016027fae */ /* 0x000fe80008121848 */
[----:B------:R1:W-:Y:S01]  /*4dff0*/  LDGSTS.E [R2+-0x78180], desc[UR8][R10.64], P0 ;  /* 0x87e800000a027fae */ /* 0x0003e20008121848 */
[----:B---3--:R-:W-:Y:S02]  /*4e000*/  IADD3 R6, P1, R6, UR5, RZ ;  /* 0x0000000506067c10 */ /* 0x008fe4000ff3e0ff */
[----:B------:R-:W-:-:S03]  /*4e010*/  IADD3 R179, P2, R179, UR5, RZ ;  /* 0x00000005b3b37c10 */ /* 0x000fc6000ff5e0ff */
[----:B------:R3:W-:Y:S01]  /*4e020*/  STL [R1+0xd40], R6 ;  /* 0x000d400601007387 */ /* 0x0007e20000100800 */
[----:B-1----:R-:W-:Y:S01]  /*4e030*/  IMAD.U32 R2, RZ, RZ, UR17 ;  /* 0x00000011ff027e24 */ /* 0x002fe2000f8e00ff */
[----:B------:R-:W-:Y:S02]  /*4e040*/  MOV R4, R6 ;  /* 0x0000000600047202 */ /* 0x000fe40000000f00 */
[----:B------:R-:W-:Y:S02]  /*4e050*/  STL [R1+0xd80], R179 ;  /* 0x000d80b301007387 */ /* 0x000fe40000100800 */
[----:B------:R-:W-:Y:S02]  /*4e060*/  IADD3 R2, R5, 0x100000, R2 ;  /* 0x0010000005027810 */ /* 0x000fe40007ffe002 */
[----:B----4-:R-:W-:-:S05]  /*4e070*/  IADD3.X R178, R178, UR7, RZ, P1, !PT ;  /* 0x00000007b2b27c10 */ /* 0x010fca0008ffe4ff */
[----:B------:R-:W-:Y:S01]  /*4e080*/  IMAD.MOV.U32 R5, RZ, RZ, R178 ;  /* 0x000000ffff057224 */ /* 0x000fe200078e00b2 */
[----:B------:R1:W-:Y:S04]  /*4e090*/  STL [R1+0xd3c], R178 ;  /* 0x000d3cb201007387 */ /* 0x0003e80000100800 */
[----:B---3--:R-:W3:Y:S04]  /*4e0a0*/  LDL.LU R6, [R1+0xe40] ;  /* 0x000e400001067983 */ /* 0x008ee80000300800 */
[----:B------:R4:W-:Y:S04]  /*4e0b0*/  LDGSTS.E [R2+-0x7fd00], desc[UR8][R4.64], P0 ;  /* 0x8030000004027fae */ /* 0x0009e80008121848 */
[----:B-1----:R-:W3:Y:S01]  /*4e0c0*/  LDL.LU R178, [R1+0xe80] ;  /* 0x000e800001b27983 */ /* 0x002ee20000300800 */
[----:B--2---:R-:W-:-:S05]  /*4e0d0*/  IADD3.X R9, R9, UR7, RZ, P2, !PT ;  /* 0x0000000709097c10 */ /* 0x004fca00097fe4ff */
[----:B------:R1:W-:Y:S01]  /*4e0e0*/  STL [R1+0xd7c], R9 ;  /* 0x000d7c0901007387 */ /* 0x0003e20000100800 */
[----:B----4-:R-:W-:Y:S01]  /*4e0f0*/  MOV R5, R9 ;  /* 0x0000000900057202 */ /* 0x010fe20000000f00 */
[----:B------:R-:W-:Y:S01]  /*4e100*/  IMAD.MOV.U32 R4, RZ, RZ, R179 ;  /* 0x000000ffff047224 */ /* 0x000fe200078e00b3 */
[----:B------:R-:W-:Y:S01]  /*4e110*/  IADD3 R0, P1, R0, UR5, RZ ;  /* 0x0000000500007c10 */ /* 0x000fe2000ff3e0ff */
[----:B-1----:R-:W2:Y:S04]  /*4e120*/  LDL.LU R9, [R1+0xe3c] ;  /* 0x000e3c0001097983 */ /* 0x002ea80000300800 */
[----:B------:R-:W4:Y:S01]  /*4e130*/  LDL.LU R179, [R1+0xe7c] ;  /* 0x000e7c0001b37983 */ /* 0x000f220000300800 */
[----:B------:R-:W-:Y:S02]  /*4e140*/  IADD3.X R174, R174, UR7, RZ, P1, !PT ;  /* 0x00000007aeae7c10 */ /* 0x000fe40008ffe4ff */
[----:B------:R-:W-:Y:S01]  /*4e150*/  IADD3 R7, P2, R7, UR5, RZ ;  /* 0x0000000507077c10 */ /* 0x000fe2000ff5e0ff */
[----:B------:R1:W-:Y:S03]  /*4e160*/  LDGSTS.E [R2+-0x7f900], desc[UR8][R4.64], P0 ;  /* 0x8070000004027fae */ /* 0x0003e60008121848 */
[----:B------:R-:W-:Y:S01]  /*4e170*/  IADD3.X R175, R175, UR7, RZ, P2, !PT ;  /* 0x00000007afaf7c10 */ /* 0x000fe200097fe4ff */
[----:B------:R1:W-:Y:S04]  /*4e180*/  STL [R1+0xdc0], R0 ;  /* 0x000dc00001007387 */ /* 0x0003e80000100800 */
[----:B------:R1:W-:Y:S02]  /*4e190*/  STL [R1+0xdbc], R174 ;  /* 0x000dbcae01007387 */ /* 0x0003e40000100800 */
[----:B-1----:R-:W-:-:S02]  /*4e1a0*/  IMAD.MOV.U32 R4, RZ, RZ, R0 ;  /* 0x000000ffff047224 */ /* 0x002fc400078e0000 */
[----:B------:R-:W-:Y:S01]  /*4e1b0*/  IMAD.MOV.U32 R5, RZ, RZ, R174 ;  /* 0x000000ffff057224 */ /* 0x000fe200078e00ae */
[----:B------:R1:W-:Y:S04]  /*4e1c0*/  STL [R1+0xe00], R7 ;  /* 0x000e000701007387 */ /* 0x0003e80000100800 */
[----:B------:R-:W4:Y:S04]  /*4e1d0*/  LDL.LU R0, [R1+0xec0] ;  /* 0x000ec00001007983 */ /* 0x000f280000300800 */
[----:B------:R1:W-:Y:S04]  /*4e1e0*/  STL [R1+0xdfc], R175 ;  /* 0x000dfcaf01007387 */ /* 0x0003e80000100800 */
[----:B------:R1:W-:Y:S04]  /*4e1f0*/  LDGSTS.E [R2+-0x7f500], desc[UR8][R4.64], P0 ;  /* 0x80b0000004027fae */ /* 0x0003e80008121848 */
[----:B------:R-:W4:Y:S01]  /*4e200*/  LDL.LU R174, [R1+0xf00] ;  /* 0x000f000001ae7983 */ /* 0x000f220000300800 */
[----:B-1----:R-:W-:Y:S01]  /*4e210*/  MOV R4, R7 ;  /* 0x0000000700047202 */ /* 0x002fe20000000f00 */
[----:B------:R-:W-:-:S02]  /*4e220*/  IMAD.MOV.U32 R5, RZ, RZ, R175 ;  /* 0x000000ffff057224 */ /* 0x000fc400078e00af */
[----:B------:R-:W4:Y:S04]  /*4e230*/  LDL.LU R7, [R1+0xebc] ;  /* 0x000ebc0001077983 */ /* 0x000f280000300800 */
[----:B------:R-:W4:Y:S04]  /*4e240*/  LDL.LU R175, [R1+0xefc] ;  /* 0x000efc0001af7983 */ /* 0x000f280000300800 */
[----:B------:R1:W-:Y:S01]  /*4e250*/  LDGSTS.E [R2+-0x7f100], desc[UR8][R4.64], P0 ;  /* 0x80f0000004027fae */ /* 0x0003e20008121848 */
[----:B---3--:R-:W-:Y:S02]  /*4e260*/  IADD3 R6, P1, R6, UR5, RZ ;  /* 0x0000000506067c10 */ /* 0x008fe4000ff3e0ff */
[----:B------:R-:W-:-:S03]  /*4e270*/  IADD3 R178, P2, R178, UR5, RZ ;  /* 0x00000005b2b27c10 */ /* 0x000fc6000ff5e0ff */
[----:B------:R3:W-:Y:S01]  /*4e280*/  STL [R1+0xe40], R6 ;  /* 0x000e400601007387 */ /* 0x0007e20000100800 */
[----:B-1----:R-:W-:Y:S01]  /*4e290*/  IMAD.MOV.U32 R4, RZ, RZ, R6 ;  /* 0x000000ffff047224 */ /* 0x002fe200078e0006 */
[----:B--2---:R-:W-:Y:S02]  /*4e2a0*/  IADD3.X R9, R9, UR7, RZ, P1, !PT ;  /* 0x0000000709097c10 */ /* 0x004fe40008ffe4ff */
[----:B----4-:R-:W-:-:S03]  /*4e2b0*/  IADD3.X R179, R179, UR7, RZ, P2, !PT ;  /* 0x00000007b3b37c10 */ /* 0x010fc600097fe4ff */
        /* <DEDUP_REMOVED lines=16> */
[----:B------:R-:W-:Y:S02]  /*4e3c0*/  IADD3.X R175, R175, UR7, RZ, P2, !PT ;  /* 0x00000007afaf7c10 */ /* 0x000fe400097fe4ff */
[----:B-1----:R-:W-:Y:S01]  /*4e3d0*/  MOV R4, R0 ;  /* 0x0000000000047202 */ /* 0x002fe20000000f00 */
[----:B------:R-:W-:Y:S01]  /*4e3e0*/  IMAD.MOV.U32 R5, RZ, RZ, R7 ;  /* 0x000000ffff057224 */ /* 0x000fe200078e0007 */
[----:B------:R1:W-:Y:S04]  /*4e3f0*/  STL [R1+0xebc], R7 ;  /* 0x000ebc0701007387 */ /* 0x0003e80000100800 */
[----:B------:R1:W-:Y:S04]  /*4e400*/  STL [R1+0xf00], R174 ;  /* 0x000f00ae01007387 */ /* 0x0003e80000100800 */
[----:B------:R-:W4:Y:S04]  /*4e410*/  LDL.LU R0, [R1+0xfc0] ;  /* 0x000fc00001007983 */ /* 0x000f280000300800 */
[----:B------:R1:W-:Y:S04]  /*4e420*/  LDGSTS.E [R2+-0x7e500], desc[UR8][R4.64], P0 ;  /* 0x81b0000004027fae */ /* 0x0003e80008121848 */
[----:B------:R1:W-:Y:S04]  /*4e430*/  STL [R1+0xefc], R175 ;  /* 0x000efcaf01007387 */ /* 0x0003e80000100800 */
[----:B-1----:R-:W4:Y:S01]  /*4e440*/  LDL.LU R7, [R1+0x1000] ;  /* 0x0010000001077983 */ /* 0x002f220000300800 */
[----:B------:R-:W-:Y:S01]  /*4e450*/  IMAD.MOV.U32 R4, RZ, RZ, R174 ;  /* 0x000000ffff047224 */ /* 0x000fe200078e00ae */
[----:B------:R-:W-:-:S02]  /*4e460*/  MOV R5, R175 ;  /* 0x000000af00057202 */ /* 0x000fc40000000f00 */
        /* <DEDUP_REMOVED lines=16> */
[----:B--2---:R-:W-:-:S03]  /*4e570*/  IMAD.MOV.U32 R5, RZ, RZ, R179 ;  /* 0x000000ffff057224 */ /* 0x004fc600078e00b3 */
[----:B-1----:R-:W2:Y:S01]  /*4e580*/  LDL.LU R179, [R1+0x103c] ;  /* 0x00103c0001b37983 */ /* 0x002ea20000300800 */
[----:B------:R-:W-:-:S03]  /*4e590*/  MOV R4, R9 ;  /* 0x0000000900047202 */ /* 0x000fc60000000f00 */
[----:B------:R-:W2:Y:S01]  /*4e5a0*/  LDL.LU R9, [R1+0x107c] ;  /* 0x00107c0001097983 */ /* 0x000ea20000300800 */
[----:B------:R-:W-:-:S03]  /*4e5b0*/  IADD3 R0, P1, R0, UR5, RZ ;  /* 0x0000000500007c10 */ /* 0x000fc6000ff3e0ff */
[----:B------:R1:W-:Y:S01]  /*4e5c0*/  LDGSTS.E [R2+-0x7d900], desc[UR8][R4.64], P0 ;  /* 0x8270000004027fae */ /* 0x0003e20008121848 */
[----:B------:R-:W-:Y:S02]  /*4e5d0*/  IADD3 R7, P2, R7, UR5, RZ ;  /* 0x0000000507077c10 */ /* 0x000fe4000ff5e0ff */
[----:B------:R-:W-:Y:S01]  /*4e5e0*/  IADD3.X R174, R174, UR7, RZ, P1, !PT ;  /* 0x00000007aeae7c10 */ /* 0x000fe20008ffe4ff */
[----:B------:R-:W-:Y:S01]  /*4e5f0*/  STL [R1+0xfc0], R0 ;  /* 0x000fc00001007387 */ /* 0x000fe20000100800 */
[----:B-1----:R-:W-:Y:S02]  /*4e600*/  IMAD.MOV.U32 R4, RZ, RZ, R0 ;  /* 0x000000ffff047224 */ /* 0x002fe400078e0000 */
[----:B------:R-:W-:Y:S01]  /*4e610*/  MOV R5, R174 ;  /* 0x000000ae00057202 */ /* 0x000fe20000000f00 */
[----:B------:R1:W-:Y:S01]  /*4e620*/  STL [R1+0xfbc], R174 ;  /* 0x000fbcae01007387 */ /* 0x0003e20000100800 */
[----:B------:R-:W-:-:S03]  /*4e630*/  IADD3.X R175, R175, UR7, RZ, P2, !PT ;  /* 0x00000007afaf7c10 */ /* 0x000fc600097fe4ff */
[----:B------:R-:W-:Y:S04]  /*4e640*/  STL [R1+0x1000], R7 ;  /* 0x0010000701007387 */ /* 0x000fe80000100800 */
[----:B------:R1:W-:Y:S04]  /*4e650*/  LDGSTS.E [R2+-0x7d500], desc[UR8][R4.64], P0 ;  /* 0x82b0000004027fae */ /* 0x0003e80008121848 */
[----:B-1----:R-:W2:Y:S04]  /*4e660*/  LDL.LU R174, [R1+0x10c0] ;  /* 0x0010c00001ae7983 */ /* 0x002ea80000300800 */
[----:B------:R1:W-:Y:S01]  /*4e670*/  STL [R1+0xffc], R175 ;  /* 0x000ffcaf01007387 */ /* 0x0003e20000100800 */
[----:B------:R-:W-:-:S03]  /*4e680*/  IMAD.MOV.U32 R4, RZ, RZ, R7 ;  /* 0x000000ffff047224 */ /* 0x000fc600078e0007 */
[----:B------:R-:W2:Y:S01]  /*4e690*/  LDL.LU R0, [R1+0x1100] ;  /* 0x0011000001007983 */ /* 0x000ea20000300800 */
[----:B------:R-:W-:-:S03]  /*4e6a0*/  IMAD.MOV.U32 R5, RZ, RZ, R175 ;  /* 0x000000ffff057224 */ /* 0x000fc600078e00af */
[----:B-1----:R-:W2:Y:S04]  /*4e6b0*/  LDL.LU R175, [R1+0x10bc] ;  /* 0x0010bc0001af7983 */ /* 0x002ea80000300800 */
[----:B------:R1:W-:Y:S04]  /*4e6c0*/  LDGSTS.E [R2+-0x7d100], desc[UR8][R4.64], P0 ;  /* 0x82f0000004027fae */ /* 0x0003e80008121848 */
[----:B------:R-:W2:Y:S01]  /*4e6d0*/  LDL.LU R7, [R1+0x10fc] ;  /* 0x0010fc0001077983 */ /* 0x000ea20000300800 */
        /* <DEDUP_REMOVED lines=8> */
[----:B------:R-:W-:Y:S04]  /*4e760*/  STL [R1+0x1080], R6 ;  /* 0x0010800601007387 */ /* 0x000fe80000100800 */
[----:B------:R1:W-:Y:S04]  /*4e770*/  LDGSTS.E [R2+-0x7cd00], desc[UR8][R4.64], P0 ;  /* 0x8330000004027fae */ /* 0x0003e80008121848 */
[----:B------:R2:W-:Y:S01]  /*4e780*/  STL [R1+0x107c], R9 ;  /* 0x00107c0901007387 */ /* 0x0005e20000100800 */
[----:B-1----:R-:W-:Y:S01]  /*4e790*/  MOV R5, R9 ;  /* 0x0000000900057202 */ /* 0x002fe20000000f00 */
[----:B------:R-:W-:-:S02]  /*4e7a0*/  IMAD.MOV.U32 R4, RZ, RZ, R6 ;  /* 0x000000ffff047224 */ /* 0x000fc400078e0006 */
[----:B--2---:R-:W2:Y:S04]  /*4e7b0*/  LDL.LU R9, [R1+0x113c] ;  /* 0x00113c0001097983 */ /* 0x004ea80000300800 */
[----:B------:R-:W3:Y:S04]  /*4e7c0*/  LDL.LU R6, [R1+0x1140] ;  /* 0x0011400001067983 */ /* 0x000ee80000300800 */
[----:B------:R-:W4:Y:S04]  /*4e7d0*/  LDL.LU R191, [R1+0x117c] ;  /* 0x00117c0001bf7983 */ /* 0x000f280000300800 */
[----:B------:R-:W4:Y:S01]  /*4e7e0*/  LDL.LU R190, [R1+0x1180] ;  /* 0x0011800001be7983 */ /* 0x000f220000300800 */
[----:B------:R-:W-:-:S02]  /*4e7f0*/  IADD3 R174, P1, R174, UR5, RZ ;  /* 0x00000005aeae7c10 */ /* 0x000fc4000ff3e0ff */
[----:B------:R-:W-:Y:S01]  /*4e800*/  IADD3 R0, P2, R0, UR5, RZ ;  /* 0x0000000500007c10 */ /* 0x000fe2000ff5e0ff */
[----:B------:R1:W-:Y:S01]  /*4e810*/  LDGSTS.E [R2+-0x7c900], desc[UR8][R4.64], P0 ;  /* 0x8370000004027fae */ /* 0x0003e20008121848 */
[----:B------:R-:W-:-:S03]  /*4e820*/  IADD3.X R175, R175, UR7, RZ, P1, !PT ;  /* 0x00000007afaf7c10 */ /* 0x000fc60008ffe4ff */
[----:B------:R1:W-:Y:S04]  /*4e830*/  STL [R1+0x10c0], R174 ;  /* 0x0010c0ae01007387 */ /* 0x0003e80000100800 */
[----:B------:R1:W-:Y:S01]  /*4e840*/  STL [R1+0x10bc], R175 ;  /* 0x0010bcaf01007387 */ /* 0x0003e20000100800 */
[----:B------:R-:W-:-:S03]  /*4e850*/  IADD3.X R7, R7, UR7, RZ, P2, !PT ;  /* 0x0000000707077c10 */ /* 0x000fc600097fe4ff */
[----:B------:R-:W-:Y:S01]  /*4e860*/  STL [R1+0x1100], R0 ;  /* 0x0011000001007387 */ /* 0x000fe20000100800 */
[----:B-1----:R-:W-:-:S03]  /*4e870*/  IMAD.MOV.U32 R4, RZ, RZ, R174 ;  /* 0x000000ffff047224 */ /* 0x002fc600078e00ae */
[----:B------:R-:W4:Y:S01]  /*4e880*/  LDL.LU R178, [R1+0x11c0] ;  /* 0x0011c00001b27983 */ /* 0x000f220000300800 */
[----:B------:R-:W-:-:S03]  /*4e890*/  IMAD.MOV.U32 R5, RZ, RZ, R175 ;  /* 0x000000ffff057224 */ /* 0x000fc600078e00af */
[----:B------:R1:W-:Y:S04]  /*4e8a0*/  STL [R1+0x10fc], R7 ;  /* 0x0010fc0701007387 */ /* 0x0003e80000100800 */
[----:B------:R-:W4:Y:S04]  /*4e8b0*/  LDL.LU R174, [R1+0x1200] ;  /* 0x0012000001ae7983 */ /* 0x000f280000300800 */
[----:B------:R-:W4:Y:S04]  /*4e8c0*/  LDL.LU R179, [R1+0x11bc] ;  /* 0x0011bc0001b37983 */ /* 0x000f280000300800 */
[----:B------:R1:W-:Y:S04]  /*4e8d0*/  LDGSTS.E [R2+-0x7c500], desc[UR8][R4.64], P0 ;  /* 0x83b0000004027fae */ /* 0x0003e80008121848 */
[----:B------:R-:W4:Y:S01]  /*4e8e0*/  LDL.LU R175, [R1+0x11fc] ;  /* 0x0011fc0001af7983 */ /* 0x000f220000300800 */
[----:B-1----:R-:W-:Y:S01]  /*4e8f0*/  MOV R4, R0 ;  /* 0x0000000000047202 */ /* 0x002fe20000000f00 */
[----:B------:R-:W-:-:S02]  /*4e900*/  IMAD.MOV.U32 R5, RZ, RZ, R7 ;  /* 0x000000ffff057224 */ /* 0x000fc400078e0007 */
[----:B------:R-:W4:Y:S04]  /*4e910*/  LDL.LU R7, [R1+0x1240] ;  /* 0x0012400001077983 */ /* 0x000f280000300800 */
[----:B------:R-:W4:Y:S04]  /*4e920*/  LDL.LU R0, [R1+0x1280] ;  /* 0x0012800001007983 */ /* 0x000f280000300800 */
[----:B------:R1:W-:Y:S01]  /*4e930*/  LDGSTS.E [R2+-0x7c100], desc[UR8][R4.64], P0 ;  /* 0x83f0000004027fae */ /* 0x0003e20008121848 */
[----:B---3--:R-:W-:-:S04]  /*4e940*/  IADD3 R6, P1, R6, UR5, RZ ;  /* 0x0000000506067c10 */ /* 0x008fc8000ff3e0ff */
[----:B--2---:R-:W-:Y:S01]  /*4e950*/  IADD3.X R9, R9, UR7, RZ, P1, !PT ;  /* 0x0000000709097c10 */ /* 0x004fe20008ffe4ff */
[----:B------:R-:W-:Y:S01]  /*4e960*/  STL [R1+0x1140], R6 ;  /* 0x0011400601007387 */ /* 0x000fe20000100800 */
[----:B----4-:R-:W-:-:S03]  /*4e970*/  IADD3 R190, P2, R190, UR5, RZ ;  /* 0x00000005bebe7c10 */ /* 0x010fc6000ff5e0ff */
[----:B------:R2:W-:Y:S01]  /*4e980*/  STL [R1+0x113c], R9 ;  /* 0x00113c0901007387 */ /* 0x0005e20000100800 */
[----:B-1----:R-:W-:Y:S02]  /*4e990*/  MOV R5, R9 ;  /* 0x0000000900057202 */ /* 0x002fe40000000f00 */
[----:B------:R-:W-:Y:S01]  /*4e9a0*/  IADD3.X R191, R191, UR7, RZ, P2, !PT ;  /* 0x00000007bfbf7c10 */ /* 0x000fe200097fe4ff */
[----:B------:R-:W-:Y:S01]  /*4e9b0*/  STL [R1+0x1180], R190 ;  /* 0x001180be01007387 */ /* 0x000fe20000100800 */
[----:B------:R-:W-:-:S03]  /*4e9c0*/  IMAD.MOV.U32 R4, RZ, RZ, R6 ;  /* 0x000000ffff047224 */ /* 0x000fc600078e0006 */
[----:B--2---:R-:W2:Y:S04]  /*4e9d0*/  LDL.LU R9, [R1+0x123c] ;  /* 0x00123c0001097983 */ /* 0x004ea80000300800 */
[----:B------:R-:W-:Y:S04]  /*4e9e0*/  STL [R1+0x117c], R191 ;  /* 0x00117cbf01007387 */ /* 0x000fe80000100800 */
[----:B------:R-:W3:Y:S01]  /*4e9f0*/  LDL.LU R6, [R1+0x127c] ;  /* 0x00127c0001067983 */ /* 0x000ee20000300800 */
[----:B------:R-:W-:-:S03]  /*4ea00*/  IADD3 R178, P1, R178, UR5, RZ ;  /* 0x00000005b2b27c10 */ /* 0x000fc6000ff3e0ff */
[----:B------:R1:W-:Y:S01]  /*4ea10*/  LDGSTS.E [R2+-0x7bd00], desc[UR8][R4.64], P0 ;  /* 0x8430000004027fae */ /* 0x0003e20008121848 */
[----:B------:R-:W-:Y:S02]  /*4ea20*/  IADD3 R174, P2, R174, UR5, RZ ;  /* 0x00000005aeae7c10 */ /* 0x000fe4000ff5e0ff */
[----:B------:R-:W-:Y:S01]  /*4ea30*/  IADD3.X R179, R179, UR7, RZ, P1, !PT ;  /* 0x00000007b3b37c10 */ /* 0x000fe20008ffe4ff */
[----:B-1----:R-:W-:Y:S02]  /*4ea40*/  IMAD.MOV.U32 R4, RZ, RZ, R190 ;  /* 0x000000ffff047224 */ /* 0x002fe400078e00be */
[----:B------:R-:W-:-:S05]  /*4ea50*/  IMAD.MOV.U32 R5, RZ, RZ, R191 ;  /* 0x000000ffff057224 */ /* 0x000fca00078e00bf */
[----:B------:R1:W-:Y:S01]  /*4ea60*/  LDGSTS.E [R2+-0x7b900], desc[UR8][R4.64], P0 ;  /* 0x8470000004027fae */ /* 0x0003e20008121848 */
[----:B------:R-:W-:-:S03]  /*4ea70*/  IADD3.X R175, R175, UR7, RZ, P2, !PT ;  /* 0x00000007afaf7c10 */ /* 0x000fc600097fe4ff */
[----:B------:R4:W-:Y:S01]  /*4ea80*/  STL [R1+0x11c0], R178 ;  /* 0x0011c0b201007387 */ /* 0x0009e20000100800 */
[----:B-1----:R-:W-:Y:S01]  /*4ea90*/  MOV R4, R178 ;  /* 0x000000b200047202 */ /* 0x002fe20000000f00 */
[----:B------:R-:W-:Y:S01]  /*4eaa0*/  IMAD.MOV.U32 R5, RZ, RZ, R179 ;  /* 0x000000ffff057224 */ /* 0x000fe200078e00b3 */
[----:B------:R-:W-:Y:S01]  /*4eab0*/  IADD3 R7, P1, R7, UR5, RZ ;  /* 0x0000000507077c10 */ /* 0x000fe2000ff3e0ff */
[----:B------:R1:W-:Y:S01]  /*4eac0*/  STL [R1+0x11bc], R179 ;  /* 0x0011bcb301007387 */ /* 0x0003e20000100800 */
[----:B------:R-:W-:-:S03]  /*4ead0*/  IADD3 R0, P2, R0, UR5, RZ ;  /* 0x0000000500007c10 */ /* 0x000fc6000ff5e0ff */
[----:B------:R4:W-:Y:S04]  /*4eae0*/  LDGSTS.E [R2+-0x7b500], desc[UR8][R4.64], P0 ;  /* 0x84b0000004027fae */ /* 0x0009e80008121848 */
[----:B------:R1:W-:Y:S04]  /*4eaf0*/  STL [R1+0x1200], R174 ;  /* 0x001200ae01007387 */ /* 0x0003e80000100800 */
[----:B------:R1:W-:Y:S01]  /*4eb00*/  STL [R1+0x11fc], R175 ;  /* 0x0011fcaf01007387 */ /* 0x0003e20000100800 */
[----:B----4-:R-:W-:Y:S01]  /*4eb10*/  IMAD.MOV.U32 R4, RZ, RZ, R174 ;  /* 0x000000ffff047224 */ /* 0x010fe200078e00ae */
[----:B------:R-:W-:-:S02]  /*4eb20*/  MOV R5, R175 ;  /* 0x000000af00057202 */ /* 0x000fc40000000f00 */
[----:B------:R-:W4:Y:S04]  /*4eb30*/  LDL.LU R178, [R1+0x12fc] ;  /* 0x0012fc0001b27983 */ /* 0x000f280000300800 */
[----:B------:R-:W4:Y:S04]  /*4eb40*/  LDL.LU R191, [R1+0x1300] ;  /* 0x0013000001bf7983 */ /* 0x000f280000300800 */
[----:B------:R1:W-:Y:S04]  /*4eb50*/  LDGSTS.E [R2+-0x7b100], desc[UR8][R4.64], P0 ;  /* 0x84f0000004027fae */ /* 0x0003e80008121848 */
[----:B------:R-:W-:Y:S01]  /*4eb60*/  STL [R1+0x1240], R7 ;  /* 0x0012400701007387 */ /* 0x000fe20000100800 */
[----:B-1----:R-:W-:Y:S01]  /*4eb70*/  IMAD.MOV.U32 R4, RZ, RZ, R7 ;  /* 0x000000ffff047224 */ /* 0x002fe200078e0007 */
[----:B--2---:R-:W-:-:S05]  /*4eb80*/  IADD3.X R9, R9, UR7, RZ, P1, !PT ;  /* 0x0000000709097c10 */ /* 0x004fca0008ffe4ff */
[----:B------:R-:W-:Y:S01]  /*4eb90*/  IMAD.MOV.U32 R5, RZ, RZ, R9 ;  /* 0x000000ffff057224 */ /* 0x000fe200078e0009 */
[----:B------:R1:W-:Y:S01]  /*4eba0*/  STL [R1+0x123c], R9 ;  /* 0x00123c0901007387 */ /* 0x0003e20000100800 */
[----:B---3--:R-:W-:-:S03]  /*4ebb0*/  IADD3.X R6, R6, UR7, RZ, P2, !PT ;  /* 0x0000000706067c10 */ /* 0x008fc600097fe4ff */
[----:B------:R-:W-:Y:S04]  /*4ebc0*/  STL [R1+0x1280], R0 ;  /* 0x0012800001007387 */ /* 0x000fe80000100800 */
[----:B------:R-:W2:Y:S04]  /*4ebd0*/  LDL.LU R179, [R1+0x1340] ;  /* 0x0013400001b37983 */ /* 0x000ea80000300800 */
[----:B------:R3:W-:Y:S04]  /*4ebe0*/  STL [R1+0x127c], R6 ;  /* 0x00127c0601007387 */ /* 0x0007e80000100800 */
[----:B------:R-:W2:Y:S04]  /*4ebf0*/  LDL.LU R174, [R1+0x1380] ;  /* 0x0013800001ae7983 */ /* 0x000ea80000300800 */
[----:B------:R1:W-:Y:S04]  /*4ec00*/  LDGSTS.E [R2+-0x7ad00], desc[UR8][R4.64], P0 ;  /* 0x8530000004027fae */ /* 0x0003e80008121848 */
[----:B------:R-:W2:Y:S04]  /*4ec10*/  LDL.LU R190, [R1+0x133c] ;  /* 0x00133c0001be7983 */ /* 0x000ea80000300800 */
[----:B------:R-:W2:Y:S01]  /*4ec20*/  LDL.LU R175, [R1+0x137c] ;  /* 0x00137c0001af7983 */ /* 0x000ea20000300800 */
[----:B-1----:R-:W-:Y:S01]  /*4ec30*/  MOV R4, R0 ;  /* 0x0000000000047202 */ /* 0x002fe20000000f00 */
[----:B------:R-:W-:-:S02]  /*4ec40*/  IMAD.MOV.U32 R5, RZ, RZ, R6 ;  /* 0x000000ffff057224 */ /* 0x000fc400078e0006 */
[----:B------:R-:W2:Y:S04]  /*4ec50*/  LDL.LU R9, [R1+0x13bc] ;  /* 0x0013bc0001097983 */ /* 0x000ea80000300800 */
[----:B------:R-:W2:Y:S04]  /*4ec60*/  LDL.LU R7, [R1+0x13c0] ;  /* 0x0013c00001077983 */ /* 0x000ea80000300800 */
[----:B---3--:R-:W3:Y:S04]  /*4ec70*/  LDL.LU R6, [R1+0x13fc] ;  /* 0x0013fc0001067983 */ /* 0x008ee80000300800 */
[----:B------:R-:W3:Y:S04]  /*4ec80*/  LDL.LU R0, [R1+0x1400] ;  /* 0x0014000001007983 */ /* 0x000ee80000300800 */
[----:B------:R1:W-:Y:S04]  /*4ec90*/  LDGSTS.E [R2+-0x7a900], desc[UR8][R4.64], P0 ;  /* 0x8570000004027fae */ /* 0x0003e80008121848 */
[----:B------:R-:W3:Y:S04]  /*4eca0*/  LDL.LU R4, [R1+0x12bc] ;  /* 0x0012bc0001047983 */ /* 0x000ee80000300800 */
[----:B------:R-:W1:Y:S01]  /*4ecb0*/  LDL.LU R5, [R1+0x12c0] ;  /* 0x0012c00001057983 */ /* 0x000e620000300800 */
[----:B----4-:R-:W-:-:S04]  /*4ecc0*/  IADD3 R191, P2, R191, UR5, RZ ;  /* 0x00000005bfbf7c10 */ /* 0x010fc8000ff5e0ff */
[----:B------:R-:W-:Y:S02]  /*4ecd0*/  IADD3.X R178, R178, UR7, RZ, P2, !PT ;  /* 0x00000007b2b27c10 */ /* 0x000fe400097fe4ff */
[----:B--2---:R-:W-:-:S04]  /*4ece0*/  IADD3 R174, P2, R174, UR5, RZ ;  /* 0x00000005aeae7c10 */ /* 0x004fc8000ff5e0ff */
[----:B------:R-:W-:Y:S02]  /*4ecf0*/  IADD3.X R175, R175, UR7, RZ, P2, !PT ;  /* 0x00000007afaf7c10 */ /* 0x000fe400097fe4ff */
[----:B-1----:R-:W-:-:S04]  /*4ed00*/  IADD3 R5, P1, R5, UR5, RZ ;  /* 0x0000000505057c10 */ /* 0x002fc8000ff3e0ff */
[----:B---3--:R-:W-:Y:S01]  /*4ed10*/  IADD3.X R4, R4, UR7, RZ, P1, !PT ;  /* 0x0000000704047c10 */ /* 0x008fe20008ffe4ff */
[----:B------:R1:W-:Y:S04]  /*4ed20*/  STL [R1+0x12c0], R5 ;  /* 0x0012c00501007387 */ /* 0x0003e80000100800 */
[----:B------:R2:W-:Y:S01]  /*4ed30*/  STL [R1+0x12bc], R4 ;  /* 0x0012bc0401007387 */ /* 0x0005e20000100800 */
[----:B-1----:R-:W-:-:S04]  /*4ed40*/  LOP3.LUT R5, R5, R4, RZ, 0x3c, !PT ;  /* 0x0000000405057212 */ /* 0x002fc800078e3cff */
[----:B--2---:R-:W-:-:S04]  /*4ed50*/  LOP3.LUT R4, R5, R4, RZ, 0x3c, !PT ;  /* 0x0000000405047212 */ /* 0x004fc800078e3cff */
[----:B------:R-:W-:Y:S02]  /*4ed60*/  LOP3.LUT R5, R5, R4, RZ, 0x3c, !PT ;  /* 0x0000000405057212 */ /* 0x000fe400078e3cff */
[----:B------:R-:W-:-:S03]  /*4ed70*/  IADD3 R179, P1, R179, UR5, RZ ;  /* 0x00000005b3b37c10 */ /* 0x000fc6000ff3e0ff */
[----:B------:R1:W-:Y:S01]  /*4ed80*/  LDGSTS.E [R2+-0x7a500], desc[UR8][R4.64], P0 ;  /* 0x85b0000004027fae */ /* 0x0003e20008121848 */
[----:B------:R-:W-:Y:S01]  /*4ed90*/  IADD3.X R190, R190, UR7, RZ, P1, !PT ;  /* 0x00000007bebe7c10 */ /* 0x000fe20008ffe4ff */
[----:B-1----:R-:W-:Y:S01]  /*4eda0*/  IMAD.MOV.U32 R4, RZ, RZ, R191 ;  /* 0x000000ffff047224 */ /* 0x002fe200078e00bf */
[----:B------:R-:W-:-:S05]  /*4edb0*/  MOV R5, R178 ;  /* 0x000000b200057202 */ /* 0x000fca0000000f00 */
[----:B------:R1:W-:Y:S01]  /*4edc0*/  LDGSTS.E [R2+-0x7a100], desc[UR8][R4.64], P0 ;  /* 0x85f0000004027fae */ /* 0x0003e20008121848 */
[----:B------:R-:W-:Y:S02]  /*4edd0*/  IADD3 R7, P1, R7, UR5, RZ ;  /* 0x0000000507077c10 */ /* 0x000fe4000ff3e0ff */
[----:B------:R-:W-:Y:S01]  /*4ede0*/  IADD3 R0, P2, R0, UR5, RZ ;  /* 0x0000000500007c10 */ /* 0x000fe2000ff5e0ff */
[----:B-1----:R-:W-:Y:S02]  /*4edf0*/  IMAD.MOV.U32 R4, RZ, RZ, R179 ;  /* 0x000000ffff047224 */ /* 0x002fe400078e00b3 */
[----:B------:R-:W-:Y:S01]  /*4ee00*/  IMAD.MOV.U32 R5, RZ, RZ, R190 ;  /* 0x000000ffff057224 */ /* 0x000fe200078e00be */
[----:B------:R-:W-:-:S04]  /*4ee10*/  IADD3.X R9, R9, UR7, RZ, P1, !PT ;  /* 0x0000000709097c10 */ /* 0x000fc80008ffe4ff */
[----:B------:R1:W-:Y:S01]  /*4ee20*/  LDGSTS.E [R2+-0x79d00], desc[UR8][R4.64], P0 ;  /* 0x8630000004027fae */ /* 0x0003e20008121848 */
[----:B------:R-:W-:Y:S02]  /*4ee30*/  IADD3.X R6, R6, UR7, RZ, P2, !PT ;  /* 0x0000000706067c10 */ /* 0x000fe400097fe4ff */
[----:B-1----:R-:W-:Y:S01]  /*4ee40*/  MOV R4, R174 ;  /* 0x000000ae00047202 */ /* 0x002fe20000000f00 */
[----:B------:R-:W-:-:S05]  /*4ee50*/  IMAD.MOV.U32 R5, RZ, RZ, R175 ;  /* 0x000000ffff057224 */ /* 0x000fca00078e00af */
[----:B------:R1:W-:Y:S04]  /*4ee60*/  LDGSTS.E [R2+-0x79900], desc[UR8][R4.64], P0 ;  /* 0x8670000004027fae */ /* 0x0003e80008121848 */
[----:B------:R-:W-:Y:S01]  /*4ee70*/  STL [R1+0x1300], R191 ;  /* 0x001300bf01007387 */ /* 0x000fe20000100800 */
[----:B-1----:R-:W-:Y:S01]  /*4ee80*/  IMAD.MOV.U32 R4, RZ, RZ, R7 ;  /* 0x000000ffff047224 */ /* 0x002fe200078e0007 */
[----:B------:R-:W-:Y:S02]  /*4ee90*/  MOV R5, R9 ;  /* 0x0000000900057202 */ /* 0x000fe40000000f00 */
[----:B------:R1:W-:Y:S04]  /*4eea0*/  STL [R1+0x12fc], R178 ;  /* 0x0012fcb201007387 */ /* 0x0003e80000100800 */
[----:B------:R2:W-:Y:S04]  /*4eeb0*/  LDGSTS.E [R2+-0x79500], desc[UR8][R4.64], P0 ;  /* 0x86b0000004027fae */ /* 0x0005e80008121848 */
[----:B-1----:R-:W3:Y:S04]  /*4eec0*/  LDL.LU R178, [R1+0x199c] ;  /* 0x00199c0001b27983 */ /* 0x002ee80000300800 */
[----:B------:R1:W-:Y:S01]  /*4eed0*/  STL [R1+0x1340], R179 ;  /* 0x001340b301007387 */ /* 0x0003e20000100800 */
[----:B--2---:R-:W-:-:S02]  /*4eee0*/  IMAD.MOV.U32 R4, RZ, RZ, R0 ;  /* 0x000000ffff047224 */ /* 0x004fc400078e0000 */
[----:B------:R-:W-:Y:S01]  /*4eef0*/  IMAD.MOV.U32 R5, RZ, RZ, R6 ;  /* 0x000000ffff057224 */ /* 0x000fe200078e0006 */
[----:B------:R-:W-:Y:S04]  /*4ef00*/  STL [R1+0x133c], R190 ;  /* 0x00133cbe01007387 */ /* 0x000fe80000100800 */
[----:B------:R2:W-:Y:S04]  /*4ef10*/  STL [R1+0x1380], R174 ;  /* 0x001380ae01007387 */ /* 0x0005e80000100800 */
[----:B------:R-:W-:Y:S04]  /*4ef20*/  STL [R1+0x137c], R175 ;  /* 0x00137caf01007387 */ /* 0x000fe80000100800 */
[----:B------:R4:W-:Y:S04]  /*4ef30*/  STL [R1+0x13c0], R7 ;  /* 0x0013c00701007387 */ /* 0x0009e80000100800 */
[----:B------:R1:W-:Y:S04]  /*4ef40*/  LDGSTS.E [R2+-0x79100], desc[UR8][R4.64], P0 ;  /* 0x86f0000004027fae */ /* 0x0003e80008121848 */
[----:B------:R-:W-:Y:S04]  /*4ef50*/  STL [R1+0x13bc], R9 ;  /* 0x0013bc0901007387 */ /* 0x000fe80000100800 */
[----:B------:R4:W-:Y:S01]  /*4ef60*/  STL [R1+0x1400], R0 ;  /* 0x0014000001007387 */ /* 0x0009e20000100800 */
[----:B-1----:R-:W-:-:S03]  /*4ef70*/  IADD3 R4, P1, R188, UR5, RZ ;  /* 0x00000005bc047c10 */ /* 0x002fc6000ff3e0ff */
[----:B------:R1:W-:Y:S01]  /*4ef80*/  STL [R1+0x13fc], R6 ;  /* 0x0013fc0601007387 */ /* 0x0003e20000100800 */
[----:B------:R-:W-:-:S03]  /*4ef90*/  IADD3.X R188, R189, UR7, RZ, P1, !PT ;  /* 0x00000007bdbc7c10 */ /* 0x000fc60008ffe4ff */
[----:B------:R-:W3:Y:S04]  /*4efa0*/  LDL.LU R179, [R1+0xd48] ;  /* 0x000d480001b37983 */ /* 0x000ee80000300800 */
[----:B------:R-:W3:Y:S01]  /*4efb0*/  LDL.LU R191, [R1+0xd84] ;  /* 0x000d840001bf7983 */ /* 0x000ee20000300800 */
[----:B------:R-:W-:-:S03]  /*4efc0*/  MOV R189, R188 ;  /* 0x000000bc00bd7202 */ /* 0x000fc60000000f00 */
[----:B--2---:R-:W2:Y:S01]  /*4efd0*/  LDL.LU R174, [R1+0xd88] ;  /* 0x000d880001ae7983 */ /* 0x004ea20000300800 */
[----:B------:R-:W-:-:S03]  /*4efe0*/  IMAD.MOV.U32 R188, RZ, RZ, R4 ;  /* 0x000000ffffbc7224 */ /* 0x000fc600078e0004 */
[----:B----4-:R-:W4:Y:S04]  /*4eff0*/  LDL.LU R7, [R1+0xdc4] ;  /* 0x000dc40001077983 */ /* 0x010f280000300800 */
[----:B------:R-:W4:Y:S04]  /*4f000*/  LDL.LU R0, [R1+0xdc8] ;  /* 0x000dc80001007983 */ /* 0x000f280000300800 */
[----:B------:R-:W4:Y:S04]  /*4f010*/  LDL.LU R175, [R1+0xe04] ;  /* 0x000e040001af7983 */ /* 0x000f280000300800 */
[----:B-1----:R-:W4:Y:S04]  /*4f020*/  LDL.LU R6, [R1+0xe08] ;  /* 0x000e080001067983 */ /* 0x002f280000300800 */
[----:B------:R-:W4:Y:S01]  /*4f030*/  LDL.LU R4, [R1+0xd44] ;  /* 0x000d440001047983 */ /* 0x000f220000300800 */
[----:B------:R-:W-:-:S03]  /*4f040*/  IADD3 R5, P1, R184, UR5, RZ ;  /* 0x00000005b8057c10 */ /* 0x000fc6000ff3e0ff */
[----:B------:R-:W-:Y:S01]  /*4f050*/  LDGSTS.E [R2+-0x78d00], desc[UR8][R188.64], P0 ;  /* 0x87300000bc027fae */ /* 0x000fe20008121848 */
[----:B------:R-:W-:Y:S02]  /*4f060*/  IADD3.X R184, R185, UR7, RZ, P1, !PT ;  /* 0x00000007b9b87c10 */ /* 0x000fe40008ffe4ff */
[----:B------:R-:W-:-:S04]  /*4f070*/  IADD3 R9, P1, R180, UR5, RZ ;  /* 0x00000005b4097c10 */ /* 0x000fc8000ff3e0ff */
[----:B------:R-:W-:Y:S02]  /*4f080*/  IADD3.X R180, R181, UR7, RZ, P1, !PT ;  /* 0x00000007b5b47c10 */ /* 0x000fe40008ffe4ff */
[----:B------:R-:W-:Y:S01]  /*4f090*/  IADD3 R190, P1, R176, UR5, RZ ;  /* 0x00000005b0be7c10 */ /* 0x000fe2000ff3e0ff */
[----:B------:R-:W-:-:S03]  /*4f0a0*/  IMAD.MOV.U32 R185, RZ, RZ, R184 ;  /* 0x000000ffffb97224 */ /* 0x000fc600078e00b8 */
[----:B------:R-:W-:Y:S01]  /*4f0b0*/  IADD3.X R176, R177, UR7, RZ, P1, !PT ;  /* 0x00000007b1b07c10 */ /* 0x000fe20008ffe4ff */
[----:B------:R-:W-:Y:S01]  /*4f0c0*/  IMAD.MOV.U32 R181, RZ, RZ, R180 ;  /* 0x000000ffffb57224 */ /* 0x000fe200078e00b4 */
[----:B------:R-:W-:Y:S01]  /*4f0d0*/  MOV R184, R5 ;  /* 0x0000000500b87202 */ /* 0x000fe20000000f00 */
[----:B------:R-:W-:Y:S01]  /*4f0e0*/  IMAD.MOV.U32 R180, RZ, RZ, R9 ;  /* 0x000000ffffb47224 */ /* 0x000fe200078e0009 */
[----:B------:R-:W-:Y:S01]  /*4f0f0*/  MOV R177, R176 ;  /* 0x000000b000b17202 */ /* 0x000fe20000000f00 */
[----:B------:R-:W-:Y:S02]  /*4f100*/  IMAD.MOV.U32 R176, RZ, RZ, R190 ;  /* 0x000000ffffb07224 */ /* 0x000fe400078e00be */
[----:B------:R-:W-:Y:S01]  /*4f110*/  LDGSTS.E [R2+-0x78900], desc[UR8][R184.64], P0 ;  /* 0x87700000b8027fae */ /* 0x000fe20008121848 */
[----:B------:R-:W-:-:S03]  /*4f120*/  LOP3.LUT R5, R8, 0x70, RZ, 0x3c, !PT ;  /* 0x0000007008057812 */ /* 0x000fc600078e3cff */
[----:B------:R-:W-:Y:S04]  /*4f130*/  LDGSTS.E [R2+-0x78500], desc[UR8][R180.64], P0 ;  /* 0x87b00000b4027fae */ /* 0x000fe80008121848 */
[----:B------:R1:W-:Y:S02]  /*4f140*/  LDGSTS.E [R2+-0x78100], desc[UR8][R176.64], P0 ;  /* 0x87f00000b0027fae */ /* 0x0003e40008121848 */
[----:B-1----:R-:W-:-:S05]  /*4f150*/  IMAD.U32 R2, RZ, RZ, UR17 ;  /* 0x00000011ff027e24 */ /* 0x002fca000f8e00ff */
[----:B------:R-:W-:Y:S02]  /*4f160*/  IADD3 R2, R5, 0x100000, R2 ;  /* 0x0010000005027810 */ /* 0x000fe40007ffe002 */
[----:B---3--:R-:W-:Y:S02]  /*4f170*/  IADD3 R179, P1, R179, UR5, RZ ;  /* 0x00000005b3b37c10 */ /* 0x008fe4000ff3e0ff */
[----:B--2---:R-:W-:-:S03]  /*4f180*/  IADD3 R174, P2, R174, UR5, RZ ;  /* 0x00000005aeae7c10 */ /* 0x004fc6000ff5e0ff */
[----:B------:R-:W-:Y:S04]  /*4f190*/  STL [R1+0xd48], R179 ;  /* 0x000d48b301007387 */ /* 0x000fe80000100800 */
[----:B------:R-:W-:Y:S01]  /*4f1a0*/  STL [R1+0xd88], R174 ;  /* 0x000d88ae01007387 */ /* 0x000fe20000100800 */
[----:B------:R-:W-:Y:S02]  /*4f1b0*/  IADD3.X R191, R191, UR7, RZ, P2, !PT ;  /* 0x00000007bfbf7c10 */ /* 0x000fe400097fe4ff */
[----:B----4-:R-:W-:-:S04]  /*4f1c0*/  IADD3.X R4, R4, UR7, RZ, P1, !PT ;  /* 0x0000000704047c10 */ /* 0x010fc80008ffe4ff */
[----:B------:R-:W-:Y:S01]  /*4f1d0*/  MOV R5, R4 ;  /* 0x0000000400057202 */ /* 0x000fe20000000f00 */
[----:B------:R1:W-:Y:S04]  /*4f1e0*/  STL [R1+0xd44], R4 ;  /* 0x000d440401007387 */ /* 0x0003e80000100800 */
[----:B------:R-:W2:Y:S01]  /*4f1f0*/  LDL.LU R9, [R1+0xe48] ;  /* 0x000e480001097983 */ /* 0x000ea20000300800 */
[----:B-1----:R-:W-:-:S03]  /*4f200*/  IMAD.MOV.U32 R4, RZ, RZ, R179 ;  /* 0x000000ffff047224 */ /* 0x002fc600078e00b3 */
[----:B------:R-:W3:Y:S04]  /*4f210*/  LDL.LU R179, [R1+0xe88] ;  /* 0x000e880001b37983 */ /* 0x000ee80000300800 */
[----:B------:R1:W-:Y:S04]  /*4f220*/  LDGSTS.E [R2+-0x7fc80], desc[UR8][R4.64], P0 ;  /* 0x8038000004027fae */ /* 0x0003e80008121848 */
[----:B------:R-:W-:Y:S01]  /*4f230*/  STL [R1+0xd84], R191 ;  /* 0x000d84bf01007387 */ /* 0x000fe20000100800 */
[----:B-1----:R-:W-:-:S03]  /*4f240*/  IMAD.MOV.U32 R4, RZ, RZ, R174 ;  /* 0x000000ffff047224 */ /* 0x002fc600078e00ae */
[----:B------:R-:W4:Y:S04]  /*4f250*/  LDL.LU R174, [R1+0xe44] ;  /* 0x000e440001ae7983 */ /* 0x000f280000300800 */
[----:B------:R-:W4:Y:S01]  /*4f260*/  LDL.LU R190, [R1+0xe84] ;  /* 0x000e840001be7983 */ /* 0x000f220000300800 */
[----:B------:R-:W-:Y:S02]  /*4f270*/  IADD3 R0, P1, R0, UR5, RZ ;  /* 0x0000000500007c10 */ /* 0x000fe4000ff3e0ff */
[----:B------:R-:W-:Y:S02]  /*4f280*/  MOV R5, R191 ;  /* 0x000000bf00057202 */ /* 0x000fe40000000f00 */
        /* <DEDUP_REMOVED lines=18> */
[----:B--2---:R-:W-:Y:S02]  /*4f3b0*/  IADD3 R9, P1, R9, UR5, RZ ;  /* 0x0000000509097c10 */ /* 0x004fe4000ff3e0ff */
[----:B---3--:R-:W-:-:S03]  /*4f3c0*/  IADD3 R179, P2, R179, UR5, RZ ;  /* 0x00000005b3b37c10 */ /* 0x008fc6000ff5e0ff */
[----:B------:R2:W-:Y:S01]  /*4f3d0*/  STL [R1+0xe48], R9 ;  /* 0x000e480901007387 */ /* 0x0005e20000100800 */
[----:B-1----:R-:W-:Y:S01]  /*4f3e0*/  IMAD.MOV.U32 R4, RZ, RZ, R9 ;  /* 0x000000ffff047224 */ /* 0x002fe200078e0009 */
[----:B----4-:R-:W-:Y:S02]  /*4f3f0*/  IADD3.X R174, R174, UR7, RZ, P1, !PT ;  /* 0x00000007aeae7c10 */ /* 0x010fe40008ffe4ff */
[----:B------:R-:W-:-:S03]  /*4f400*/  IADD3.X R190, R190, UR7, RZ, P2, !PT ;  /* 0x00000007bebe7c10 */ /* 0x000fc600097fe4ff */
[----:B------:R1:W-:Y:S01]  /*4f410*/  STL [R1+0xe44], R174 ;  /* 0x000e44ae01007387 */ /* 0x0003e20000100800 */
[----:B------:R-:W-:-:S03]  /*4f420*/  MOV R5, R174 ;  /* 0x000000ae00057202 */ /* 0x000fc60000000f00 */
[----:B------:R3:W-:Y:S04]  /*4f430*/  STL [R1+0xe88], R179 ;  /* 0x000e88b301007387 */ /* 0x0007e80000100800 */
[----:B--2---:R-:W2:Y:S04]  /*4f440*/  LDL.LU R9, [R1+0xf48] ;  /* 0x000f480001097983 */ /* 0x004ea80000300800 */
[----:B------:R4:W-:Y:S04]  /*4f450*/  STL [R1+0xe84], R190 ;  /* 0x000e84be01007387 */ /* 0x0009e80000100800 */
[----:B------:R3:W-:Y:S04]  /*4f460*/  LDGSTS.E [R2+-0x7ec80], desc[UR8][R4.64], P0 ;  /* 0x8138000004027fae */ /* 0x0007e80008121848 */
[----:B-1----:R-:W2:Y:S01]  /*4f470*/  LDL.LU R174, [R1+0xf88] ;  /* 0x000f880001ae7983 */ /* 0x002ea20000300800 */
[----:B---3--:R-:W-:-:S03]  /*4f480*/  IMAD.MOV.U32 R4, RZ, RZ, R179 ;  /* 0x000000ffff047224 */ /* 0x008fc600078e00b3 */
[----:B------:R-:W3:Y:S01]  /*4f490*/  LDL.LU R179, [R1+0xf44] ;  /* 0x000f440001b37983 */ /* 0x000ee20000300800 */
[----:B------:R-:W-:-:S03]  /*4f4a0*/  IMAD.MOV.U32 R5, RZ, RZ, R190 ;  /* 0x000000ffff057224 */ /* 0x000fc600078e00be */
[----:B----4-:R-:W4:Y:S01]  /*4f4b0*/  LDL.LU R190, [R1+0xf84] ;  /* 0x000f840001be7983 */ /* 0x010f220000300800 */
[----:B------:R-:W-:Y:S02]  /*4f4c0*/  IADD3 R0, P1, R0, UR5, RZ ;  /* 0x0000000500007c10 */ /* 0x000fe4000ff3e0ff */
[----:B------:R-:W-:Y:S01]  /*4f4d0*/  IADD3 R7, P2, R7, UR5, RZ ;  /* 0x0000000507077c10 */ /* 0x000fe2000ff5e0ff */
[----:B------:R1:W-:Y:S01]  /*4f4e0*/  LDGSTS.E [R2+-0x7e880], desc[UR8][R4.64], P0 ;  /* 0x8178000004027fae */ /* 0x0003e20008121848 */
[----:B------:R-:W-:-:S03]  /*4f4f0*/  IADD3.X R6, R6, UR7, RZ, P1, !PT ;  /* 0x0000000706067c10 */ /* 0x000fc60008ffe4ff */
[----:B------:R1:W-:Y:S02]  /*4f500*/  STL [R1+0xec8], R0 ;  /* 0x000ec80001007387 */ /* 0x0003e40000100800 */
[----:B-1----:R-:W-:Y:S01]  /*4f510*/  MOV R4, R0 ;  /* 0x0000000000047202 */ /* 0x002fe20000000f00 */
[----:B------:R-:W-:Y:S01]  /*4f520*/  IMAD.MOV.U32 R5, RZ, RZ, R6 ;  /* 0x000000ffff057224 */ /* 0x000fe200078e0006 */
[----:B------:R-:W-:Y:S01]  /*4f530*/  IADD3.X R175, R175, UR7, RZ, P2, !PT ;  /* 0x00000007afaf7c10 */ /* 0x000fe200097fe4ff */
        /* <DEDUP_REMOVED lines=11> */
[----:B--2---:R-:W-:-:S05]  /*4f5f0*/  IADD3 R9, P1, R9, UR5, RZ ;  /* 0x0000000509097c10 */ /* 0x004fca000ff3e0ff */
[----:B------:R-:W-:Y:S01]  /*4f600*/  STL [R1+0xf48], R9 ;  /* 0x000f480901007387 */ /* 0x000fe20000100800 */
[----:B-1----:R-:W-:Y:S01]  /*4f610*/  IMAD.MOV.U32 R4, RZ, RZ, R9 ;  /* 0x000000ffff047224 */ /* 0x002fe200078e0009 */
[----:B------:R-:W-:Y:S02]  /*4f620*/  IADD3 R174, P2, R174, UR5, RZ ;  /* 0x00000005aeae7c10 */ /* 0x000fe4000ff5e0ff */
[----:B---3--:R-:W-:Y:S02]  /*4f630*/  IADD3.X R179, R179, UR7, RZ, P1, !PT ;  /* 0x00000007b3b37c10 */ /* 0x008fe40008ffe4ff */
        /* <DEDUP_REMOVED lines=12> */
[----:B------:R-:W-:-:S03]  /*4f700*/  IADD3 R0, P1, R0, UR5, RZ ;  /* 0x0000000500007c10 */ /* 0x000fc6000ff3e0ff */
[----:B------:R1:W-:Y:S01]  /*4f710*/  LDGSTS.E [R2+-0x7d880], desc[UR8][R4.64], P0 ;  /* 0x8278000004027fae */ /* 0x0003e20008121848 */
[----:B------:R-:W-:Y:S02]  /*4f720*/  IADD3 R6, P2, R6, UR5, RZ ;  /* 0x0000000506067c10 */ /* 0x000fe4000ff5e0ff */
[----:B------:R-:W-:Y:S01]  /*4f730*/  IADD3.X R7, R7, UR7, RZ, P1, !PT ;  /* 0x0000000707077c10 */ /* 0x000fe20008ffe4ff */
[----:B-1----:R-:W-:-:S03]  /*4f740*/  IMAD.MOV.U32 R4, RZ, RZ, R0 ;  /* 0x000000ffff047224 */ /* 0x002fc600078e0000 */
[----:B------:R-:W-:Y:S02]  /*4f750*/  MOV R5, R7 ;  /* 0x0000000700057202 */ /* 0x000fe40000000f00 */
[----:B------:R-:W-:Y:S01]  /*4f760*/  IADD3.X R175, R175, UR7, RZ, P2, !PT ;  /* 0x00000007afaf7c10 */ /* 0x000fe200097fe4ff */
[----:B------:R-:W-:Y:S04]  /*4f770*/  STL [R1+0xfc8], R0 ;  /* 0x000fc80001007387 */ /* 0x000fe80000100800 */
[----:B------:R1:W-:Y:S04]  /*4f780*/  STL [R1+0xfc4], R7 ;  /* 0x000fc40701007387 */ /* 0x0003e80000100800 */
        /* <DEDUP_REMOVED lines=17> */
[----:B------:R1:W-:Y:S04]  /*4f8a0*/  STL [R1+0x1044], R190 ;  /* 0x001044be01007387 */ /* 0x0003e80000100800 */
[----:B------:R2:W-:Y:S04]  /*4f8b0*/  STL [R1+0x1088], R9 ;  /* 0x0010880901007387 */ /* 0x0005e80000100800 */
[----:B------:R3:W-:Y:S04]  /*4f8c0*/  LDGSTS.E [R2+-0x7cc80], desc[UR8][R4.64], P0 ;  /* 0x8338000004027fae */ /* 0x0007e80008121848 */
[----:B------:R4:W-:Y:S04]  /*4f8d0*/  STL [R1+0x1084], R174 ;  /* 0x001084ae01007387 */ /* 0x0009e80000100800 */
[----:B-1----:R-:W4:Y:S01]  /*4f8e0*/  LDL.LU R190, [R1+0x1144] ;  /* 0x0011440001be7983 */ /* 0x002f220000300800 */
[----:B---3--:R-:W-:-:S03]  /*4f8f0*/  IMAD.MOV.U32 R4, RZ, RZ, R9 ;  /* 0x000000ffff047224 */ /* 0x008fc600078e0009 */
[----:B--2---:R-:W2:Y:S01]  /*4f900*/  LDL.LU R9, [R1+0x1148] ;  /* 0x0011480001097983 */ /* 0x004ea20000300800 */
[----:B------:R-:W-:-:S03]  /*4f910*/  MOV R5, R174 ;  /* 0x000000ae00057202 */ /* 0x000fc60000000f00 */
[----:B------:R-:W3:Y:S04]  /*4f920*/  LDL.LU R179, [R1+0x1184] ;  /* 0x0011840001b37983 */ /* 0x000ee80000300800 */
[----:B----4-:R-:W4:Y:S04]  /*4f930*/  LDL.LU R174, [R1+0x1188] ;  /* 0x0011880001ae7983 */ /* 0x010f280000300800 */
[----:B------:R1:W-:Y:S01]  /*4f940*/  LDGSTS.E [R2+-0x7c880], desc[UR8][R4.64], P0 ;  /* 0x8378000004027fae */ /* 0x0003e20008121848 */
[----:B------:R-:W-:Y:S02]  /*4f950*/  IADD3 R7, P1, R7, UR5, RZ ;  /* 0x0000000507077c10 */ /* 0x000fe4000ff3e0ff */
[----:B------:R-:W-:-:S02]  /*4f960*/  IADD3 R0, P2, R0, UR5, RZ ;  /* 0x0000000500007c10 */ /* 0x000fc4000ff5e0ff */
[----:B------:R-:W-:Y:S01]  /*4f970*/  IADD3.X R175, R175, UR7, RZ, P1, !PT ;  /* 0x00000007afaf7c10 */ /* 0x000fe20008ffe4ff */
[----:B-1----:R-:W-:-:S04]  /*4f980*/  IMAD.MOV.U32 R4, RZ, RZ, R7 ;  /* 0x000000ffff047224 */ /* 0x002fc800078e0007 */
[----:B------:R-:W-:Y:S01]  /*4f990*/  IMAD.MOV.U32 R5, RZ, RZ, R175 ;  /* 0x000000ffff057224 */ /* 0x000fe200078e00af */
[----:B------:R-:W-:-:S04]  /*4f9a0*/  IADD3.X R6, R6, UR7, RZ, P2, !PT ;  /* 0x0000000706067c10 */ /* 0x000fc800097fe4ff */
[----:B------:R1:W-:Y:S04]  /*4f9b0*/  LDGSTS.E [R2+-0x7c480], desc[UR8][R4.64], P0 ;  /* 0x83b8000004027fae */ /* 0x0003e80008121848 */
        /* <DEDUP_REMOVED lines=8> */
[----:B------:R-:W3:Y:S04]  /*4fa40*/  LDL.LU R7, [R1+0x1208] ;  /* 0x0012080001077983 */ /* 0x000ee80000300800 */
[----:B------:R-:W3:Y:S04]  /*4fa50*/  LDL.LU R175, [R1+0x1204] ;  /* 0x0012040001af7983 */ /* 0x000ee80000300800 */
[----:B-1----:R-:W3:Y:S04]  /*4fa60*/  LDL.LU R0, [R1+0x1248] ;  /* 0x0012480001007983 */ /* 0x002ee80000300800 */
[----:B------:R-:W3:Y:S01]  /*4fa70*/  LDL.LU R6, [R1+0x1288] ;  /* 0x0012880001067983 */ /* 0x000ee20000300800 */
[----:B--2---:R-:W-:-:S04]  /*4fa80*/  IADD3 R9, P1, R9, UR5, RZ ;  /* 0x0000000509097c10 */ /* 0x004fc8000ff3e0ff */
[----:B------:R-:W-:Y:S01]  /*4fa90*/  IADD3.X R190, R190, UR7, RZ, P1, !PT ;  /* 0x00000007bebe7c10 */ /* 0x000fe20008ffe4ff */
[----:B------:R-:W-:Y:S01]  /*4faa0*/  IMAD.MOV.U32 R4, RZ, RZ, R9 ;  /* 0x000000ffff047224 */ /* 0x000fe200078e0009 */
[----:B----4-:R-:W-:Y:S02]  /*4fab0*/  IADD3 R174, P2, R174, UR5, RZ ;  /* 0x00000005aeae7c10 */ /* 0x010fe4000ff5e0ff */
[----:B------:R-:W-:Y:S02]  /*4fac0*/  MOV R5, R190 ;  /* 0x000000be00057202 */ /* 0x000fe40000000f00 */
[----:B---3--:R-:W-:Y:S01]  /*4fad0*/  IADD3.X R179, R179, UR7, RZ, P2, !PT ;  /* 0x00000007b3b37c10 */ /* 0x008fe200097fe4ff */
[----:B------:R-:W-:Y:S04]  /*4fae0*/  STL [R1+0x1148], R9 ;  /* 0x0011480901007387 */ /* 0x000fe80000100800 */
[----:B------:R1:W-:Y:S04]  /*4faf0*/  STL [R1+0x1144], R190 ;  /* 0x001144be01007387 */ /* 0x0003e80000100800 */
[----:B------:R2:W-:Y:S04]  /*4fb00*/  LDGSTS.E [R2+-0x7bc80], desc[UR8][R4.64], P0 ;  /* 0x8438000004027fae */ /* 0x0005e80008121848 */
[----:B------:R-:W-:Y:S04]  /*4fb10*/  STL [R1+0x1188], R174 ;  /* 0x001188ae01007387 */ /* 0x000fe80000100800 */
[----:B-1----:R-:W3:Y:S01]  /*4fb20*/  LDL.LU R190, [R1+0x1244] ;  /* 0x0012440001be7983 */ /* 0x002ee20000300800 */
[----:B--2---:R-:W-:-:S02]  /*4fb30*/  IMAD.MOV.U32 R4, RZ, RZ, R174 ;  /* 0x000000ffff047224 */ /* 0x004fc400078e00ae */
[----:B------:R-:W-:Y:S01]  /*4fb40*/  IMAD.MOV.U32 R5, RZ, RZ, R179 ;  /* 0x000000ffff057224 */ /* 0x000fe200078e00b3 */
[----:B------:R1:W-:Y:S04]  /*4fb50*/  STL [R1+0x1184], R179 ;  /* 0x001184b301007387 */ /* 0x0003e80000100800 */
[----:B------:R-:W2:Y:S04]  /*4fb60*/  LDL.LU R9, [R1+0x1284] ;  /* 0x0012840001097983 */ /* 0x000ea80000300800 */
[----:B------:R4:W-:Y:S04]  /*4fb70*/  LDGSTS.E [R2+-0x7b880], desc[UR8][R4.64], P0 ;  /* 0x8478000004027fae */ /* 0x0009e80008121848 */
[----:B-1----:R-:W3:Y:S04]  /*4fb80*/  LDL.LU R179, [R1+0x1998] ;  /* 0x0019980001b37983 */ /* 0x002ee80000300800 */
[----:B------:R-:W3:Y:S04]  /*4fb90*/  LDL.LU R174, [R1+0x1994] ;  /* 0x0019940001ae7983 */ /* 0x000ee80000300800 */
[----:B------:R-:W3:Y:S01]  /*4fba0*/  LDL.LU R5, [R1+0x11c4] ;  /* 0x0011c40001057983 */ /* 0x000ee20000300800 */
[----:B------:R-:W-:-:S04]  /*4fbb0*/  IADD3 R191, P1, R191, UR5, RZ ;  /* 0x00000005bfbf7c10 */ /* 0x000fc8000ff3e0ff */
[----:B----4-:R-:W-:Y:S02]  /*4fbc0*/  MOV R4, R191 ;  /* 0x000000bf00047202 */ /* 0x010fe40000000f00 */
[----:B------:R-:W-:Y:S01]  /*4fbd0*/  IADD3 R7, P2, R7, UR5, RZ ;  /* 0x0000000507077c10 */ /* 0x000fe2000ff5e0ff */
[----:B------:R-:W-:Y:S03]  /*4fbe0*/  STL [R1+0x11c8], R191 ;  /* 0x0011c8bf01007387 */ /* 0x000fe60000100800 */
[----:B------:R-:W-:Y:S02]  /*4fbf0*/  IADD3.X R175, R175, UR7, RZ, P2, !PT ;  /* 0x00000007afaf7c10 */ /* 0x000fe400097fe4ff */
[----:B------:R-:W-:-:S04]  /*4fc00*/  IADD3 R6, P2, R6, UR5, RZ ;  /* 0x0000000506067c10 */ /* 0x000fc8000ff5e0ff */
[----:B--2---:R-:W-:Y:S02]  /*4fc10*/  IADD3.X R9, R9, UR7, RZ, P2, !PT ;  /* 0x0000000709097c10 */ /* 0x004fe400097fe4ff */
[----:B---3--:R-:W-:Y:S02]  /*4fc20*/  IADD3.X R5, R5, UR7, RZ, P1, !PT ;  /* 0x0000000705057c10 */ /* 0x008fe40008ffe4ff */
[----:B------:R-:W-:-:S03]  /*4fc30*/  IADD3 R0, P1, R0, UR5, RZ ;  /* 0x0000000500007c10 */ /* 0x000fc6000ff3e0ff */
[----:B------:R1:W-:Y:S01]  /*4fc40*/  STL [R1+0x11c4], R5 ;  /* 0x0011c40501007387 */ /* 0x0003e20000100800 */
[----:B------:R-:W-:-:S03]  /*4fc50*/  IADD3.X R190, R190, UR7, RZ, P1, !PT ;  /* 0x00000007bebe7c10 */ /* 0x000fc60008ffe4ff */
[----:B------:R2:W-:Y:S04]  /*4fc60*/  LDGSTS.E [R2+-0x7b480], desc[UR8][R4.64], P0 ;  /* 0x84b8000004027fae */ /* 0x0005e80008121848 */
[----:B------:R-:W-:Y:S01]  /*4fc70*/  STL [R1+0x1208], R7 ;  /* 0x0012080701007387 */ /* 0x000fe20000100800 */
[----:B--2---:R-:W-:Y:S02]  /*4fc80*/  IMAD.MOV.U32 R4, RZ, RZ, R7 ;  /* 0x000000ffff047224 */ /* 0x004fe400078e0007 */
[----:B-1----:R-:W-:Y:S01]  /*4fc90*/  IMAD.MOV.U32 R5, RZ, RZ, R175 ;  /* 0x000000ffff057224 */ /* 0x002fe200078e00af */
[----:B------:R1:W-:Y:S04]  /*4fca0*/  STL [R1+0x1204], R175 ;  /* 0x001204af01007387 */ /* 0x0003e80000100800 */
[----:B------:R2:W-:Y:S04]  /*4fcb0*/  LDGSTS.E [R2+-0x7b080], desc[UR8][R4.64], P0 ;  /* 0x84f8000004027fae */ /* 0x0005e80008121848 */
[----:B-1----:R-:W3:Y:S04]  /*4fcc0*/  LDL.LU R175, [R1+0x1304] ;  /* 0x0013040001af7983 */ /* 0x002ee80000300800 */
[----:B------:R-:W4:Y:S01]  /*4fcd0*/  LDL.LU R7, [R1+0x1308] ;  /* 0x0013080001077983 */ /* 0x000f220000300800 */
[----:B--2---:R-:W-:Y:S01]  /*4fce0*/  MOV R4, R0 ;  /* 0x0000000000047202 */ /* 0x004fe20000000f00 */
[----:B------:R-:W-:-:S02]  /*4fcf0*/  IMAD.MOV.U32 R5, RZ, RZ, R190 ;  /* 0x000000ffff057224 */ /* 0x000fc400078e00be */
[----:B------:R1:W-:Y:S04]  /*4fd00*/  STL [R1+0x1248], R0 ;  /* 0x0012480001007387 */ /* 0x0003e80000100800 */
[----:B------:R-:W-:Y:S04]  /*4fd10*/  STL [R1+0x1244], R190 ;  /* 0x001244be01007387 */ /* 0x000fe80000100800 */
[----:B------:R2:W-:Y:S04]  /*4fd20*/  STL [R1+0x1288], R6 ;  /* 0x0012880601007387 */ /* 0x0005e80000100800 */
[----:B------:R2:W-:Y:S04]  /*4fd30*/  LDGSTS.E [R2+-0x7ac80], desc[UR8][R4.64], P0 ;  /* 0x8538000004027fae */ /* 0x0005e80008121848 */
[----:B-1----:R-:W3:Y:S04]  /*4fd40*/  LDL.LU R0, [R1+0x1388] ;  /* 0x0013880001007983 */ /* 0x002ee80000300800 */
[----:B------:R1:W-:Y:S01]  /*4fd50*/  STL [R1+0x1284], R9 ;  /* 0x0012840901007387 */ /* 0x0003e20000100800 */
[----:B--2---:R-:W-:Y:S01]  /*4fd60*/  IMAD.MOV.U32 R4, RZ, RZ, R6 ;  /* 0x000000ffff047224 */ /* 0x004fe200078e0006 */
[----:B------:R-:W-:-:S02]  /*4fd70*/  MOV R5, R9 ;  /* 0x0000000900057202 */ /* 0x000fc40000000f00 */
[----:B------:R-:W2:Y:S04]  /*4fd80*/  LDL.LU R6, [R1+0x1384] ;  /* 0x0013840001067983 */ /* 0x000ea80000300800 */
[----:B------:R-:W2:Y:S04]  /*4fd90*/  LDL.LU R191, [R1+0x13c8] ;  /* 0x0013c80001bf7983 */ /* 0x000ea80000300800 */
[----:B------:R-:W2:Y:S04]  /*4fda0*/  LDL.LU R190, [R1+0x1404] ;  /* 0x0014040001be7983 */ /* 0x000ea80000300800 */
[----:B-1----:R-:W2:Y:S04]  /*4fdb0*/  LDL.LU R9, [R1+0x1408] ;  /* 0x0014080001097983 */ /* 0x002ea80000300800 */
[----:B------:R1:W-:Y:S04]  /*4fdc0*/  LDGSTS.E [R2+-0x7a880], desc[UR8][R4.64], P0 ;  /* 0x8578000004027fae */ /* 0x0003e80008121848 */
[----:B------:R-:W2:Y:S04]  /*4fdd0*/  LDL.LU R4, [R1+0x12c4] ;  /* 0x0012c40001047983 */ /* 0x000ea80000300800 */
[----:B------:R-:W1:Y:S01]  /*4fde0*/  LDL.LU R5, [R1+0x12c8] ;  /* 0x0012c80001057983 */ /* 0x000e620000300800 */
[----:B----4-:R-:W-:-:S04]  /*4fdf0*/  IADD3 R7, P2, R7, UR5, RZ ;  /* 0x0000000507077c10 */ /* 0x010fc8000ff5e0ff */
[----:B---3--:R-:W-:Y:S02]  /*4fe00*/  IADD3.X R175, R175, UR7, RZ, P2, !PT ;  /* 0x00000007afaf7c10 */ /* 0x008fe400097fe4ff */
[----:B-1----:R-:W-:-:S04]  /*4fe10*/  IADD3 R5, P1, R5, UR5, RZ ;  /* 0x0000000505057c10 */ /* 0x002fc8000ff3e0ff */
[----:B--2---:R-:W-:Y:S01]  /*4fe20*/  IADD3.X R4, R4, UR7, RZ, P1, !PT ;  /* 0x0000000704047c10 */ /* 0x004fe20008ffe4ff */
[----:B------:R1:W-:Y:S04]  /*4fe30*/  STL [R1+0x12c8], R5 ;  /* 0x0012c80501007387 */ /* 0x0003e80000100800 */
[----:B------:R2:W-:Y:S01]  /*4fe40*/  STL [R1+0x12c4], R4 ;  /* 0x0012c40401007387 */ /* 0x0005e20000100800 */
[----:B-1----:R-:W-:-:S04]  /*4fe50*/  LOP3.LUT R5, R5, R4, RZ, 0x3c, !PT ;  /* 0x0000000405057212 */ /* 0x002fc800078e3cff */
[----:B--2---:R-:W-:-:S04]  /*4fe60*/  LOP3.LUT R4, R5, R4, RZ, 0x3c, !PT ;  /* 0x0000000405047212 */ /* 0x004fc800078e3cff */
[----:B------:R-:W-:Y:S01]  /*4fe70*/  LOP3.LUT R5, R5, R4, RZ, 0x3c, !PT ;  /* 0x0000000405057212 */ /* 0x000fe200078e3cff */
[----:B------:R-:W-:Y:S04]  /*4fe80*/  STL [R1+0x1308], R7 ;  /* 0x0013080701007387 */ /* 0x000fe80000100800 */
[----:B------:R1:W-:Y:S04]  /*4fe90*/  LDGSTS.E [R2+-0x7a480], desc[UR8][R4.64], P0 ;  /* 0x85b8000004027fae */ /* 0x0003e80008121848 */
[----:B------:R2:W-:Y:S01]  /*4fea0*/  STL [R1+0x1304], R175 ;  /* 0x001304af01007387 */ /* 0x0005e20000100800 */
[----:B-1----:R-:W-:-:S02]  /*4feb0*/  IMAD.MOV.U32 R4, RZ, RZ, R7 ;  /* 0x000000ffff047224 */ /* 0x002fc400078e0007 */
[----:B------:R-:W-:Y:S02]  /*4fec0*/  IMAD.MOV.U32 R5, RZ, RZ, R175 ;  /* 0x000000ffff057224 */ /* 0x000fe400078e00af */
[----:B--2---:R-:W2:Y:S04]  /*4fed0*/  LDL.LU R175, [R1+0x1990] ;  /* 0x0019900001af7983 */ /* 0x004ea80000300800 */
[----:B------:R-:W5:Y:S04]  /*4fee0*/  LDL.LU R7, [R1+0x198c] ;  /* 0x00198c0001077983 */ /* 0x000f680000300800 */
[----:B------:R1:W-:Y:S04]  /*4fef0*/  LDGSTS.E [R2+-0x7a080], desc[UR8][R4.64], P0 ;  /* 0x85f8000004027fae */ /* 0x0003e80008121848 */
[----:B------:R-:W3:Y:S04]  /*4ff00*/  LDL.LU R4, [R1+0x1344] ;  /* 0x0013440001047983 */ /* 0x000ee80000300800 */
[----:B------:R-:W1:Y:S01]  /*4ff10*/  LDL.LU R5, [R1+0x1348] ;  /* 0x0013480001057983 */ /* 0x000e620000300800 */
[----:B------:R-:W-:-:S04]  /*4ff20*/  IADD3 R0, P2, R0, UR5, RZ ;  /* 0x0000000500007c10 */ /* 0x000fc8000ff5e0ff */
[----:B------:R-:W-:Y:S02]  /*4ff30*/  IADD3.X R6, R6, UR7, RZ, P2, !PT ;  /* 0x0000000706067c10 */ /* 0x000fe400097fe4ff */
[----:B-1----:R-:W-:-:S04]  /*4ff40*/  IADD3 R5, P1, R5, UR5, RZ ;  /* 0x0000000505057c10 */ /* 0x002fc8000ff3e0ff */
[----:B---3--:R-:W-:Y:S01]  /*4ff50*/  IADD3.X R4, R4, UR7, RZ, P1, !PT ;  /* 0x0000000704047c10 */ /* 0x008fe20008ffe4ff */
[----:B------:R1:W-:Y:S04]  /*4ff60*/  STL [R1+0x1348], R5 ;  /* 0x0013480501007387 */ /* 0x0003e80000100800 */
[----:B------:R3:W-:Y:S01]  /*4ff70*/  STL [R1+0x1344], R4 ;  /* 0x0013440401007387 */ /* 0x0007e20000100800 */
[----:B-1----:R-:W-:-:S04]  /*4ff80*/  LOP3.LUT R5, R5, R4, RZ, 0x3c, !PT ;  /* 0x0000000405057212 */ /* 0x002fc800078e3cff */
[----:B---3--:R-:W-:-:S04]  /*4ff90*/  LOP3.LUT R4, R5, R4, RZ, 0x3c, !PT ;  /* 0x0000000405047212 */ /* 0x008fc800078e3cff */
[----:B------:R-:W-:Y:S01]  /*4ffa0*/  LOP3.LUT R5, R5, R4, RZ, 0x3c, !PT ;  /* 0x0000000405057212 */ /* 0x000fe200078e3cff */
[----:B------:R-:W-:Y:S04]  /*4ffb0*/  STL [R1+0x1388], R0 ;  /* 0x0013880001007387 */ /* 0x000fe80000100800 */
[----:B------:R1:W-:Y:S04]  /*4ffc0*/  LDGSTS.E [R2+-0x79c80], desc[UR8][R4.64], P0 ;  /* 0x8638000004027fae */ /* 0x0003e80008121848 */
[----:B------:R3:W-:Y:S01]  /*4ffd0*/  STL [R1+0x1384], R6 ;  /* 0x0013840601007387 */ /* 0x0007e20000100800 */
[----:B-1----:R-:W-:Y:S01]  /*4ffe0*/  MOV R4, R0 ;  /* 0x0000000000047202 */ /* 0x002fe20000000f00 */
[----:B------:R-:W-:-:S02]  /*4fff0*/  IMAD.MOV.U32 R5, RZ, RZ, R6 ;  /* 0x000000ffff057224 */ /* 0x000fc400078e0006 */
[----:B---3--:R-:W5:Y:S04]  /*50000*/  LDL.LU R6, [R1+0x1988] ;  /* 0x0019880001067983 */ /* 0x008f680000300800 */
[----:B------:R-:W5:Y:S04]  /*50010*/  LDL.LU R0, [R1+0x1984] ;  /* 0x0019840001007983 */ /* 0x000f680000300800 */
[----:B------:R1:W-:Y:S04]  /*50020*/  LDGSTS.E [R2+-0x79880], desc[UR8][R4.64], P0 ;  /* 0x8678000004027fae */ /* 0x0003e80008121848 */
[----:B------:R-:W3:Y:S01]  /*50030*/  LDL.LU R5, [R1+0x13c4] ;  /* 0x0013c40001057983 */ /* 0x000ee20000300800 */
[----:B------:R-:W-:-:S02]  /*50040*/  IADD3 R191, P1, R191, UR5, RZ ;  /* 0x00000005bfbf7c10 */ /* 0x000fc4000ff3e0ff */
[----:B------:R-:W-:-:S03]  /*50050*/  IADD3 R9, P2, R9, UR5, RZ ;  /* 0x0000000509097c10 */ /* 0x000fc6000ff5e0ff */
[----:B-1----:R-:W-:Y:S01]  /*50060*/  IMAD.MOV.U32 R4, RZ, RZ, R191 ;  /* 0x000000ffff047224 */ /* 0x002fe200078e00bf */
[----:B------:R-:W-:Y:S01]  /*50070*/  IADD3.X R190, R190, UR7, RZ, P2, !PT ;  /* 0x00000007bebe7c10 */ /* 0x000fe200097fe4ff */
[----:B------:R-:W-:Y:S01]  /*50080*/  STL [R1+0x13c8], R191 ;  /* 0x0013c8bf01007387 */ /* 0x000fe20000100800 */
[----:B------:R-:W-:-:S04]  /*50090*/  UIADD3 UR11, UR11, 0x1, URZ ;  /* 0x000000010b0b7890 */ /* 0x000fc8000fffe03f */
[----:B------:R-:W-:Y:S01]  /*500a0*/  UISETP.NE.U32.AND UP0, UPT, UR11, UR18, UPT ;  /* 0x000000120b00728c */ /* 0x000fe2000bf05070 */
[----:B---3--:R-:W-:-:S05]  /*500b0*/  IADD3.X R5, R5, UR7, RZ, P1, !PT ;  /* 0x0000000705057c10 */ /* 0x008fca0008ffe4ff */
[----:B------:R1:W-:Y:S04]  /*500c0*/  STL [R1+0x13c4], R5 ;  /* 0x0013c40501007387 */ /* 0x0003e80000100800 */
[----:B------:R3:W-:Y:S02]  /*500d0*/  LDGSTS.E [R2+-0x79480], desc[UR8][R4.64], P0 ;  /* 0x86b8000004027fae */ /* 0x0007e40008121848 */
[----:B---3--:R-:W-:Y:S01]  /*500e0*/  MOV R4, R9 ;  /* 0x0000000900047202 */ /* 0x008fe20000000f00 */
[----:B-1----:R-:W-:-:S05]  /*500f0*/  IMAD.MOV.U32 R5, RZ, RZ, R190 ;  /* 0x000000ffff057224 */ /* 0x002fca00078e00be */
[----:B------:R1:W-:Y:S02]  /*50100*/  LDGSTS.E [R2+-0x79080], desc[UR8][R4.64], P0 ;  /* 0x86f8000004027fae */ /* 0x0003e40008121848 */
[----:B-1----:R-:W-:-:S04]  /*50110*/  IADD3 R4, P1, R186, UR5, RZ ;  /* 0x00000005ba047c10 */ /* 0x002fc8000ff3e0ff */
[----:B------:R-:W-:Y:S02]  /*50120*/  IADD3.X R186, R187, UR7, RZ, P1, !PT ;  /* 0x00000007bbba7c10 */ /* 0x000fe40008ffe4ff */
[----:B------:R-:W-:Y:S01]  /*50130*/  IADD3 R5, P1, R182, UR5, RZ ;  /* 0x00000005b6057c10 */ /* 0x000fe2000ff3e0ff */
[----:B------:R1:W-:Y:S03]  /*50140*/  STL [R1+0x1408], R9 ;  /* 0x0014080901007387 */ /* 0x0003e60000100800 */
[----:B------:R-:W-:Y:S01]  /*50150*/  IADD3.X R182, R183, UR7, RZ, P1, !PT ;  /* 0x00000007b7b67c10 */ /* 0x000fe20008ffe4ff */
[----:B------:R3:W-:Y:S01]  /*50160*/  STL [R1+0x1404], R190 ;  /* 0x001404be01007387 */ /* 0x0007e20000100800 */
[----:B-1----:R-:W-:-:S04]  /*50170*/  IADD3 R9, P1, R178, UR5, RZ ;  /* 0x00000005b2097c10 */ /* 0x002fc8000ff3e0ff */
[----:B------:R-:W-:Y:S02]  /*50180*/  IADD3.X R178, R179, UR7, RZ, P1, !PT ;  /* 0x00000007b3b27c10 */ /* 0x000fe40008ffe4ff */
[----:B---3--:R-:W-:Y:S01]  /*50190*/  IADD3 R190, P1, R174, UR5, RZ ;  /* 0x00000005aebe7c10 */ /* 0x008fe2000ff3e0ff */
[----:B------:R-:W-:-:S03]  /*501a0*/  IMAD.MOV.U32 R187, RZ, RZ, R186 ;  /* 0x000000ffffbb7224 */ /* 0x000fc600078e00ba */
[----:B--2---:R-:W-:Y:S01]  /*501b0*/  IADD3.X R174, R175, UR7, RZ, P1, !PT ;  /* 0x00000007afae7c10 */ /* 0x004fe20008ffe4ff */
[----:B------:R-:W-:Y:S01]  /*501c0*/  IMAD.MOV.U32 R183, RZ, RZ, R182 ;  /* 0x000000ffffb77224 */ /* 0x000fe200078e00b6 */
[----:B------:R-:W-:Y:S01]  /*501d0*/  MOV R186, R4 ;  /* 0x0000000400ba7202 */ /* 0x000fe20000000f00 */
[----:B------:R-:W-:Y:S01]  /*501e0*/  IMAD.MOV.U32 R182, RZ, RZ, R5 ;  /* 0x000000ffffb67224 */ /* 0x000fe200078e0005 */
[----:B------:R-:W-:Y:S01]  /*501f0*/  MOV R179, R178 ;  /* 0x000000b200b37202 */ /* 0x000fe20000000f00 */
[----:B------:R-:W-:Y:S02]  /*50200*/  IMAD.MOV.U32 R178, RZ, RZ, R9 ;  /* 0x000000ffffb27224 */ /* 0x000fe400078e0009 */
[----:B------:R-:W-:Y:S01]  /*50210*/  IMAD.MOV.U32 R175, RZ, RZ, R174 ;  /* 0x000000ffffaf7224 */ /* 0x000fe200078e00ae */
[----:B------:R-:W-:Y:S01]  /*50220*/  MOV R174, R190 ;  /* 0x000000be00ae7202 */ /* 0x000fe20000000f00 */
[----:B------:R1:W-:Y:S04]  /*50230*/  LDGSTS.E [R2+-0x78c80], desc[UR8][R186.64], P0 ;  /* 0x87380000ba027fae */ /* 0x0003e80008121848 */
[----:B------:R1:W-:Y:S04]  /*50240*/  LDGSTS.E [R2+-0x78880], desc[UR8][R182.64], P0 ;  /* 0x87780000b6027fae */ /* 0x0003e80008121848 */
[----:B------:R1:W-:Y:S04]  /*50250*/  LDGSTS.E [R2+-0x78480], desc[UR8][R178.64], P0 ;  /* 0x87b80000b2027fae */ /* 0x0003e80008121848 */
[----:B------:R1:W-:Y:S01]  /*50260*/  LDGSTS.E [R2+-0x78080], desc[UR8][R174.64], P0 ;  /* 0x87f80000ae027fae */ /* 0x0003e20008121848 */
[----:B------:R-:W-:-:S03]  /*50270*/  PLOP3.LUT P0, PT, PT, PT, UP0, 0x80, 0x0 ;  /* 0x000000000000781c */ /* 0x000fc60003f0f008 */
[----:B------:R-:W0:Y:S10]  /*50280*/  LDGDEPBAR ;  /* 0x00000000000079af */ /* 0x000e340000000000 */
[----:B-1----:R-:W-:Y:S05]  /*50290*/  @P0 BRA `(.L_x_1) ;  /* 0xfffffe8400d40947 */ /* 0x002fea000383ffff */
.L_x_0:
[----:B------:R-:W2:Y:S01]  /*502a0*/  LDL.LU R12, [R1+0x400] ;  /* 0x00040000010c7983 */ /* 0x000ea20000300800 */
[----:B------:R-:W-:-:S04]  /*502b0*/  DEPBAR.LE SB0, 0x0 ;  /* 0x000080000000791a */ /* 0x000fc80000000000 */
[----:B------:R-:W3:Y:S01]  /*502c0*/  LDL.LU R174, [R1+0x18] ;  /* 0x0000180001ae7983 */ /* 0x000ee20000300800 */
[----:B------:R-:W-:Y:S01]  /*502d0*/  ULDC UR4, c[0x0][0x22c] ;  /* 0x00008b0000047ab9 */ /* 0x000fe20000000800 */
[----:B------:R-:W-:Y:S01]  /*502e0*/  ULDC UR5, c[0x0][0x22c] ;  /* 0x00008b0000057ab9 */ /* 0x000fe20000000800 */
[----:B------:R-:W-:Y:S01]  /*502f0*/  ULDC.64 UR30, c[0x0][0x228] ;  /* 0x00008a00001e7ab9 */ /* 0x000fe20000000a00 */
[----:B------:R-:W4:Y:S01]  /*50300*/  LDL.LU R175, [R1+0x414] ;  /* 0x0004140001af7983 */ /* 0x000f220000300800 */
[----:B------:R-:W-:Y:S01]  /*50310*/  ULDC UR28, c[0x0][0x248] ;  /* 0x00009200001c7ab9 */ /* 0x000fe20000000800 */
[----:B------:R-:W-:Y:S01]  /*50320*/  ULDC.64 UR12, c[0x0][0x228] ;  /* 0x00008a00000c7ab9 */ /* 0x000fe20000000a00 */
[----:B------:R-:W-:Y:S01]  /*50330*/  ULDC UR6, c[0x0][0x22c] ;  /* 0x00008b0000067ab9 */ /* 0x000fe20000000800 */
[----:B------:R-:W3:Y:S01]  /*50340*/  LDL.LU R191, [R1+0x41c] ;  /* 0x00041c0001bf7983 */ /* 0x000ee20000300800 */
[----:B------:R-:W-:Y:S01]  /*50350*/  ULDC.64 UR10, c[0x0][0x228] ;  /* 0x00008a00000a7ab9 */ /* 0x000fe20000000a00 */
[----:B------:R-:W-:Y:S01]  /*50360*/  ULDC.64 UR20, c[0x0][0x228] ;  /* 0x00008a0000147ab9 */ /* 0x000fe20000000a00 */
[----:B------:R-:W-:Y:S01]  /*50370*/  ULDC.64 UR18, c[0x0][0x228] ;  /* 0x00008a0000127ab9 */ /* 0x000fe20000000a00 */
[----:B------:R-:W3:Y:S01]  /*50380*/  LDL.LU R190, [R1+0x214] ;  /* 0x0002140001be7983 */ /* 0x000ee20000300800 */
[----:B------:R-:W-:Y:S01]  /*50390*/  ULDC.64 UR16, c[0x0][0x228] ;  /* 0x00008a0000107ab9 */ /* 0x000fe20000000a00 */
[----:B------:R-:W-:Y:S01]  /*503a0*/  ULDC.64 UR14, c[0x0][0x228] ;  /* 0x00008a00000e7ab9 */ /* 0x000fe20000000a00 */
[----:B------:R-:W-:Y:S01]  /*503b0*/  ULDC.64 UR22, c[0x0][0x228] ;  /* 0x00008a0000167ab9 */ /* 0x000fe20000000a00 */
[----:B------:R-:W4:Y:S01]  /*503c0*/  LDL.LU R16, [R1] ;  /* 0x0000000001107983 */ /* 0x000f220000300800 */
[----:B------:R-:W-:Y:S01]  /*503d0*/  ULDC.64 UR26, c[0x0][0x228] ;  /* 0x00008a00001a7ab9 */ /* 0x000fe20000000a00 */
[----:B------:R-:W-:-:S02]  /*503e0*/  ULDC.64 UR24, c[0x0][0x228] ;  /* 0x00008a0000187ab9 */ /* 0x000fc40000000a00 */
[----:B------:R-:W4:Y:S04]  /*503f0*/  LDL.LU R17, [R1+0x8] ;  /* 0x0000080001117983 */ /* 0x000f280000300800 */
[----:B------:R-:W2:Y:S04]  /*50400*/  LDL.LU R21, [R1+0x404] ;  /* 0x0004040001157983 */ /* 0x000ea80000300800 */
[----:B------:R-:W3:Y:S04]  /*50410*/  LDL.LU R18, [R1+0x40c] ;  /* 0x00040c0001127983 */ /* 0x000ee80000300800 */
[----:B------:R-:W4:Y:S04]  /*50420*/  LDL.LU R19, [R1+0x204] ;  /* 0x0002040001137983 */ /* 0x000f280000300800 */
        /* <DEDUP_REMOVED lines=12> */
[----:B------:R-:W4:Y:S01]  /*504f0*/  LDL.LU R178, [R1+0x1450] ;  /* 0x0014500001b27983 */ /* 0x000f220000300800 */
[----:B------:R-:W1:Y:S02]  /*50500*/  S2R R3, SR_TID.X ;  /* 0x0000000000037919 */ /* 0x000e640000002100 */
[----:B-1---5:R-:W-:-:S04]  /*50510*/  SHF.L.U32 R8, R3, 0x6, RZ ;  /* 0x0000000603087819 */ /* 0x022fc800000006ff */
[----:B------:R-:W-:Y:S01]  /*50520*/  LOP3.LUT R8, R8, 0x400, RZ, 0xc0, !PT ;  /* 0x0000040008087812 */ /* 0x000fe200078ec0ff */
[----:B--2---:R-:W-:Y:S02]  /*50530*/  IMAD.MOV.U32 R179, RZ, RZ, R21 ;  /* 0x000000ffffb37224 */ /* 0x004fe400078e0015 */
[----:B---3--:R-:W-:Y:S02]  /*50540*/  IMAD.MOV.U32 R20, RZ, RZ, R18 ;  /* 0x000000ffff147224 */ /* 0x008fe400078e0012 */
[----:B------:R-:W-:Y:S01]  /*50550*/  IMAD.MOV.U32 R22, RZ, RZ, R179 ;  /* 0x000000ffff167224 */ /* 0x000fe200078e00b3 */
[----:B----4-:R-:W-:Y:S02]  /*50560*/  MOV R21, R19 ;  /* 0x0000001300157202 */ /* 0x010fe40000000f00 */
[----:B------:R-:W-:Y:S01]  /*50570*/  MOV R23, R20 ;  /* 0x0000001400177202 */ /* 0x000fe20000000f00 */
[----:B------:R-:W-:Y:S02]  /*50580*/  IMAD.MOV.U32 R18, RZ, RZ, R14 ;  /* 0x000000ffff127224 */ /* 0x000fe400078e000e */
[----:B------:R-:W-:-:S02]  /*50590*/  IMAD.MOV.U32 R180, RZ, RZ, R21 ;  /* 0x000000ffffb47224 */ /* 0x000fc400078e0015 */
[----:B------:R-:W-:Y:S01]  /*505a0*/  IMAD.MOV.U32 R19, RZ, RZ, R15 ;  /* 0x000000ffff137224 */ /* 0x000fe200078e000f */
[----:B------:R-:W-:-:S05]  /*505b0*/  MOV R14, R13 ;  /* 0x0000000d000e7202 */ /* 0x000fca0000000f00 */
[----:B------:R-:W-:Y:S02]  /*505c0*/  IMAD.MOV.U32 R179, RZ, RZ, R14 ;  /* 0x000000ffffb37224 */ /* 0x000fe400078e000e */
[----:B------:R-:W-:Y:S02]  /*505d0*/  IMAD.MOV.U32 R13, RZ, RZ, R10 ;  /* 0x000000ffff0d7224 */ /* 0x000fe400078e000a */
[----:B------:R-:W-:Y:S01]  /*505e0*/  IMAD.MOV.U32 R15, RZ, RZ, R11 ;  /* 0x000000ffff0f7224 */ /* 0x000fe200078e000b */
[----:B------:R-:W-:-:S03]  /*505f0*/  MOV R10, R176 ;  /* 0x000000b0000a7202 */ /* 0x000fc60000000f00 */
[----:B------:R-:W-:Y:S02]  /*50600*/  IMAD.MOV.U32 R14, RZ, RZ, R15 ;  /* 0x000000ffff0e7224 */ /* 0x000fe400078e000f */
[----:B------:R-:W-:Y:S01]  /*50610*/  IMAD.MOV.U32 R11, RZ, RZ, R9 ;  /* 0x000000ffff0b7224 */ /* 0x000fe200078e0009 */
[----:B------:R-:W-:Y:S01]  /*50620*/  MOV R15, R10 ;  /* 0x0000000a000f7202 */ /* 0x000fe20000000f00 */
[----:B------:R-:W-:Y:S02]  /*50630*/  VIADD R10, R0, 0x4 ;  /* 0x00000004000a7836 */ /* 0x000fe40000000000 */
[----:B------:R-:W-:Y:S02]  /*50640*/  IMAD.MOV.U32 R176, RZ, RZ, R5 ;  /* 0x000000ffffb07224 */ /* 0x000fe400078e0005 */
[----:B------:R-:W-:Y:S01]  /*50650*/  IMAD.MOV.U32 R20, RZ, RZ, R11 ;  /* 0x000000ffff147224 */ /* 0x000fe200078e000b */
[----:B------:R-:W1:Y:S01]  /*50660*/  LDC R5, c[0x0][0x244] ;  /* 0x00009100ff057b82 */ /* 0x000e620000000800 */
[----:B------:R-:W-:Y:S01]  /*50670*/  MOV R9, R4 ;  /* 0x0000000400097202 */ /* 0x000fe20000000f00 */
[----:B------:R-:W-:-:S02]  /*50680*/  IMAD.MOV.U32 R21, RZ, RZ, R176 ;  /* 0x000000ffff157224 */ /* 0x000fc400078e00b0 */
[----:B------:R-:W-:Y:S01]  /*50690*/  IMAD.MOV.U32 R4, RZ, RZ, R2 ;  /* 0x000000ffff047224 */ /* 0x000fe200078e0002 */
[----:B------:R-:W-:Y:S01]  /*506a0*/  MOV R11, R9 ;  /* 0x00000009000b7202 */ /* 0x000fe20000000f00 */
[C---:B------:R-:W-:Y:S01]  /*506b0*/  IMAD.SHL.U32 R2, R3.reuse, 0x10, RZ ;  /* 0x0000001003027824 */ /* 0x040fe200078e00ff */
[----:B------:R-:W-:Y:S01]  /*506c0*/  LOP3.LUT R3, R3, 0x60, RZ, 0xc0, !PT ;  /* 0x0000006003037812 */ /* 0x000fe200078ec0ff */
[----:B------:R-:W-:Y:S01]  /*506d0*/  IMAD.MOV.U32 R176, RZ, RZ, R4 ;  /* 0x000000ffffb07224 */ /* 0x000fe200078e0004 */
[----:B------:R-:W-:Y:S01]  /*506e0*/  BAR.SYNC.DEFER_BLOCKING 0x0 ;  /* 0x0000000000007b1d */ /* 0x000fe20000010000 */
[----:B------:R-:W-:Y:S01]  /*506f0*/  ISETP.GE.AND P5, PT, R0, R181, PT ;  /* 0x000000b50000720c */ /* 0x000fe20003fa6270 */
[----:B------:R-:W-:Y:S01]  /*50700*/  IMAD.MOV.U32 R181, RZ, RZ, R18 ;  /* 0x000000ffffb57224 */ /* 0x000fe200078e0012 */
[----:B------:R-:W-:Y:S01]  /*50710*/  ISETP.GE.AND P0, PT, R6, R178, PT ;  /* 0x000000b20600720c */ /* 0x000fe20003f06270 */
[----:B------:R-:W-:Y:S01]  /*50720*/  IMAD.MOV.U32 R18, RZ, RZ, R24 ;  /* 0x000000ffff127224 */ /* 0x000fe200078e0018 */
[----:B------:R-:W-:Y:S01]  /*50730*/  MOV R178, R19 ;  /* 0x0000001300b27202 */ /* 0x000fe20000000f00 */
[----:B------:R-:W-:Y:S01]  /*50740*/  VIADD R9, R0, 0x5 ;  /* 0x0000000500097836 */ /* 0x000fe20000000000 */
[----:B------:R-:W-:Y:S01]  /*50750*/  LOP3.LUT R2, R2, 0xf0, RZ, 0xc0, !PT ;  /* 0x000000f002027812 */ /* 0x000fe200078ec0ff */
[----:B------:R-:W2:Y:S01]  /*50760*/  S2R R19, SR_TID.X ;  /* 0x0000000000137919 */ /* 0x000ea20000002100 */
[----:B------:R-:W-:-:S02]  /*50770*/  IADD3 R4, R0, 0x2, RZ ;  /* 0x0000000200047810 */ /* 0x000fc40007ffe0ff */
[----:B------:R-:W-:Y:S01]  /*50780*/  IADD3 R8, R8, UR61, R2 ;  /* 0x0000003d08087c10 */ /* 0x000fe2000fffe002 */
[----:B------:R-:W-:-:S04]  /*50790*/  VIADD R2, R0, 0x1 ;  /* 0x0000000100027836 */ /* 0x000fc80000000000 */
[----:B------:R-:W-:Y:S01]  /*507a0*/  IMAD R8, R3, 0x8, R8 ;  /* 0x0000000803087824 */ /* 0x000fe200078e0208 */
[----:B------:R-:W-:Y:S01]  /*507b0*/  ISETP.GE.AND P6, PT, R2, UR4, PT ;  /* 0x0000000402007c0c */ /* 0x000fe2000bfc6270 */
[----:B-1----:R-:W-:Y:S01]  /*507c0*/  IMAD R3, R6, R5, RZ ;  /* 0x0000000506037224 */ /* 0x002fe200078e02ff */
[----:B------:R-:W-:Y:S01]  /*507d0*/  ULDC UR4, c[0x0][0x22c] ;  /* 0x00008b0000047ab9 */ /* 0x000fe20000000800 */
[----:B------:R-:W-:Y:S01]  /*507e0*/  VIADD R2, R0, 0x3 ;  /* 0x0000000300027836 */ /* 0x000fe20000000000 */
[----:B------:R-:W-:Y:S02]  /*507f0*/  ISETP.GE.AND P2, PT, R4, UR4, PT ;  /* 0x0000000404007c0c */ /* 0x000fe4000bf46270 */
[----:B------:R-:W-:Y:S01]  /*50800*/  LEA R5, R5, R3, 0x7 ;  /* 0x0000000305057211 */ /* 0x000fe200078e38ff */
[----:B------:R1:W-:Y:S01]  /*50810*/  STSM.16.M88.4 [R8], R12 ;  /* 0x0000000c08007844 */ /* 0x0003e20000000200 */
[----:B------:R-:W-:Y:S01]  /*50820*/  ISETP.GE.AND P1, PT, R2, UR5, PT ;  /* 0x0000000502007c0c */ /* 0x000fe2000bf26270 */
[----:B------:R-:W-:-:S02]  /*50830*/  ULDC.64 UR4, c[0x0][0x220] ;  /* 0x0000880000047ab9 */ /* 0x000fc40000000a00 */
[----:B------:R-:W-:Y:S02]  /*50840*/  LEA R4, P4, R5, UR4, 0x2 ;  /* 0x0000000405047c11 */ /* 0x000fe4000f8810ff */
[----:B------:R-:W-:Y:S01]  /*50850*/  LEA R2, P3, R3, UR4, 0x2 ;  /* 0x0000000403027c11 */ /* 0x000fe2000f8610ff */
[----:B------:R-:W-:Y:S01]  /*50860*/  ULDC UR4, c[0x0][0x22c] ;  /* 0x00008b0000047ab9 */ /* 0x000fe20000000800 */
[----:B------:R-:W-:Y:S02]  /*50870*/  ISETP.LT.AND P0, PT, R0, UR31, !P0 ;  /* 0x0000001f00007c0c */ /* 0x000fe4000c701270 */
[----:B------:R-:W-:Y:S02]  /*50880*/  LEA.HI.X.SX32 R5, R5, UR5, 0x2, P4 ;  /* 0x0000000505057c11 */ /* 0x000fe4000a0f16ff */
[----:B------:R-:W-:Y:S02]  /*50890*/  LEA.HI.X.SX32 R3, R3, UR5, 0x2, P3 ;  /* 0x0000000503037c11 */ /* 0x000fe400098f16ff */
[----:B------:R-:W-:-:S02]  /*508a0*/  ISETP.GE.AND P4, PT, R9, UR4, PT ;  /* 0x0000000409007c0c */ /* 0x000fc4000bf86270 */
[----:B--2---:R-:W-:Y:S01]  /*508b0*/  LOP3.LUT R19, R19, 0x7f, RZ, 0xc0, !PT ;  /* 0x0000007f13137812 */ /* 0x004fe200078ec0ff */
[----:B-1----:R-:W-:Y:S01]  /*508c0*/  IMAD.MOV.U32 R12, RZ, RZ, R22 ;  /* 0x000000ffff0c7224 */ /* 0x002fe200078e0016 */
[----:B------:R-:W-:Y:S01]  /*508d0*/  MOV R14, R180 ;  /* 0x000000b4000e7202 */ /* 0x000fe20000000f00 */
[----:B------:R-:W-:Y:S01]  /*508e0*/  IMAD.MOV.U32 R13, RZ, RZ, R23 ;  /* 0x000000ffff0d7224 */ /* 0x000fe200078e0017 */
[----:B------:R-:W-:Y:S01]  /*508f0*/  LEA R252, R19, UR61, 0x4 ;  /* 0x0000003d13fc7c11 */ /* 0x000fe2000f8e20ff */
[----:B------:R-:W-:Y:S01]  /*50900*/  BAR.SYNC.DEFER_BLOCKING 0x0 ;  /* 0x0000000000007b1d */ /* 0x000fe20000010000 */
[----:B------:R-:W-:Y:S01]  /*50910*/  MOV R19, R26 ;  /* 0x0000001a00137202 */ /* 0x000fe20000000f00 */
[----:B------:R-:W-:Y:S01]  /*50920*/  IMAD.MOV.U32 R15, RZ, RZ, R181 ;  /* 0x000000ffff0f7224 */ /* 0x000fe200078e00b5 */
[----:B------:R-:W-:Y:S01]  /*50930*/  ISETP.LT.AND P5, PT, R7, UR12, !P5 ;  /* 0x0000000c07007c0c */ /* 0x000fe2000efa1270 */
[----:B------:R-:W-:Y:S01]  /*50940*/  IMAD R9, R0, UR28, RZ ;  /* 0x0000001c00097c24 */ /* 0x000fe2000f8e02ff */
[----:B------:R-:W-:Y:S01]  /*50950*/  ISETP.GE.AND P3, PT, R10, UR6, PT ;  /* 0x000000060a007c0c */ /* 0x000fe2000bf66270 */
[----:B------:R-:W-:Y:S01]  /*50960*/  ULDC.64 UR6, c[0x0][0x228] ;  /* 0x00008a0000067ab9 */ /* 0x000fe20000000a00 */
[----:B------:R-:W-:Y:S01]  /*50970*/  ULDC.64 UR4, c[0x0][0x228] ;  /* 0x00008a0000047ab9 */ /* 0x000fe20000000a00 */
[----:B------:R-:W1:Y:S01]  /*50980*/  LDS.128 R152, [R252] ;  /* 0x00000000fc987984 */ /* 0x000e620000000c00 */
[----:B------:R-:W-:Y:S06]  /*50990*/  BAR.SYNC.DEFER_BLOCKING 0x0 ;  /* 0x0000000000007b1d */ /* 0x000fec0000010000 */
[----:B------:R-:W-:Y:S02]  /*509a0*/  STSM.16.M88.4 [R8], R16 ;  /* 0x0000001008007844 */ /* 0x000fe40000000200 */
[----:B------:R-:W-:Y:S06]  /*509b0*/  BAR.SYNC.DEFER_BLOCKING 0x0 ;  /* 0x0000000000007b1d */ /* 0x000fec0000010000 */
[----:B-1----:R-:W-:Y:S04]  /*509c0*/  STL.64 [R1+0x400], R152 ;  /* 0x0004009801007387 */ /* 0x002fe80000100a00 */
[----:B------:R-:W-:Y:S04]  /*509d0*/  STL.64 [R1+0x408], R154 ;  /* 0x0004089a01007387 */ /* 0x000fe80000100a00 */
[----:B------:R-:W1:Y:S01]  /*509e0*/  LDS.128 R16, [R252] ;  /* 0x00000000fc107984 */ /* 0x000e620000000c00 */
[----:B------:R-:W-:Y:S06]  /*509f0*/  BAR.SYNC.DEFER_BLOCKING 0x0 ;  /* 0x0000000000007b1d */ /* 0x000fec0000010000 */
[----:B------:R2:W-:Y:S04]  /*50a00*/  STSM.16.M88.4 [R8], R12 ;  /* 0x0000000c08007844 */ /* 0x0005e80000000200 */
[----:B-1----:R1:W-:Y:S01]  /*50a10*/  STL.64 [R1+0x600], R16 ;  /* 0x0006001001007387 */ /* 0x0023e20000100a00 */
[----:B--2---:R-:W-:Y:S01]  /*50a20*/  MOV R12, R20 ;  /* 0x00000014000c7202 */ /* 0x004fe20000000f00 */
[----:B------:R-:W-:Y:S01]  /*50a30*/  IMAD.MOV.U32 R13, RZ, RZ, R21 ;  /* 0x000000ffff0d7224 */ /* 0x000fe200078e0015 */
[----:B------:R-:W-:Y:S01]  /*50a40*/  BAR.SYNC.DEFER_BLOCKING 0x0 ;  /* 0x0000000000007b1d */ /* 0x000fe20000010000 */
[----:B------:R-:W-:Y:S01]  /*50a50*/  IMAD.MOV.U32 R14, RZ, RZ, R11 ;  /* 0x000000ffff0e7224 */ /* 0x000fe200078e000b */
[----:B------:R-:W-:Y:S01]  /*50a60*/  MOV R15, R176 ;  /* 0x000000b0000f7202 */ /* 0x000fe20000000f00 */
[----:B-1----:R-:W-:Y:S01]  /*50a70*/  IMAD.MOV.U32 R16, RZ, RZ, R178 ;  /* 0x000000ffff107224 */ /* 0x002fe200078e00b2 */
[----:B------:R-:W-:-:S02]  /*50a80*/  MOV R17, R179 ;  /* 0x000000b300117202 */ /* 0x000fc40000000f00 */
[----:B------:R1:W-:Y:S02]  /*50a90*/  STL.64 [R1+0x608], R18 ;  /* 0x0006081201007387 */ /* 0x0003e40000100a00 */
[----:B-1----:R-:W-:Y:S02]  /*50aa0*/  IMAD.MOV.U32 R18, RZ, RZ, R25 ;  /* 0x000000ffff127224 */ /* 0x002fe400078e0019 */
[----:B------:R-:W-:Y:S01]  /*50ab0*/  IMAD.MOV.U32 R19, RZ, RZ, R27 ;  /* 0x000000ffff137224 */ /* 0x000fe200078e001b */
[----:B------:R-:W1:Y:S01]  /*50ac0*/  LDS.128 R20, [R252] ;  /* 0x00000000fc147984 */ /* 0x000e620000000c00 */
[----:B------:R-:W-:Y:S06]  /*50ad0*/  BAR.SYNC.DEFER_BLOCKING 0x0 ;  /* 0x0000000000007b1d */ /* 0x000fec0000010000 */
[----:B------:R-:W-:Y:S02]  /*50ae0*/  STSM.16.M88.4 [R8], R16 ;  /* 0x0000001008007844 */ /* 0x000fe40000000200 */
[----:B------:R-:W-:Y:S06]  /*50af0*/  BAR.SYNC.DEFER_BLOCKING 0x0 ;  /* 0x0000000000007b1d */ /* 0x000fec0000010000 */
[----:B-1----:R-:W-:Y:S04]  /*50b00*/  STL.64 [R1], R20 ;  /* 0x0000001401007387 */ /* 0x002fe80000100a00 */
[----:B------:R-:W-:Y:S04]  /*50b10*/  STL.64 [R1+0x8], R22 ;  /* 0x0000081601007387 */ /* 0x000fe80000100a00 */
[----:B------:R-:W1:Y:S01]  /*50b20*/  LDS.128 R16, [R252] ;  /* 0x00000000fc107984 */ /* 0x000e620000000c00 */
[----:B------:R-:W-:Y:S06]  /*50b30*/  BAR.SYNC.DEFER_BLOCKING 0x0 ;  /* 0x0000000000007b1d */ /* 0x000fec0000010000 */
[----:B------:R2:W-:Y:S02]  /*50b40*/  STSM.16.M88.4 [R8], R12 ;  /* 0x0000000c08007844 */ /* 0x0005e40000000200 */
[----:B------:R-:W-:Y:S06]  /*50b50*/  BAR.SYNC.DEFER_BLOCKING 0x0 ;  /* 0x0000000000007b1d */ /* 0x000fec0000010000 */
[----:B-1----:R1:W-:Y:S04]  /*50b60*/  STL.64 [R1+0x200], R16 ;  /* 0x0002001001007387 */ /* 0x0023e80000100a00 */
[----:B------:R3:W-:Y:S01]  /*50b70*/  STL.64 [R1+0x208], R18 ;  /* 0x0002081201007387 */ /* 0x0007e20000100a00 */
[----:B--2---:R-:W-:Y:S01]  /*50b80*/  IMAD.MOV.U32 R12, RZ, RZ, R175 ;  /* 0x000000ffff0c7224 */ /* 0x004fe200078e00af */
[----:B------:R-:W-:Y:S01]  /*50b90*/  MOV R13, R191 ;  /* 0x000000bf000d7202 */ /* 0x000fe20000000f00 */
[----:B------:R-:W-:Y:S01]  /*50ba0*/  IMAD.MOV.U32 R14, RZ, RZ, R190 ;  /* 0x000000ffff0e7224 */ /* 0x000fe200078e00be */
[----:B------:R-:W2:Y:S01]  /*50bb0*/  LDL.LU R15, [R1+0x21c] ;  /* 0x00021c00010f7983 */ /* 0x000ea20000300800 */
[----:B-1----:R-:W-:-:S02]  /*50bc0*/  IMAD.MOV.U32 R16, RZ, RZ, R177 ;  /* 0x000000ffff107224 */ /* 0x002fc400078e00b1 */
[----:B------:R-:W-:Y:S01]  /*50bd0*/  IMAD.MOV.U32 R17, RZ, RZ, R174 ;  /* 0x000000ffff117224 */ /* 0x000fe200078e00ae */
[----:B------:R-:W1:Y:S01]  /*50be0*/  LDS.128 R20, [R252] ;  /* 0x00000000fc147984 */ /* 0x000e620000000c00 */
[----:B---3--:R-:W-:Y:S01]  /*50bf0*/  MOV R18, R28 ;  /* 0x0000001c00127202 */ /* 0x008fe20000000f00 */
[----:B------:R-:W-:Y:S01]  /*50c00*/  IMAD.MOV.U32 R19, RZ, RZ, R30 ;  /* 0x000000ffff137224 */ /* 0x000fe200078e001e */
[----:B------:R-:W-:Y:S06]  /*50c10*/  BAR.SYNC.DEFER_BLOCKING 0x0 ;  /* 0x0000000000007b1d */ /* 0x000fec0000010000 */
[----:B------:R-:W-:Y:S02]  /*50c20*/  STSM.16.M88.4 [R8], R16 ;  /* 0x0000001008007844 */ /* 0x000fe40000000200 */
[----:B------:R-:W-:Y:S06]  /*50c30*/  BAR.SYNC.DEFER_BLOCKING 0x0 ;  /* 0x0000000000007b1d */ /* 0x000fec0000010000 */
[----:B------:R-:W3:Y:S04]  /*50c40*/  LDS.128 R16, [R252] ;  /* 0x00000000fc107984 */ /* 0x000ee80000000c00 */
[----:B-1----:R-:W-:Y:S04]  /*50c50*/  STL.64 [R1+0x410], R20 ;  /* 0x0004101401007387 */ /* 0x002fe80000100a00 */
[----:B------:R-:W-:Y:S01]  /*50c60*/  STL.64 [R1+0x418], R22 ;  /* 0x0004181601007387 */ /* 0x000fe20000100a00 */
[----:B------:R-:W-:Y:S06]  /*50c70*/  BAR.SYNC.DEFER_BLOCKING 0x0 ;  /* 0x0000000000007b1d */ /* 0x000fec0000010000 */
[----:B---3--:R1:W-:Y:S04]  /*50c80*/  STL.64 [R1+0x610], R16 ;  /* 0x0006101001007387 */ /* 0x0083e80000100a00 */
[----:B------:R3:W-:Y:S04]  /*50c90*/  STL.64 [R1+0x618], R18 ;  /* 0x0006181201007387 */ /* 0x0007e80000100a00 */
[----:B-1----:R-:W4:Y:S04]  /*50ca0*/  LDL.LU R16, [R1+0x14] ;  /* 0x0000140001107983 */ /* 0x002f280000300800 */
[----:B------:R-:W4:Y:S01]  /*50cb0*/  LDL.LU R17, [R1+0x1c] ;  /* 0x00001c0001117983 */ /* 0x000f220000300800 */
[----:B---3--:R-:W-:Y:S01]  /*50cc0*/  IMAD.MOV.U32 R18, RZ, RZ, R29 ;  /* 0x000000ffff127224 */ /* 0x008fe200078e001d */
[----:B------:R-:W-:-:S02]  /*50cd0*/  MOV R19, R31 ;  /* 0x0000001f00137202 */ /* 0x000fc40000000f00 */
[----:B--2---:R1:W-:Y:S01]  /*50ce0*/  STSM.16.M88.4 [R8], R12 ;  /* 0x0000000c08007844 */ /* 0x0043e20000000200 */
[----:B------:R-:W-:Y:S06]  /*50cf0*/  BAR.SYNC.DEFER_BLOCKING 0x0 ;  /* 0x0000000000007b1d */ /* 0x000fec0000010000 */
[----:B-1----:R-:W2:Y:S04]  /*50d00*/  LDL.LU R12, [R1+0x420] ;  /* 0x00042000010c7983 */ /* 0x002ea80000300800 */
[----:B------:R-:W2:Y:S04]  /*50d10*/  LDL.LU R13, [R1+0x428] ;  /* 0x00042800010d7983 */ /* 0x000ea80000300800 */
[----:B------:R-:W2:Y:S04]  /*50d20*/  LDL.LU R14, [R1+0x220] ;  /* 0x00022000010e7983 */ /* 0x000ea80000300800 */
[----:B------:R-:W1:Y:S01]  /*50d30*/  LDS.128 R20, [R252] ;  /* 0x00000000fc147984 */ /* 0x000e620000000c00 */
[----:B------:R-:W-:Y:S06]  /*50d40*/  BAR.SYNC.DEFER_BLOCKING 0x0 ;  /* 0x0000000000007b1d */ /* 0x000fec0000010000 */
[----:B------:R-:W2:Y:S04]  /*50d50*/  LDL.LU R15, [R1+0x228] ;  /* 0x00022800010f7983 */ /* 0x000ea80000300800 */
[----:B----4-:R-:W-:Y:S01]  /*50d60*/  STSM.16.M88.4 [R8], R16 ;  /* 0x0000001008007844 */ /* 0x010fe20000000200 */
        /* <DEDUP_REMOVED lines=9> */
[----:B---3--:R-:W-:-:S02]  /*50e00*/  IMAD.MOV.U32 R18, RZ, RZ, R32 ;  /* 0x000000ffff127224 */ /* 0x008fc400078e0020 */
[----:B------:R-:W-:Y:S01]  /*50e10*/  IMAD.MOV.U32 R19, RZ, RZ, R34 ;  /* 0x000000ffff137224 */ /* 0x000fe200078e0022 */
        /* <DEDUP_REMOVED lines=8> */
[----:B-1----:R-:W-:Y:S04]  /*50ea0*/  STL.64 [R1+0x620], R20 ;  /* 0x0006201401007387 */ /* 0x002fe80000100a00 */
[----:B------:R-:W-:Y:S04]  /*50eb0*/  STL.64 [R1+0x628], R22 ;  /* 0x0006281601007387 */ /* 0x000fe80000100a00 */
[----:B----4-:R-:W-:Y:S01]  /*50ec0*/  STSM.16.M88.4 [R8], R16 ;  /* 0x0000001008007844 */ /* 0x010fe20000000200 */
[----:B------:R-:W-:Y:S06]  /*50ed0*/  BAR.SYNC.DEFER_BLOCKING 0x0 ;  /* 0x0000000000007b1d */ /* 0x000fec0000010000 */
[----:B------:R-:W1:Y:S02]  /*50ee0*/  LDS.128 R16, [R252] ;  /* 0x00000000fc107984 */ /* 0x000e640000000c00 */
[----:B------:R-:W-:Y:S06]  /*50ef0*/  BAR.SYNC.DEFER_BLOCKING 0x0 ;  /* 0x0000000000007b1d */ /* 0x000fec0000010000 */
[----:B-1----:R1:W-:Y:S04]  /*50f00*/  STL.64 [R1+0x420], R16 ;  /* 0x0004201001007387 */ /* 0x0023e80000100a00 */
[----:B------:R3:W-:Y:S04]  /*50f10*/  STL.64 [R1+0x428], R18 ;  /* 0x0004281201007387 */ /* 0x0007e80000100a00 */
[----:B-1----:R-:W4:Y:S04]  /*50f20*/  LDL.LU R16, [R1+0x24] ;  /* 0x0000240001107983 */ /* 0x002f280000300800 */
[----:B------:R-:W4:Y:S01]  /*50f30*/  LDL.LU R17, [R1+0x2c] ;  /* 0x00002c0001117983 */ /* 0x000f220000300800 */
[----:B---3--:R-:W-:Y:S01]  /*50f40*/  MOV R18, R33 ;  /* 0x0000002100127202 */ /* 0x008fe20000000f00 */
[----:B------:R-:W-:-:S02]  /*50f50*/  IMAD.MOV.U32 R19, RZ, RZ, R35 ;  /* 0x000000ffff137224 */ /* 0x000fc400078e0023 */
        /* <DEDUP_REMOVED lines=37> */
[----:B------:R-:W4:Y:S04]  /*511b0*/  LDL.LU R17, [R1+0x3c] ;  /* 0x00003c0001117983 */ /* 0x000f280000300800 */
[----:B--2---:R1:W-:Y:S01]  /*511c0*/  STSM.16.M88.4 [R8], R12 ;  /* 0x0000000c08007844 */ /* 0x0043e20000000200 */
[----:B------:R-:W-:Y:S01]  /*511d0*/  BAR.SYNC.DEFER_BLOCKING 0x0 ;  /* 0x0000000000007b1d */ /* 0x000fe20000010000 */
[----:B---3--:R-:W-:-:S02]  /*511e0*/  IMAD.MOV.U32 R18, RZ, RZ, R37 ;  /* 0x000000ffff127224 */ /* 0x008fc400078e0025 */
[----:B------:R-:W-:-:S03]  /*511f0*/  IMAD.MOV.U32 R19, RZ, RZ, R39 ;  /* 0x000000ffff137224 */ /* 0x000fc600078e0027 */
        /* <DEDUP_REMOVED lines=18> */
[----:B---3--:R-:W-:Y:S01]  /*51320*/  MOV R18, R40 ;  /* 0x0000002800127202 */ /* 0x008fe20000000f00 */
[----:B------:R-:W-:-:S04]  /*51330*/  IMAD.MOV.U32 R19, RZ, RZ, R42 ;  /* 0x000000ffff137224 */ /* 0x000fc800078e002a */
        /* <DEDUP_REMOVED lines=18> */
[----:B---3--:R-:W-:Y:S01]  /*51460*/  IMAD.MOV.U32 R18, RZ, RZ, R41 ;  /* 0x000000ffff127224 */ /* 0x008fe200078e0029 */
[----:B------:R-:W-:-:S04]  /*51470*/  MOV R19, R43 ;  /* 0x0000002b00137202 */ /* 0x000fc80000000f00 */
        /* <DEDUP_REMOVED lines=473> */
[----:B------:R-:W-:Y:S04]  /*53210*/  STL.64 [R1+0x508], R18 ;  /* 0x0005081201007387 */ /* 0x000fe80000100a00 */
[----:B-1----:R-:W3:Y:S04]  /*53220*/  LDL.LU R16, [R1+0x104] ;  /* 0x0001040001107983 */ /* 0x002ee80000300800 */
[----:B------:R-:W3:Y:S04]  /*53230*/  LDL.LU R17, [R1+0x10c] ;  /* 0x00010c0001117983 */ /* 0x000ee80000300800 */
[----:B--2---:R1:W-:Y:S01]  /*53240*/  STSM.16.M88.4 [R8], R12 ;  /* 0x0000000c08007844 */ /* 0x0043e20000000200 */
[----:B------:R-:W-:Y:S06]  /*53250*/  BAR.SYNC.DEFER_BLOCKING 0x0 ;  /* 0x0000000000007b1d */ /* 0x000fec0000010000 */
[----:B-1----:R-:W2:Y:S04]  /*53260*/  LDL.LU R12, [R1+0x510] ;  /* 0x00051000010c7983 */ /* 0x002ea80000300800 */
[----:B------:R-:W2:Y:S04]  /*53270*/  LDL.LU R13, [R1+0x518] ;  /* 0x00051800010d7983 */ /* 0x000ea80000300800 */
[----:B------:R-:W2:Y:S04]  /*53280*/  LDL.LU R14, [R1+0x310] ;  /* 0x00031000010e7983 */ /* 0x000ea80000300800 */
[----:B------:R-:W2:Y:S04]  /*53290*/  LDL.LU R15, [R1+0x318] ;  /* 0x00031800010f7983 */ /* 0x000ea80000300800 */
[----:B------:R-:W1:Y:S01]  /*532a0*/  LDS.128 R20, [R252] ;  /* 0x00000000fc147984 */ /* 0x000e620000000c00 */
[----:B------:R-:W-:Y:S01]  /*532b0*/  IMAD.MOV.U32 R18, RZ, RZ, R89 ;  /* 0x000000ffff127224 */ /* 0x000fe200078e0059 */
[----:B------:R-:W-:Y:S01]  /*532c0*/  MOV R19, R91 ;  /* 0x0000005b00137202 */ /* 0x000fe20000000f00 */
[----:B------:R-:W-:Y:S06]  /*532d0*/  BAR.SYNC.DEFER_BLOCKING 0x0 ;  /* 0x0000000000007b1d */ /* 0x000fec0000010000 */
[----:B-1----:R-:W-:Y:S04]  /*532e0*/  STL.64 [R1+0x100], R20 ;  /* 0x0001001401007387 */ /* 0x002fe80000100a00 */
[----:B------:R-:W-:Y:S04]  /*532f0*/  STL.64 [R1+0x108], R22 ;  /* 0x0001081601007387 */ /* 0x000fe80000100a00 */
[----:B---3--:R-:W-:Y:S01]  /*53300*/  STSM.16.M88.4 [R8], R16 ;  /* 0x0000001008007844 */ /* 0x008fe20000000200 */
        /* <DEDUP_REMOVED lines=14> */
[----:B------:R-:W-:-:S02]  /*533f0*/  IMAD.MOV.U32 R18, RZ, RZ, R92 ;  /* 0x000000ffff127224 */ /* 0x000fc400078e005c */
[----:B------:R-:W-:Y:S01]  /*53400*/  IMAD.MOV.U32 R19, RZ, RZ, R94 ;  /* 0x000000ffff137224 */ /* 0x000fe200078e005e */
[----:B------:R-:W-:Y:S06]  /*53410*/  BAR.SYNC.DEFER_BLOCKING 0x0 ;  /* 0x0000000000007b1d */ /* 0x000fec0000010000 */
[----:B-1----:R-:W-:Y:S04]  /*53420*/  STL [R1+0x1990], R248 ;  /* 0x001990f801007387 */ /* 0x002fe80000100800 */
[----:B------:R-:W-:Y:S04]  /*53430*/  STL [R1+0x198c], R249 ;  /* 0x00198cf901007387 */ /* 0x000fe80000100800 */
[----:B------:R-:W-:Y:S04]  /*53440*/  STL [R1+0x1988], R250 ;  /* 0x001988fa01007387 */ /* 0x000fe80000100800 */
[----:B------:R-:W-:Y:S04]  /*53450*/  STL [R1+0x1984], R251 ;  /* 0x001984fb01007387 */ /* 0x000fe80000100800 */
[----:B---3--:R-:W-:Y:S01]  /*53460*/  STSM.16.M88.4 [R8], R16 ;  /* 0x0000001008007844 */ /* 0x008fe20000000200 */
[----:B------:R-:W-:Y:S06]  /*53470*/  BAR.SYNC.DEFER_BLOCKING 0x0 ;  /* 0x0000000000007b1d */ /* 0x000fec0000010000 */
[----:B------:R-:W1:Y:S02]  /*53480*/  LDS.128 R244, [R252] ;  /* 0x00000000fcf47984 */ /* 0x000e640000000c00 */
[----:B------:R-:W-:Y:S06]  /*53490*/  BAR.SYNC.DEFER_BLOCKING 0x0 ;  /* 0x0000000000007b1d */ /* 0x000fec0000010000 */
[----:B-1----:R-:W-:Y:S04]  /*534a0*/  STL [R1+0x19a0], R244 ;  /* 0x0019a0f401007387 */ /* 0x002fe80000100800 */
[----:B------:R-:W-:Y:S04]  /*534b0*/  STL [R1+0x199c], R245 ;  /* 0x00199cf501007387 */ /* 0x000fe80000100800 */
[----:B------:R-:W-:Y:S04]  /*534c0*/  STL [R1+0x1998], R246 ;  /* 0x001998f601007387 */ /* 0x000fe80000100800 */
[----:B------:R-:W-:Y:S04]  /*534d0*/  STL [R1+0x1994], R247 ;  /* 0x001994f701007387 */ /* 0x000fe80000100800 */
[----:B------:R-:W3:Y:S04]  /*534e0*/  LDL.LU R16, [R1+0x114] ;  /* 0x0001140001107983 */ /* 0x000ee80000300800 */
        /* <DEDUP_REMOVED lines=8> */
[----:B------:R-:W-:Y:S01]  /*53570*/  MOV R18, R93 ;  /* 0x0000005d00127202 */ /* 0x000fe20000000f00 */
        /* <DEDUP_REMOVED lines=24> */
[----:B---3--:R-:W-:Y:S02]  /*53700*/  STSM.16.M88.4 [R8], R16 ;  /* 0x0000001008007844 */ /* 0x008fe40000000200 */
[----:B------:R-:W-:Y:S06]  /*53710*/  BAR.SYNC.DEFER_BLOCKING 0x0 ;  /* 0x0000000000007b1d */ /* 0x000fec0000010000 */
[----:B------:R-:W3:Y:S02]  /*53720*/  LDS.128 R16, [R252] ;  /* 0x00000000fc107984 */ /* 0x000ee40000000c00 */
[----:B------:R-:W-:Y:S06]  /*53730*/  BAR.SYNC.DEFER_BLOCKING 0x0 ;  /* 0x0000000000007b1d */ /* 0x000fec0000010000 */
[----:B--2---:R2:W-:Y:S02]  /*53740*/  STSM.16.M88.4 [R8], R12 ;  /* 0x0000000c08007844 */ /* 0x0045e40000000200 */
[----:B------:R-:W-:Y:S06]  /*53750*/  BAR.SYNC.DEFER_BLOCKING 0x0 ;  /* 0x0000000000007b1d */ /* 0x000fec0000010000 */
[----:B--2---:R-:W2:Y:S04]  /*53760*/  LDL.LU R12, [R1+0x124] ;  /* 0x00012400010c7983 */ /* 0x004ea80000300800 */
[----:B------:R-:W2:Y:S04]  /*53770*/  LDL.LU R13, [R1+0x12c] ;  /* 0x00012c00010d7983 */ /* 0x000ea80000300800 */
[----:B------:R-:W4:Y:S04]  /*53780*/  LDL.LU R24, [R1+0x530] ;  /* 0x0005300001187983 */ /* 0x000f280000300800 */
[----:B------:R-:W4:Y:S04]  /*53790*/  LDL.LU R25, [R1+0x538] ;  /* 0x0005380001197983 */ /* 0x000f280000300800 */
[----:B------:R-:W4:Y:S04]  /*537a0*/  LDL.LU R26, [R1+0x330] ;  /* 0x00033000011a7983 */ /* 0x000f280000300800 */
[----:B------:R-:W4:Y:S04]  /*537b0*/  LDL.LU R27, [R1+0x338] ;  /* 0x00033800011b7983 */ /* 0x000f280000300800 */
[----:B------:R-:W3:Y:S01]  /*537c0*/  LDS.128 R20, [R252] ;  /* 0x00000000fc147984 */ /* 0x000ee20000000c00 */
[----:B------:R-:W-:-:S02]  /*537d0*/  IMAD.MOV.U32 R14, RZ, RZ, R97 ;  /* 0x000000ffff0e7224 */ /* 0x000fc400078e0061 */
[----:B------:R-:W-:Y:S01]  /*537e0*/  IMAD.MOV.U32 R15, RZ, RZ, R99 ;  /* 0x000000ffff0f7224 */ /* 0x000fe200078e0063 */
[----:B------:R-:W-:Y:S06]  /*537f0*/  BAR.SYNC.DEFER_BLOCKING 0x0 ;  /* 0x0000000000007b1d */ /* 0x000fec0000010000 */
[----:B--2---:R-:W-:Y:S02]  /*53800*/  STSM.16.M88.4 [R8], R12 ;  /* 0x0000000c08007844 */ /* 0x004fe40000000200 */
[----:B------:R-:W-:Y:S06]  /*53810*/  BAR.SYNC.DEFER_BLOCKING 0x0 ;  /* 0x0000000000007b1d */ /* 0x000fec0000010000 */
[----:B------:R-:W2:Y:S02]  /*53820*/  LDS.128 R12, [R252] ;  /* 0x00000000fc0c7984 */ /* 0x000ea40000000c00 */
[----:B------:R-:W-:Y:S06]  /*53830*/  BAR.SYNC.DEFER_BLOCKING 0x0 ;  /* 0x0000000000007b1d */ /* 0x000fec0000010000 */
[----:B----4-:R4:W-:Y:S02]  /*53840*/  STSM.16.M88.4 [R8], R24 ;  /* 0x0000001808007844 */ /* 0x0109e40000000200 */
[----:B------:R-:W-:Y:S06]  /*53850*/  BAR.SYNC.DEFER_BLOCKING 0x0 ;  /* 0x0000000000007b1d */ /* 0x000fec0000010000 */
[----:B----4-:R-:W4:Y:S04]  /*53860*/  LDL.LU R24, [R1+0x130] ;  /* 0x0001300001187983 */ /* 0x010f280000300800 */
[----:B------:R-:W4:Y:S04]  /*53870*/  LDL.LU R25, [R1+0x138] ;  /* 0x0001380001197983 */ /* 0x000f280000300800 */
[----:B------:R-:W3:Y:S04]  /*53880*/  LDL.LU R28, [R1+0x534] ;  /* 0x00053400011c7983 */ /* 0x000ee80000300800 */
[----:B------:R-:W3:Y:S04]  /*53890*/  LDL.LU R29, [R1+0x53c] ;  /* 0x00053c00011d7983 */ /* 0x000ee80000300800 */
[----:B------:R-:W3:Y:S04]  /*538a0*/  LDL.LU R30, [R1+0x334] ;  /* 0x00033400011e7983 */ /* 0x000ee80000300800 */
[----:B------:R-:W3:Y:S04]  /*538b0*/  LDL.LU R31, [R1+0x33c] ;  /* 0x00033c00011f7983 */ /* 0x000ee80000300800 */
[----:B------:R-:W2:Y:S01]  /*538c0*/  LDS.128 R32, [R252] ;  /* 0x00000000fc207984 */ /* 0x000ea20000000c00 */
[----:B------:R-:W-:Y:S01]  /*538d0*/  MOV R26, R100 ;  /* 0x00000064001a7202 */ /* 0x000fe20000000f00 */
[----:B------:R-:W-:Y:S01]  /*538e0*/  IMAD.MOV.U32 R27, RZ, RZ, R102 ;  /* 0x000000ffff1b7224 */ /* 0x000fe200078e0066 */
[----:B------:R-:W-:Y:S06]  /*538f0*/  BAR.SYNC.DEFER_BLOCKING 0x0 ;  /* 0x0000000000007b1d */ /* 0x000fec0000010000 */
[----:B----4-:R-:W-:Y:S02]  /*53900*/  STSM.16.M88.4 [R8], R24 ;  /* 0x0000001808007844 */ /* 0x010fe40000000200 */
[----:B------:R-:W-:Y:S06]  /*53910*/  BAR.SYNC.DEFER_BLOCKING 0x0 ;  /* 0x0000000000007b1d */ /* 0x000fec0000010000 */
[----:B------:R-:W4:Y:S02]  /*53920*/  LDS.128 R24, [R252] ;  /* 0x00000000fc187984 */ /* 0x000f240000000c00 */
[----:B------:R-:W-:Y:S06]  /*53930*/  BAR.SYNC.DEFER_BLOCKING 0x0 ;  /* 0x0000000000007b1d */ /* 0x000fec0000010000 */
[----:B---3--:R3:W-:Y:S02]  /*53940*/  STSM.16.M88.4 [R8], R28 ;  /* 0x0000001c08007844 */ /* 0x0087e40000000200 */
[----:B------:R-:W-:Y:S06]  /*53950*/  BAR.SYNC.DEFER_BLOCKING 0x0 ;  /* 0x0000000000007b1d */ /* 0x000fec0000010000 */
[----:B---3--:R-:W3:Y:S04]  /*53960*/  LDL.LU R28, [R1+0x134] ;  /* 0x00013400011c7983 */ /* 0x008ee80000300800 */
[----:B------:R-:W3:Y:S04]  /*53970*/  LDL.LU R29, [R1+0x13c] ;  /* 0x00013c00011d7983 */ /* 0x000ee80000300800 */
[----:B------:R-:W2:Y:S04]  /*53980*/  LDL.LU R40, [R1+0x540] ;  /* 0x0005400001287983 */ /* 0x000ea80000300800 */
[----:B------:R-:W2:Y:S04]  /*53990*/  LDL.LU R41, [R1+0x548] ;  /* 0x0005480001297983 */ /* 0x000ea80000300800 */
[----:B------:R-:W2:Y:S04]  /*539a0*/  LDL.LU R42, [R1+0x340] ;  /* 0x00034000012a7983 */ /* 0x000ea80000300800 */
[----:B------:R-:W2:Y:S04]  /*539b0*/  LDL.LU R43, [R1+0x348] ;  /* 0x00034800012b7983 */ /* 0x000ea80000300800 */
[----:B------:R-:W4:Y:S01]  /*539c0*/  LDS.128 R36, [R252] ;  /* 0x00000000fc247984 */ /* 0x000f220000000c00 */
        /* <DEDUP_REMOVED lines=154> */
[----:B------:R-:W2:Y:S01]  /*54370*/  LDL.LU R109, [R1+0x18c] ;  /* 0x00018c00016d7983 */ /* 0x000ea20000300800 */
[----:B------:R-:W-:-:S03]  /*54380*/  IMAD.MOV.U32 R110, RZ, RZ, R121 ;  /* 0x000000ffff6e7224 */ /* 0x000fc600078e0079 */
[----:B------:R-:W4:Y:S01]  /*54390*/  LDL.LU R120, [R1+0x590] ;  /* 0x0005900001787983 */ /* 0x000f220000300800 */
[----:B------:R-:W-:-:S03]  /*543a0*/  IMAD.MOV.U32 R111, RZ, RZ, R123 ;  /* 0x000000ffff6f7224 */ /* 0x000fc600078e007b */
[----:B------:R-:W4:Y:S04]  /*543b0*/  LDL.LU R121, [R1+0x598] ;  /* 0x0005980001797983 */ /* 0x000f280000300800 */
[----:B------:R-:W4:Y:S04]  /*543c0*/  LDL.LU R122, [R1+0x390] ;  /* 0x00039000017a7983 */ /* 0x000f280000300800 */
[----:B------:R-:W4:Y:S04]  /*543d0*/  LDL.LU R123, [R1+0x398] ;  /* 0x00039800017b7983 */ /* 0x000f280000300800 */
[----:B------:R-:W3:Y:S01]  /*543e0*/  LDS.128 R116, [R252] ;  /* 0x00000000fc747984 */ /* 0x000ee20000000c00 */
        /* <DEDUP_REMOVED lines=21> */
[----:B---3--:R3:W-:Y:S04]  /*54540*/  STSM.16.M88.4 [R8], R152 ;  /* 0x0000009808007844 */ /* 0x0087e80000000200 */
[----:B---3--:R-:W3:Y:S04]  /*54550*/  LDL.LU R152, [R1+0x194] ;  /* 0x0001940001987983 */ /* 0x008ee80000300800 */
[----:B------:R-:W3:Y:S04]  /*54560*/  LDL.LU R153, [R1+0x19c] ;  /* 0x00019c0001997983 */ /* 0x000ee80000300800 */
[----:B------:R-:W2:Y:S04]  /*54570*/  LDL.LU R160, [R1+0x5a0] ;  /* 0x0005a00001a07983 */ /* 0x000ea80000300800 */
[----:B------:R-:W2:Y:S04]  /*54580*/  LDL.LU R161, [R1+0x5a8] ;  /* 0x0005a80001a17983 */ /* 0x000ea80000300800 */
[----:B------:R-:W2:Y:S04]  /*54590*/  LDL.LU R162, [R1+0x3a0] ;  /* 0x0003a00001a27983 */ /* 0x000ea80000300800 */
[----:B------:R-:W2:Y:S01]  /*545a0*/  LDL.LU R163, [R1+0x3a8] ;  /* 0x0003a80001a37983 */ /* 0x000ea20000300800 */
[----:B------:R-:W-:Y:S01]  /*545b0*/  BAR.SYNC.DEFER_BLOCKING 0x0 ;  /* 0x0000000000007b1d */ /* 0x000fe20000010000 */
[----:B------:R-:W-:Y:S01]  /*545c0*/  IMAD.MOV.U32 R154, RZ, RZ, R125 ;  /* 0x000000ffff9a7224 */ /* 0x000fe200078e007d */
[----:B------:R-:W-:-:S04]  /*545d0*/  MOV R155, R127 ;  /* 0x0000007f009b7202 */ /* 0x000fc80000000f00 */
[----:B------:R-:W4:Y:S02]  /*545e0*/  LDS.128 R124, [R252] ;  /* 0x00000000fc7c7984 */ /* 0x000f240000000c00 */
        /* <DEDUP_REMOVED lines=21> */
[----:B----4-:R4:W-:Y:S04]  /*54740*/  STSM.16.M88.4 [R8], R164 ;  /* 0x000000a408007844 */ /* 0x0109e80000000200 */
[----:B----4-:R-:W4:Y:S04]  /*54750*/  LDL.LU R164, [R1+0x1a4] ;  /* 0x0001a40001a47983 */ /* 0x010f280000300800 */
[----:B------:R-:W4:Y:S04]  /*54760*/  LDL.LU R165, [R1+0x1ac] ;  /* 0x0001ac0001a57983 */ /* 0x000f280000300800 */
[----:B------:R-:W3:Y:S04]  /*54770*/  LDL.LU R172, [R1+0x5b0] ;  /* 0x0005b00001ac7983 */ /* 0x000ee80000300800 */
[----:B------:R-:W3:Y:S04]  /*54780*/  LDL.LU R173, [R1+0x5b8] ;  /* 0x0005b80001ad7983 */ /* 0x000ee80000300800 */
[----:B------:R-:W3:Y:S04]  /*54790*/  LDL.LU R174, [R1+0x3b0] ;  /* 0x0003b00001ae7983 */ /* 0x000ee80000300800 */
[----:B------:R-:W3:Y:S01]  /*547a0*/  LDL.LU R175, [R1+0x3b8] ;  /* 0x0003b80001af7983 */ /* 0x000ee20000300800 */
[----:B------:R-:W-:Y:S01]  /*547b0*/  BAR.SYNC.DEFER_BLOCKING 0x0 ;  /* 0x0000000000007b1d */ /* 0x000fe20000010000 */
[----:B------:R-:W-:Y:S01]  /*547c0*/  MOV R166, R129 ;  /* 0x0000008100a67202 */ /* 0x000fe20000000f00 */
[----:B------:R-:W-:-:S04]  /*547d0*/  IMAD.MOV.U32 R167, RZ, RZ, R131 ;  /* 0x000000ffffa77224 */ /* 0x000fc800078e0083 */
[----:B------:R-:W2:Y:S02]  /*547e0*/  LDS.128 R128, [R252] ;  /* 0x00000000fc807984 */ /* 0x000ea40000000c00 */
        /* <DEDUP_REMOVED lines=21> */
[----:B--2---:R2:W-:Y:S04]  /*54940*/  STSM.16.M88.4 [R8], R176 ;  /* 0x000000b008007844 */ /* 0x0045e80000000200 */
[----:B--2---:R-:W2:Y:S04]  /*54950*/  LDL.LU R176, [R1+0x1b4] ;  /* 0x0001b40001b07983 */ /* 0x004ea80000300800 */
[----:B------:R-:W2:Y:S04]  /*54960*/  LDL.LU R177, [R1+0x1bc] ;  /* 0x0001bc0001b17983 */ /* 0x000ea80000300800 */
[----:B------:R-:W4:Y:S04]  /*54970*/  LDL.LU R184, [R1+0x5c0] ;  /* 0x0005c00001b87983 */ /* 0x000f280000300800 */
[----:B------:R-:W4:Y:S04]  /*54980*/  LDL.LU R185, [R1+0x5c8] ;  /* 0x0005c80001b97983 */ /* 0x000f280000300800 */
[----:B------:R-:W4:Y:S04]  /*54990*/  LDL.LU R186, [R1+0x3c0] ;  /* 0x0003c00001ba7983 */ /* 0x000f280000300800 */
[----:B------:R-:W4:Y:S01]  /*549a0*/  LDL.LU R187, [R1+0x3c8] ;  /* 0x0003c80001bb7983 */ /* 0x000f220000300800 */
[----:B------:R-:W-:Y:S01]  /*549b0*/  BAR.SYNC.DEFER_BLOCKING 0x0 ;  /* 0x0000000000007b1d */ /* 0x000fe20000010000 */
[----:B------:R-:W-:-:S02]  /*549c0*/  IMAD.MOV.U32 R178, RZ, RZ, R133 ;  /* 0x000000ffffb27224 */ /* 0x000fc400078e0085 */
[----:B------:R-:W-:-:S03]  /*549d0*/  IMAD.MOV.U32 R179, RZ, RZ, R135 ;  /* 0x000000ffffb37224 */ /* 0x000fc600078e0087 */
[----:B------:R-:W3:Y:S02]  /*549e0*/  LDS.128 R132, [R252] ;  /* 0x00000000fc847984 */ /* 0x000ee40000000c00 */
        /* <DEDUP_REMOVED lines=119> */
[----:B------:R-:W3:Y:S01]  /*55160*/  LDL.LU R225, [R1+0x1fc] ;  /* 0x0001fc0001e17983 */ /* 0x000ee20000300800 */
[----:B------:R-:W-:Y:S01]  /*55170*/  IMAD.MOV.U32 R226, RZ, RZ, R149 ;  /* 0x000000ffffe27224 */ /* 0x000fe200078e0095 */
[----:B------:R-:W-:Y:S01]  /*55180*/  MOV R227, R151 ;  /* 0x0000009700e37202 */ /* 0x000fe20000000f00 */
[----:B------:R-:W-:Y:S06]  /*55190*/  BAR.SYNC.DEFER_BLOCKING 0x0 ;  /* 0x0000000000007b1d */ /* 0x000fec0000010000 */
[----:B------:R-:W2:Y:S04]  /*551a0*/  LDL.LU R239, [R1] ;  /* 0x0000000001ef7983 */ /* 0x000ea80000300800 */
[----:B------:R-:W4:Y:S04]  /*551b0*/  LDL.LU R238, [R1+0x200] ;  /* 0x0002000001ee7983 */ /* 0x000f280000300800 */
[----:B------:R-:W4:Y:S04]  /*551c0*/  LDL.LU R243, [R1+0x404] ;  /* 0x0004040001f37983 */ /* 0x000f280000300800 */
[----:B------:R-:W4:Y:S04]  /*551d0*/  LDL.LU R242, [R1+0x604] ;  /* 0x0006040001f27983 */ /* 0x000f280000300800 */
[----:B------:R-:W1:Y:S01]  /*551e0*/  LDS.128 R148, [R252] ;  /* 0x00000000fc947984 */ /* 0x000e620000000c00 */
[----:B------:R-:W-:Y:S06]  /*551f0*/  BAR.SYNC.DEFER_BLOCKING 0x0 ;  /* 0x0000000000007b1d */ /* 0x000fec0000010000 */
        /* <DEDUP_REMOVED lines=10> */
[----:B---3--:R3:W-:Y:S04]  /*552a0*/  STSM.16.M88.4 [R8], R224 ;  /* 0x000000e008007844 */ /* 0x0087e80000000200 */
[----:B---3--:R-:W3:Y:S04]  /*552b0*/  LDL.LU R8, [R1+0x400] ;  /* 0x0004000001087983 */ /* 0x008ee80000300800 */
[----:B------:R-:W2:Y:S01]  /*552c0*/  LDL.LU R227, [R1+0x600] ;  /* 0x0006000001e37983 */ /* 0x000ea20000300800 */
[----:B------:R-:W-:Y:S01]  /*552d0*/  IMAD.WIDE R10, R9, 0x4, R2 ;  /* 0x00000004090a7825 */ /* 0x000fe200078e0202 */
[----:B------:R-:W-:Y:S03]  /*552e0*/  BAR.SYNC.DEFER_BLOCKING 0x0 ;  /* 0x0000000000007b1d */ /* 0x000fe60000010000 */
[----:B------:R-:W-:-:S02]  /*552f0*/  VIADD R225, R0, 0x6 ;  /* 0x0000000600e17836 */ /* 0x000fc40000000000 */
[----:B------:R-:W-:Y:S01]  /*55300*/  VIADD R226, R0, 0x7 ;  /* 0x0000000700e27836 */ /* 0x000fe20000000000 */
[----:B---3--:R3:W-:Y:S01]  /*55310*/  @P0 STG.E desc[UR8][R10.64], R8 ;  /* 0x000000080a000986 */ /* 0x0087e2000c101908 */
[----:B------:R-:W-:Y:S01]  /*55320*/  ISETP.LT.AND P0, PT, R6, UR10, !P6 ;  /* 0x0000000a06007c0c */ /* 0x000fe2000f701270 */
[----:B------:R-:W-:Y:S01]  /*55330*/  ULDC UR10, c[0x0][0x228] ;  /* 0x00008a00000a7ab9 */ /* 0x000fe20000000800 */
[----:B------:R-:W-:Y:S01]  /*55340*/  ISETP.LT.AND P6, PT, R7, UR6, !P6 ;  /* 0x0000000607007c0c */ /* 0x000fe2000f7c1270 */
[----:B------:R-:W-:Y:S01]  /*55350*/  ULDC UR6, c[0x0][0x228] ;  /* 0x00008a0000067ab9 */ /* 0x000fe20000000800 */
[----:B---3--:R-:W-:-:S04]  /*55360*/  IMAD.WIDE R10, R9, 0x4, R4 ;  /* 0x00000004090a7825 */ /* 0x008fc800078e0204 */
[----:B------:R-:W-:Y:S01]  /*55370*/  VIADD R8, R9, UR28 ;  /* 0x0000001c09087c36 */ /* 0x000fe20008000000 */
[----:B--2---:R2:W-:Y:S01]  /*55380*/  @P5 STG.E desc[UR8][R10.64], R227 ;  /* 0x000000e30a005986 */ /* 0x0045e2000c101908 */
[----:B------:R-:W-:Y:S01]  /*55390*/  ISETP.LT.AND P5, PT, R6, UR4, !P2 ;  /* 0x0000000406007c0c */ /* 0x000fe2000d7a1270 */
[----:B------:R-:W-:Y:S02]  /*553a0*/  ULDC UR4, c[0x0][0x22c] ;  /* 0x00008b0000047ab9 */ /* 0x000fe40000000800 */
[C---:B------:R-:W-:Y:S01]  /*553b0*/  IADD3 R224, R8.reuse, UR28, RZ ;  /* 0x0000001c08e07c10 */ /* 0x040fe2000fffe0ff */
[C---:B--2---:R-:W-:Y:S01]  /*553c0*/  IMAD.WIDE R10, R8.reuse, 0x4, R2 ;  /* 0x00000004080a7825 */ /* 0x044fe200078e0202 */
[----:B------:R-:W2:Y:S03]  /*553d0*/  LDL.LU R227, [R1+0x410] ;  /* 0x0004100001e37983 */ /* 0x000ea60000300800 */
[----:B------:R-:W-:Y:S01]  /*553e0*/  IMAD.WIDE R8, R8, 0x4, R4 ;  /* 0x0000000408087825 */ /* 0x000fe200078e0204 */
[----:B------:R3:W-:Y:S01]  /*553f0*/  @P0 STG.E desc[UR8][R10.64], R239 ;  /* 0x000000ef0a000986 */ /* 0x0007e2000c101908 */
[----:B------:R-:W-:-:S03]  /*55400*/  ISETP.LT.AND P2, PT, R7, UR20, !P2 ;  /* 0x0000001407007c0c */ /* 0x000fc6000d741270 */
[----:B----4-:R4:W-:Y:S01]  /*55410*/  @P6 STG.E desc[UR8][R8.64], R238 ;  /* 0x000000ee08006986 */ /* 0x0109e2000c101908 */
[----:B---3--:R-:W-:Y:S01]  /*55420*/  IMAD.WIDE R10, R224, 0x4, R2 ;  /* 0x00000004e00a7825 */ /* 0x008fe200078e0202 */
[----:B------:R-:W-:Y:S02]  /*55430*/  ISETP.GE.AND P0, PT, R225, UR4, PT ;  /* 0x00000004e1007c0c */ /* 0x000fe4000bf06270 */
[----:B------:R-:W3:Y:S01]  /*55440*/  LDL.LU R239, [R1+0x610] ;  /* 0x0006100001ef7983 */ /* 0x000ee20000300800 */
[----:B------:R-:W-:-:S03]  /*55450*/  ISETP.LT.AND P6, PT, R6, UR14, !P3 ;  /* 0x0000000e06007c0c */ /* 0x000fc6000dfc1270 */
[----:B------:R1:W-:Y:S01]  /*55460*/  @P5 STG.E desc[UR8][R10.64], R243 ;  /* 0x000000f30a005986 */ /* 0x0003e2000c101908 */
[----:B------:R-:W-:Y:S01]  /*55470*/  ISETP.LT.AND P5, PT, R6, UR18, !P1 ;  /* 0x0000001206007c0c */ /* 0x000fe2000cfa1270 */
[----:B------:R-:W-:Y:S01]  /*55480*/  VIADD R225, R224, UR28 ;  /* 0x0000001ce0e17c36 */ /* 0x000fe20008000000 */
[----:B------:R-:W-:Y:S01]  /*55490*/  ISETP.LT.AND P1, PT, R7, UR16, !P1 ;  /* 0x0000001007007c0c */ /* 0x000fe2000cf21270 */
[----:B----4-:R-:W4:Y:S01]  /*554a0*/  LDL.LU R238, [R1+0x210] ;  /* 0x0002100001ee7983 */ /* 0x010f220000300800 */
[----:B------:R-:W-:Y:S01]  /*554b0*/  ULDC UR4, c[0x0][0x22c] ;  /* 0x00008b0000047ab9 */ /* 0x000fe20000000800 */
[----:B------:R-:W-:-:S04]  /*554c0*/  IMAD.WIDE R8, R225, 0x4, R2 ;  /* 0x00000004e1087825 */ /* 0x000fc800078e0202 */
[----:B-1----:R-:W-:Y:S01]  /*554d0*/  IMAD.WIDE R10, R224, 0x4, R4 ;  /* 0x00000004e00a7825 */ /* 0x002fe200078e0204 */
[----:B------:R-:W-:Y:S01]  /*554e0*/  IADD3 R224, R225, UR28, RZ ;  /* 0x0000001ce1e07c10 */ /* 0x000fe2000fffe0ff */
[----:B------:R-:W4:Y:S04]  /*554f0*/  LDL.LU R243, [R1+0x10] ;  /* 0x0000100001f37983 */ /* 0x000f280000300800 */
[----:B------:R1:W-:Y:S04]  /*55500*/  @P2 STG.E desc[UR8][R10.64], R242 ;  /* 0x000000f20a002986 */ /* 0x0003e8000c101908 */
[----:B------:R1:W-:Y:S02]  /*55510*/  @P5 STG.E desc[UR8][R8.64], R241 ;  /* 0x000000f108005986 */ /* 0x0003e4000c101908 */
[----:B-1----:R-:W-:-:S04]  /*55520*/  IMAD.WIDE R10, R224, 0x4, R2 ;  /* 0x00000004e00a7825 */ /* 0x002fc800078e0202 */
[----:B------:R-:W-:-:S05]  /*55530*/  IMAD.WIDE R8, R225, 0x4, R4 ;  /* 0x00000004e1087825 */ /* 0x000fca00078e0204 */
[----:B------:R-:W-:Y:S04]  /*55540*/  @P1 STG.E desc[UR8][R8.64], R240 ;  /* 0x000000f008001986 */ /* 0x000fe8000c101908 */
[----:B------:R1:W-:Y:S04]  /*55550*/  @P6 STG.E desc[UR8][R10.64], R247 ;  /* 0x000000f70a006986 */ /* 0x0003e8000c101908 */
[----:B-1----:R-:W4:Y:S01]  /*55560*/  LDL.LU R247, [R1+0x414] ;  /* 0x0004140001f77983 */ /* 0x002f220000300800 */
[----:B------:R-:W-:Y:S01]  /*55570*/  ISETP.GE.AND P2, PT, R226, UR4, PT ;  /* 0x00000004e2007c0c */ /* 0x000fe2000bf46270 */
[----:B------:R-:W-:Y:S01]  /*55580*/  VIADD R226, R0, 0x8 ;  /* 0x0000000800e27836 */ /* 0x000fe20000000000 */
[C---:B------:R-:W-:Y:S01]  /*55590*/  ISETP.LT.AND P3, PT, R7.reuse, UR22, !P3 ;  /* 0x0000001607007c0c */ /* 0x040fe2000df61270 */
[----:B------:R-:W-:Y:S01]  /*555a0*/  ULDC UR4, c[0x0][0x22c] ;  /* 0x00008b0000047ab9 */ /* 0x000fe20000000800 */
[----:B------:R-:W-:Y:S01]  /*555b0*/  ISETP.LT.AND P6, PT, R6, UR26, !P4 ;  /* 0x0000001a06007c0c */ /* 0x000fe2000e7c1270 */
[----:B------:R-:W-:Y:S01]  /*555c0*/  VIADD R10, R0, 0x9 ;  /* 0x00000009000a7836 */ /* 0x000fe20000000000 */
[C---:B------:R-:W-:Y:S01]  /*555d0*/  IADD3 R225, R224.reuse, UR28, RZ ;  /* 0x0000001ce0e17c10 */ /* 0x040fe2000fffe0ff */
[----:B------:R-:W-:Y:S01]  /*555e0*/  IMAD.WIDE R8, R224, 0x4, R4 ;  /* 0x00000004e0087825 */ /* 0x000fe200078e0204 */
[----:B------:R-:W-:Y:S01]  /*555f0*/  ISETP.GE.AND P5, PT, R226, UR4, PT ;  /* 0x00000004e2007c0c */ /* 0x000fe2000bfa6270 */
[----:B------:R-:W-:Y:S01]  /*55600*/  ULDC UR4, c[0x0][0x22c] ;  /* 0x00008b0000047ab9 */ /* 0x000fe20000000800 */
[----:B------:R-:W-:Y:S01]  /*55610*/  ISETP.LT.AND P4, PT, R7, UR24, !P4 ;  /* 0x0000001807007c0c */ /* 0x000fe2000e781270 */
[----:B------:R-:W4:Y:S01]  /*55620*/  LDL.LU R242, [R1+0x614] ;  /* 0x0006140001f27983 */ /* 0x000f220000300800 */
[----:B------:R-:W-:Y:S01]  /*55630*/  ISETP.GE.AND P1, PT, R10, UR4, PT ;  /* 0x000000040a007c0c */ /* 0x000fe2000bf26270 */
[C---:B------:R-:W-:Y:S01]  /*55640*/  IMAD.WIDE R10, R225.reuse, 0x4, R2 ;  /* 0x00000004e10a7825 */ /* 0x040fe200078e0202 */
[----:B------:R-:W-:Y:S01]  /*55650*/  ULDC UR4, c[0x0][0x22c] ;  /* 0x00008b0000047ab9 */ /* 0x000fe20000000800 */
[----:B------:R1:W-:Y:S02]  /*55660*/  @P3 STG.E desc[UR8][R8.64], R246 ;  /* 0x000000f608003986 */ /* 0x0003e4000c101908 */
[----:B------:R-:W-:Y:S01]  /*55670*/  VIADD R226, R0, 0xa ;  /* 0x0000000a00e27836 */ /* 0x000fe20000000000 */
[----:B------:R-:W-:Y:S01]  /*55680*/  ISETP.LT.AND P3, PT, R6, UR30, !P0 ;  /* 0x0000001e06007c0c */ /* 0x000fe2000c761270 */
[----:B------:R1:W-:Y:S01]  /*55690*/  @P6 STG.E desc[UR8][R10.64], R245 ;  /* 0x000000f50a006986 */ /* 0x0003e2000c101908 */
[----:B------:R-:W-:-:S02]  /*556a0*/  VIADD R224, R225, UR28 ;  /* 0x0000001ce1e07c36 */ /* 0x000fc40008000000 */
[----:B------:R-:W-:Y:S01]  /*556b0*/  ISETP.GE.AND P6, PT, R226, UR4, PT ;  /* 0x00000004e2007c0c */ /* 0x000fe2000bfc6270 */
[----:B------:R-:W-:Y:S01]  /*556c0*/  ULDC UR4, c[0x0][0x228] ;  /* 0x00008a0000047ab9 */ /* 0x000fe20000000800 */
[----:B------:R-:W4:Y:S01]  /*556d0*/  LDL.LU R241, [R1+0x214] ;  /* 0x0002140001f17983 */ /* 0x000f220000300800 */
[----:B-1----:R-:W-:Y:S01]  /*556e0*/  IMAD.WIDE R8, R225, 0x4, R4 ;  /* 0x00000004e1087825 */ /* 0x002fe200078e0204 */
[C---:B------:R-:W-:Y:S01]  /*556f0*/  ISETP.LT.AND P0, PT, R7.reuse, UR4, !P0 ;  /* 0x0000000407007c0c */ /* 0x040fe2000c701270 */
[----:B------:R-:W-:Y:S02]  /*55700*/  ULDC UR4, c[0x0][0x228] ;  /* 0x00008a0000047ab9 */ /* 0x000fe40000000800 */
[----:B------:R-:W-:Y:S01]  /*55710*/  IMAD.WIDE R10, R224, 0x4, R2 ;  /* 0x00000004e00a7825 */ /* 0x000fe200078e0202 */
[----:B------:R1:W-:Y:S01]  /*55720*/  @P4 STG.E desc[UR8][R8.64], R244 ;  /* 0x000000f408004986 */ /* 0x0003e2000c101908 */
[----:B------:R-:W-:Y:S01]  /*55730*/  ISETP.LT.AND P4, PT, R6, UR4, !P2 ;  /* 0x0000000406007c0c */ /* 0x000fe2000d781270 */
[----:B------:R-:W-:Y:S01]  /*55740*/  ULDC UR4, c[0x0][0x22c] ;  /* 0x00008b0000047ab9 */ /* 0x000fe20000000800 */
[----:B------:R-:W-:Y:S01]  /*55750*/  VIADD R225, R224, UR28 ;  /* 0x0000001ce0e17c36 */ /* 0x000fe20008000000 */
[----:B------:R1:W-:Y:S01]  /*55760*/  @P3 STG.E desc[UR8][R10.64], R251 ;  /* 0x000000fb0a003986 */ /* 0x0003e2000c101908 */
[----:B------:R-:W-:Y:S01]  /*55770*/  ISETP.LT.AND P2, PT, R7, UR6, !P2 ;  /* 0x0000000607007c0c */ /* 0x000fe2000d741270 */
[----:B------:R-:W-:Y:S01]  /*55780*/  ULDC UR6, c[0x0][0x228] ;  /* 0x00008a0000067ab9 */ /* 0x000fe20000000800 */
[----:B------:R-:W-:Y:S01]  /*55790*/  ISETP.LT.AND P3, PT, R6, UR10, !P5 ;  /* 0x0000000a06007c0c */ /* 0x000fe2000ef61270 */
[----:B------:R-:W-:Y:S01]  /*557a0*/  ULDC UR10, c[0x0][0x228] ;  /* 0x00008a00000a7ab9 */ /* 0x000fe20000000800 */
[----:B------:R-:W-:Y:S01]  /*557b0*/  IADD3 R226, R0, 0xb, RZ ;  /* 0x0000000b00e27810 */ /* 0x000fe20007ffe0ff */
[----:B------:R-:W4:Y:S01]  /*557c0*/  LDL.LU R240, [R1+0x14] ;  /* 0x0000140001f07983 */ /* 0x000f220000300800 */
[----:B-1----:R-:W-:-:S04]  /*557d0*/  IMAD.WIDE R8, R224, 0x4, R4 ;  /* 0x00000004e0087825 */ /* 0x002fc800078e0204 */
[C---:B------:R-:W-:Y:S01]  /*557e0*/  IMAD.WIDE R10, R225.reuse, 0x4, R2 ;  /* 0x00000004e10a7825 */ /* 0x040fe200078e0202 */
[----:B------:R1:W-:Y:S01]  /*557f0*/  @P0 STG.E desc[UR8][R8.64], R250 ;  /* 0x000000fa08000986 */ /* 0x0003e2000c101908 */
[----:B------:R-:W-:Y:S01]  /*55800*/  ISETP.GE.AND P0, PT, R226, UR4, PT ;  /* 0x00000004e2007c0c */ /* 0x000fe2000bf06270 */
[----:B------:R-:W-:Y:S01]  /*55810*/  ULDC UR4, c[0x0][0x22c] ;  /* 0x00008b0000047ab9 */ /* 0x000fe20000000800 */
[----:B------:R-:W-:Y:S01]  /*55820*/  VIADD R224, R225, UR28 ;  /* 0x0000001ce1e07c36 */ /* 0x000fe20008000000 */
[----:B------:R1:W-:Y:S01]  /*55830*/  @P4 STG.E desc[UR8][R10.64], R249 ;  /* 0x000000f90a004986 */ /* 0x0003e2000c101908 */
[----:B------:R-:W-:Y:S02]  /*55840*/  IADD3 R226, R0, 0xc, RZ ;  /* 0x0000000c00e27810 */ /* 0x000fe40007ffe0ff */
[----:B------:R-:W-:Y:S01]  /*55850*/  ISETP.LT.AND P5, PT, R7, UR6, !P5 ;  /* 0x0000000607007c0c */ /* 0x000fe2000efa1270 */
[----:B------:R-:W-:Y:S01]  /*55860*/  ULDC UR6, c[0x0][0x228] ;  /* 0x00008a0000067ab9 */ /* 0x000fe20000000800 */
[----:B------:R-:W4:Y:S01]  /*55870*/  LDL.LU R246, [R1+0x618] ;  /* 0x0006180001f67983 */ /* 0x000f220000300800 */
[----:B-1----:R-:W-:Y:S01]  /*55880*/  IMAD.WIDE R8, R225, 0x4, R4 ;  /* 0x00000004e1087825 */ /* 0x002fe200078e0204 */
[----:B------:R-:W-:Y:S01]  /*55890*/  ISETP.GE.AND P4, PT, R226, UR4, PT ;  /* 0x00000004e2007c0c */ /* 0x000fe2000bf86270 */
[----:B------:R-:W-:Y:S01]  /*558a0*/  ULDC UR4, c[0x0][0x228] ;  /* 0x00008a0000047ab9 */ /* 0x000fe20000000800 */
[----:B------:R-:W4:Y:S01]  /*558b0*/  LDL.LU R245, [R1+0x218] ;  /* 0x0002180001f57983 */ /* 0x000f220000300800 */
[----:B------:R-:W-:-:S03]  /*558c0*/  IMAD.WIDE R10, R224, 0x4, R2 ;  /* 0x00000004e00a7825 */ /* 0x000fc600078e0202 */
[----:B------:R1:W-:Y:S01]  /*558d0*/  @P2 STG.E desc[UR8][R8.64], R248 ;  /* 0x000000f808002986 */ /* 0x0003e2000c101908 */
[----:B------:R-:W-:Y:S01]  /*558e0*/  ISETP.LT.AND P2, PT, R6, UR4, !P1 ;  /* 0x0000000406007c0c */ /* 0x000fe2000cf41270 */
[----:B------:R-:W-:Y:S01]  /*558f0*/  ULDC UR4, c[0x0][0x22c] ;  /* 0x00008b0000047ab9 */ /* 0x000fe20000000800 */
[----:B------:R-:W-:Y:S01]  /*55900*/  ISETP.LT.AND P1, PT, R7, UR6, !P1 ;  /* 0x0000000607007c0c */ /* 0x000fe2000cf21270 */
[----:B------:R-:W4:Y:S01]  /*55910*/  LDL.LU R244, [R1+0x18] ;  /* 0x0000180001f47983 */ /* 0x000f220000300800 */
[----:B------:R-:W-:-:S03]  /*55920*/  ULDC UR6, c[0x0][0x228] ;  /* 0x00008a0000067ab9 */ /* 0x000fc60000000800 */
[----:B------:R-:W4:Y:S01]  /*55930*/  LDL.LU R251, [R1+0x41c] ;  /* 0x00041c0001fb7983 */ /* 0x000f220000300800 */
[----:B-1----:R-:W-:-:S03]  /*55940*/  IMAD.WIDE R8, R224, 0x4, R4 ;  /* 0x00000004e0087825 */ /* 0x002fc600078e0204 */
[----:B------:R-:W4:Y:S04]  /*55950*/  LDL.LU R250, [R1+0x61c] ;  /* 0x00061c0001fa7983 */ /* 0x000f280000300800 */
[----:B------:R-:W4:Y:S04]  /*55960*/  LDL.LU R249, [R1+0x21c] ;  /* 0x00021c0001f97983 */ /* 0x000f280000300800 */
[----:B------:R-:W4:Y:S04]  /*55970*/  LDL.LU R248, [R1+0x1c] ;  /* 0x00001c0001f87983 */ /* 0x000f280000300800 */
[----:B--2---:R1:W-:Y:S01]  /*55980*/  @P3 STG.E desc[UR8][R10.64], R227 ;  /* 0x000000e30a003986 */ /* 0x0043e2000c101908 */
[----:B------:R-:W-:Y:S01]  /*55990*/  ISETP.LT.AND P3, PT, R6, UR10, !P6 ;  /* 0x0000000a06007c0c */ /* 0x000fe2000f761270 */
[----:B------:R-:W-:Y:S01]  /*559a0*/  ULDC UR10, c[0x0][0x228] ;  /* 0x00008a00000a7ab9 */ /* 0x000fe20000000800 */
[----:B-1----:R-:W-:-:S02]  /*559b0*/  VIADD R10, R224, UR28 ;  /* 0x0000001ce00a7c36 */ /* 0x002fc40008000000 */
[----:B------:R-:W-:-:S03]  /*559c0*/  VIADD R11, R0, 0xd ;  /* 0x0000000d000b7836 */ /* 0x000fc60000000000 */
[C---:B------:R-:W-:Y:S01]  /*559d0*/  IADD3 R226, R10.reuse, UR28, RZ ;  /* 0x0000001c0ae27c10 */ /* 0x040fe2000fffe0ff */
[----:B---3--:R1:W-:Y:S01]  /*559e0*/  @P5 STG.E desc[UR8][R8.64], R239 ;  /* 0x000000ef08005986 */ /* 0x0083e2000c101908 */
[----:B------:R-:W-:Y:S01]  /*559f0*/  IMAD.WIDE R224, R10, 0x4, R2 ;  /* 0x000000040ae07825 */ /* 0x000fe200078e0202 */
[----:B------:R-:W-:Y:S01]  /*55a00*/  ISETP.GE.AND P5, PT, R11, UR4, PT ;  /* 0x000000040b007c0c */ /* 0x000fe2000bfa6270 */
[----:B------:R-:W-:-:S03]  /*55a10*/  ULDC UR4, c[0x0][0x22c] ;  /* 0x00008b0000047ab9 */ /* 0x000fc60000000800 */
[----:B----4-:R-:W-:Y:S01]  /*55a20*/  @P2 STG.E desc[UR8][R224.64], R238 ;  /* 0x000000eee0002986 */ /* 0x010fe2000c101908 */
[----:B-1----:R-:W-:-:S04]  /*55a30*/  IMAD.WIDE R8, R10, 0x4, R4 ;  /* 0x000000040a087825 */ /* 0x002fc800078e0204 */
[----:B------:R-:W-:Y:S01]  /*55a40*/  IMAD.WIDE R10, R226, 0x4, R2 ;  /* 0x00000004e20a7825 */ /* 0x000fe200078e0202 */
[----:B------:R-:W-:Y:S04]  /*55a50*/  @P1 STG.E desc[UR8][R8.64], R243 ;  /* 0x000000f308001986 */ /* 0x000fe8000c101908 */
[----:B------:R1:W-:Y:S04]  /*55a60*/  @P3 STG.E desc[UR8][R10.64], R247 ;  /* 0x000000f70a003986 */ /* 0x0003e8000c101908 */
[----:B-1----:R-:W2:Y:S01]  /*55a70*/  LDL.LU R247, [R1+0x418] ;  /* 0x0004180001f77983 */ /* 0x002ea20000300800 */
[----:B------:R-:W-:-:S05]  /*55a80*/  VIADD R227, R0, 0xe ;  /* 0x0000000e00e37836 */ /* 0x000fca0000000000 */
[----:B------:R-:W-:Y:S01]  /*55a90*/  ISETP.GE.AND P2, PT, R227, UR4, PT ;  /* 0x00000004e3007c0c */ /* 0x000fe2000bf46270 */
[----:B------:R-:W-:Y:S01]  /*55aa0*/  ULDC UR4, c[0x0][0x228] ;  /* 0x00008a0000047ab9 */ /* 0x000fe20000000800 */
[----:B------:R-:W-:Y:S01]  /*55ab0*/  VIADD R8, R0, 0xf ;  /* 0x0000000f00087836 */ /* 0x000fe20000000000 */
[C---:B------:R-:W-:Y:S01]  /*55ac0*/  ISETP.LT.AND P6, PT, R7.reuse, UR4, !P6 ;  /* 0x0000000407007c0c */ /* 0x040fe2000f7c1270 */
[----:B------:R-:W-:Y:S01]  /*55ad0*/  ULDC UR4, c[0x0][0x228] ;  /* 0x00008a0000047ab9 */ /* 0x000fe20000000800 */
[C---:B------:R-:W-:Y:S01]  /*55ae0*/  IADD3 R224, R226.reuse, UR28, RZ ;  /* 0x0000001ce2e07c10 */ /* 0x040fe2000fffe0ff */
[----:B------:R-:W-:Y:S01]  /*55af0*/  IMAD.WIDE R10, R226, 0x4, R4 ;  /* 0x00000004e20a7825 */ /* 0x000fe200078e0204 */
[----:B------:R-:W-:Y:S01]  /*55b00*/  ISETP.LT.AND P1, PT, R6, UR4, !P0 ;  /* 0x0000000406007c0c */ /* 0x000fe2000c721270 */
[----:B------:R-:W-:Y:S01]  /*55b10*/  ULDC UR4, c[0x0][0x22c] ;  /* 0x00008b0000047ab9 */ /* 0x000fe20000000800 */
[----:B------:R-:W-:Y:S01]  /*55b20*/  ISETP.LT.AND P0, PT, R7, UR6, !P0 ;  /* 0x0000000607007c0c */ /* 0x000fe2000c701270 */
[----:B------:R-:W-:Y:S01]  /*55b30*/  VIADD R225, R0, 0x10 ;  /* 0x0000001000e17836 */ /* 0x000fe20000000000 */
[----:B------:R-:W-:Y:S01]  /*55b40*/  ISETP.GE.AND P3, PT, R8, UR4, PT ;  /* 0x0000000408007c0c */ /* 0x000fe2000bf66270 */
[----:B------:R-:W-:Y:S01]  /*55b50*/  IMAD.WIDE R8, R224, 0x4, R2 ;  /* 0x00000004e0087825 */ /* 0x000fe200078e0202 */
[----:B------:R-:W-:Y:S01]  /*55b60*/  ULDC UR4, c[0x0][0x22c] ;  /* 0x00008b0000047ab9 */ /* 0x000fe20000000800 */
[----:B------:R-:W3:Y:S01]  /*55b70*/  LDL.LU R227, [R1+0x620] ;  /* 0x0006200001e37983 */ /* 0x000ee20000300800 */
[----:B------:R-:W-:-:S03]  /*55b80*/  ULDC UR6, c[0x0][0x228] ;  /* 0x00008a0000067ab9 */ /* 0x000fc60000000800 */
[----:B------:R1:W-:Y:S01]  /*55b90*/  @P6 STG.E desc[UR8][R10.64], R242 ;  /* 0x000000f20a006986 */ /* 0x0003e2000c101908 */
[----:B------:R-:W-:Y:S01]  /*55ba0*/  ISETP.GE.AND P6, PT, R225, UR4, PT ;  /* 0x00000004e1007c0c */ /* 0x000fe2000bfc6270 */
[----:B------:R-:W-:Y:S02]  /*55bb0*/  ULDC UR4, c[0x0][0x228] ;  /* 0x00008a0000047ab9 */ /* 0x000fe40000000800 */
[----:B------:R4:W-:Y:S01]  /*55bc0*/  @P1 STG.E desc[UR8][R8.64], R241 ;  /* 0x000000f108001986 */ /* 0x0009e2000c101908 */
[----:B------:R-:W-:Y:S01]  /*55bd0*/  ISETP.LT.AND P1, PT, R6, UR4, !P4 ;  /* 0x0000000406007c0c */ /* 0x000fe2000e721270 */
[----:B------:R-:W-:Y:S01]  /*55be0*/  ULDC UR4, c[0x0][0x228] ;  /* 0x00008a0000047ab9 */ /* 0x000fe20000000800 */
[----:B------:R-:W-:Y:S01]  /*55bf0*/  ISETP.LT.AND P4, PT, R7, UR6, !P4 ;  /* 0x0000000607007c0c */ /* 0x000fe2000e781270 */
[----:B------:R-:W3:Y:S01]  /*55c00*/  LDL.LU R239, [R1+0x420] ;  /* 0x0004200001ef7983 */ /* 0x000ee20000300800 */
[----:B------:R-:W-:Y:S01]  /*55c10*/  ULDC UR6, c[0x0][0x228] ;  /* 0x00008a0000067ab9 */ /* 0x000fe20000000800 */
[----:B-1----:R-:W-:-:S02]  /*55c20*/  IMAD.WIDE R10, R224, 0x4, R4 ;  /* 0x00000004e00a7825 */ /* 0x002fc400078e0204 */
[----:B------:R-:W3:Y:S02]  /*55c30*/  LDL.LU R238, [R1+0x220] ;  /* 0x0002200001ee7983 */ /* 0x000ee40000300800 */
[----:B------:R-:W-:Y:S02]  /*55c40*/  VIADD R224, R224, UR28 ;  /* 0x0000001ce0e07c36 */ /* 0x000fe40008000000 */
[----:B------:R1:W-:Y:S01]  /*55c50*/  @P0 STG.E desc[UR8][R10.64], R240 ;  /* 0x000000f00a000986 */ /* 0x0003e2000c101908 */
[----:B------:R-:W-:Y:S01]  /*55c60*/  ISETP.LT.AND P0, PT, R6, UR4, !P5 ;  /* 0x0000000406007c0c */ /* 0x000fe2000ef01270 */
[----:B------:R-:W-:Y:S01]  /*55c70*/  ULDC UR4, c[0x0][0x22c] ;  /* 0x00008b0000047ab9 */ /* 0x000fe20000000800 */
[----:B----4-:R-:W-:Y:S01]  /*55c80*/  IMAD.WIDE R8, R224, 0x4, R4 ;  /* 0x00000004e0087825 */ /* 0x010fe200078e0204 */
[C---:B------:R-:W-:Y:S01]  /*55c90*/  IADD3 R225, R0.reuse, 0x11, RZ ;  /* 0x0000001100e17810 */ /* 0x040fe20007ffe0ff */
[----:B------:R-:W4:Y:S01]  /*55ca0*/  LDL.LU R243, [R1+0x20] ;  /* 0x0000200001f37983 */ /* 0x000f220000300800 */
[----:B------:R-:W-:Y:S01]  /*55cb0*/  ISETP.LT.AND P5, PT, R7, UR6, !P5 ;  /* 0x0000000607007c0c */ /* 0x000fe2000efa1270 */
[----:B------:R-:W-:Y:S01]  /*55cc0*/  VIADD R226, R0, 0x12 ;  /* 0x0000001200e27836 */ /* 0x000fe20000000000 */
[----:B------:R-:W-:Y:S01]  /*55cd0*/  ULDC UR6, c[0x0][0x228] ;  /* 0x00008a0000067ab9 */ /* 0x000fe20000000800 */
[----:B------:R-:W4:Y:S01]  /*55ce0*/  LDL.LU R242, [R1+0x624] ;  /* 0x0006240001f27983 */ /* 0x000f220000300800 */
[----:B-1----:R-:W-:-:S03]  /*55cf0*/  IMAD.WIDE R10, R224, 0x4, R2 ;  /* 0x00000004e00a7825 */ /* 0x002fc600078e0202 */
[----:B------:R-:W4:Y:S01]  /*55d00*/  LDL.LU R241, [R1+0x424] ;  /* 0x0004240001f17983 */ /* 0x000f220000300800 */
[----:B------:R-:W-:-:S03]  /*55d10*/  VIADD R224, R224, UR28 ;  /* 0x0000001ce0e07c36 */ /* 0x000fc60008000000 */
[----:B------:R-:W4:Y:S04]  /*55d20*/  LDL.LU R240, [R1+0x224] ;  /* 0x0002240001f07983 */ /* 0x000f280000300800 */
[----:B--2---:R1:W-:Y:S01]  /*55d30*/  @P1 STG.E desc[UR8][R10.64], R247 ;  /* 0x000000f70a001986 */ /* 0x0043e2000c101908 */
[----:B------:R-:W-:Y:S01]  /*55d40*/  ISETP.GE.AND P1, PT, R225, UR4, PT ;  /* 0x00000004e1007c0c */ /* 0x000fe2000bf26270 */
[----:B------:R-:W-:Y:S02]  /*55d50*/  ULDC UR4, c[0x0][0x228] ;  /* 0x00008a0000047ab9 */ /* 0x000fe40000000800 */
[----:B------:R2:W-:Y:S01]  /*55d60*/  @P4 STG.E desc[UR8][R8.64], R246 ;  /* 0x000000f608004986 */ /* 0x0005e2000c101908 */
[----:B------:R-:W-:Y:S01]  /*55d70*/  ISETP.LT.AND P4, PT, R6, UR4, !P2 ;  /* 0x0000000406007c0c */ /* 0x000fe2000d781270 */
[----:B------:R-:W-:Y:S01]  /*55d80*/  ULDC UR4, c[0x0][0x22c] ;  /* 0x00008b0000047ab9 */ /* 0x000fe20000000800 */
[C---:B------:R-:W-:Y:S01]  /*55d90*/  IADD3 R225, R224.reuse, UR28, RZ ;  /* 0x0000001ce0e17c10 */ /* 0x040fe2000fffe0ff */
[C---:B-1----:R-:W-:Y:S01]  /*55da0*/  IMAD.WIDE R10, R224.reuse, 0x4, R4 ;  /* 0x00000004e00a7825 */ /* 0x042fe200078e0204 */
[----:B------:R-:W4:Y:S03]  /*55db0*/  LDL.LU R247, [R1+0x24] ;  /* 0x0000240001f77983 */ /* 0x000f260000300800 */
[----:B--2---:R-:W-:Y:S01]  /*55dc0*/  IMAD.WIDE R8, R224, 0x4, R2 ;  /* 0x00000004e0087825 */ /* 0x004fe200078e0202 */
[----:B------:R-:W2:Y:S04]  /*55dd0*/  LDL.LU R246, [R1+0x628] ;  /* 0x0006280001f67983 */ /* 0x000ea80000300800 */
[----:B------:R1:W-:Y:S01]  /*55de0*/  @P0 STG.E desc[UR8][R8.64], R245 ;  /* 0x000000f508000986 */ /* 0x0003e2000c101908 */
[----:B------:R-:W-:Y:S01]  /*55df0*/  ISETP.GE.AND P0, PT, R226, UR4, PT ;  /* 0x00000004e2007c0c */ /* 0x000fe2000bf06270 */
[----:B------:R-:W-:-:S02]  /*55e00*/  ULDC UR4, c[0x0][0x228] ;  /* 0x00008a0000047ab9 */ /* 0x000fc40000000800 */
[----:B------:R3:W-:Y:S01]  /*55e10*/  @P5 STG.E desc[UR8][R10.64], R244 ;  /* 0x000000f40a005986 */ /* 0x0007e2000c101908 */
[----:B------:R-:W-:Y:S01]  /*55e20*/  ISETP.LT.AND P2, PT, R7, UR4, !P2 ;  /* 0x0000000407007c0c */ /* 0x000fe2000d741270 */
[C---:B------:R-:W-:Y:S01]  /*55e30*/  VIADD R224, R225.reuse, UR28 ;  /* 0x0000001ce1e07c36 */ /* 0x040fe20008000000 */
[----:B------:R-:W-:Y:S01]  /*55e40*/  ISETP.LT.AND P5, PT, R6, UR6, !P3 ;  /* 0x0000000606007c0c */ /* 0x000fe2000dfa1270 */
[----:B------:R-:W-:Y:S01]  /*55e50*/  ULDC UR4, c[0x0][0x22c] ;  /* 0x00008b0000047ab9 */ /* 0x000fe20000000800 */
[--C-:B-1----:R-:W-:Y:S01]  /*55e60*/  IMAD.WIDE R8, R225, 0x4, R2.reuse ;  /* 0x00000004e1087825 */ /* 0x102fe200078e0202 */
[----:B------:R-:W2:Y:S01]  /*55e70*/  LDL.LU R245, [R1+0x428] ;  /* 0x0004280001f57983 */ /* 0x000ea20000300800 */
[----:B------:R-:W-:Y:S02]  /*55e80*/  ULDC UR6, c[0x0][0x228] ;  /* 0x00008a0000067ab9 */ /* 0x000fe40000000800 */
[----:B---3--:R-:W-:Y:S01]  /*55e90*/  VIADD R10, R0, 0x13 ;  /* 0x00000013000a7836 */ /* 0x008fe20000000000 */
[----:B------:R1:W-:Y:S04]  /*55ea0*/  @P4 STG.E desc[UR8][R8.64], R251 ;  /* 0x000000fb08004986 */ /* 0x0003e8000c101908 */
[----:B------:R-:W-:Y:S01]  /*55eb0*/  ISETP.GE.AND P4, PT, R10, UR4, PT ;  /* 0x000000040a007c0c */ /* 0x000fe2000bf86270 */
[----:B------:R-:W-:Y:S01]  /*55ec0*/  IMAD.WIDE R10, R224, 0x4, R2 ;  /* 0x00000004e00a7825 */ /* 0x000fe200078e0202 */
[----:B------:R-:W-:-:S03]  /*55ed0*/  ULDC UR4, c[0x0][0x228] ;  /* 0x00008a0000047ab9 */ /* 0x000fc60000000800 */
[----:B-1----:R-:W-:-:S05]  /*55ee0*/  IMAD.WIDE R8, R225, 0x4, R4 ;  /* 0x00000004e1087825 */ /* 0x002fca00078e0204 */
[----:B------:R-:W-:Y:S04]  /*55ef0*/  @P2 STG.E desc[UR8][R8.64], R250 ;  /* 0x000000fa08002986 */ /* 0x000fe8000c101908 */
[----:B------:R1:W-:Y:S04]  /*55f00*/  @P5 STG.E desc[UR8][R10.64], R249 ;  /* 0x000000f90a005986 */ /* 0x0003e8000c101908 */
[----:B-1----:R-:W3:Y:S01]  /*55f10*/  LDL.LU R249, [R1+0x228] ;  /* 0x0002280001f97983 */ /* 0x002ee20000300800 */
[----:B------:R-:W-:Y:S02]  /*55f20*/  IADD3 R225, R0, 0x14, RZ ;  /* 0x0000001400e17810 */ /* 0x000fe40007ffe0ff */
[----:B------:R-:W-:Y:S01]  /*55f30*/  ISETP.LT.AND P3, PT, R7, UR4, !P3 ;  /* 0x0000000407007c0c */ /* 0x000fe2000df61270 */
[----:B------:R-:W-:Y:S01]  /*55f40*/  ULDC UR4, c[0x0][0x22c] ;  /* 0x00008b0000047ab9 */ /* 0x000fe20000000800 */
[----:B------:R-:W-:Y:S01]  /*55f50*/  IMAD.WIDE R8, R224, 0x4, R4 ;  /* 0x00000004e0087825 */ /* 0x000fe200078e0204 */
[----:B------:R-:W-:Y:S01]  /*55f60*/  ISETP.GE.AND P2, PT, R225, UR4, PT ;  /* 0x00000004e1007c0c */ /* 0x000fe2000bf46270 */
[----:B------:R-:W-:Y:S01]  /*55f70*/  ULDC UR4, c[0x0][0x228] ;  /* 0x00008a0000047ab9 */ /* 0x000fe20000000800 */
[----:B------:R-:W3:Y:S01]  /*55f80*/  LDL.LU R244, [R1+0x28] ;  /* 0x0000280001f47983 */ /* 0x000ee20000300800 */
[----:B------:R-:W-:Y:S01]  /*55f90*/  ISETP.LT.AND P5, PT, R6, UR4, !P6 ;  /* 0x0000000406007c0c */ /* 0x000fe2000f7a1270 */
[----:B------:R-:W-:Y:S01]  /*55fa0*/  ULDC UR4, c[0x0][0x228] ;  /* 0x00008a0000047ab9 */ /* 0x000fe20000000800 */
[----:B------:R-:W-:Y:S01]  /*55fb0*/  VIADD R225, R224, UR28 ;  /* 0x0000001ce0e17c36 */ /* 0x000fe20008000000 */
[----:B------:R-:W-:Y:S01]  /*55fc0*/  ISETP.LT.AND P6, PT, R7, UR4, !P6 ;  /* 0x0000000407007c0c */ /* 0x000fe2000f7c1270 */
[----:B------:R-:W-:Y:S01]  /*55fd0*/  ULDC UR4, c[0x0][0x228] ;  /* 0x00008a0000047ab9 */ /* 0x000fe20000000800 */
[----:B------:R-:W-:Y:S01]  /*55fe0*/  VIADD R226, R0, 0x15 ;  /* 0x0000001500e27836 */ /* 0x000fe20000000000 */
[----:B------:R-:W3:Y:S01]  /*55ff0*/  LDL.LU R251, [R1+0x62c] ;  /* 0x00062c0001fb7983 */ /* 0x000ee20000300800 */
[----:B------:R-:W-:-:S03]  /*56000*/  IMAD.WIDE R10, R225, 0x4, R2 ;  /* 0x00000004e10a7825 */ /* 0x000fc600078e0202 */
[----:B------:R1:W-:Y:S01]  /*56010*/  @P3 STG.E desc[UR8][R8.64], R248 ;  /* 0x000000f808003986 */ /* 0x0003e2000c101908 */
[----:B------:R-:W-:Y:S01]  /*56020*/  ISETP.LT.AND P3, PT, R6, UR4, !P1 ;  /* 0x0000000406007c0c */ /* 0x000fe2000cf61270 */
[----:B------:R-:W-:Y:S01]  /*56030*/  ULDC UR4, c[0x0][0x22c] ;  /* 0x00008b0000047ab9 */ /* 0x000fe20000000800 */
[----:B------:R-:W-:Y:S01]  /*56040*/  IADD3 R224, R225, UR28, RZ ;  /* 0x0000001ce1e07c10 */ /* 0x000fe2000fffe0ff */
[----:B------:R1:W-:Y:S01]  /*56050*/  @P5 STG.E desc[UR8][R10.64], R227 ;  /* 0x000000e30a005986 */ /* 0x0003e2000c101908 */
[----:B------:R-:W-:Y:S01]  /*56060*/  ISETP.GE.AND P5, PT, R226, UR4, PT ;  /* 0x00000004e2007c0c */ /* 0x000fe2000bfa6270 */
[----:B------:R-:W-:Y:S02]  /*56070*/  ULDC UR4, c[0x0][0x228] ;  /* 0x00008a0000047ab9 */ /* 0x000fe40000000800 */
[----:B------:R-:W-:Y:S01]  /*56080*/  ISETP.LT.AND P1, PT, R7, UR4, !P1 ;  /* 0x0000000407007c0c */ /* 0x000fe2000cf21270 */
[----:B------:R-:W-:Y:S01]  /*56090*/  ULDC UR4, c[0x0][0x228] ;  /* 0x00008a0000047ab9 */ /* 0x000fe20000000800 */
[----:B------:R-:W3:Y:S01]  /*560a0*/  LDL.LU R250, [R1+0x42c] ;  /* 0x00042c0001fa7983 */ /* 0x000ee20000300800 */
[----:B-1----:R-:W-:-:S03]  /*560b0*/  IMAD.WIDE R8, R225, 0x4, R4 ;  /* 0x00000004e1087825 */ /* 0x002fc600078e0204 */
[----:B------:R-:W3:Y:S01]  /*560c0*/  LDL.LU R248, [R1+0x2c] ;  /* 0x00002c0001f87983 */ /* 0x000ee20000300800 */
[----:B------:R-:W-:-:S03]  /*560d0*/  IMAD.WIDE R10, R224, 0x4, R2 ;  /* 0x00000004e00a7825 */ /* 0x000fc600078e0202 */
[----:B------:R1:W-:Y:S01]  /*560e0*/  @P6 STG.E desc[UR8][R8.64], R239 ;  /* 0x000000ef08006986 */ /* 0x0003e2000c101908 */
[----:B------:R-:W-:Y:S01]  /*560f0*/  ISETP.LT.AND P6, PT, R6, UR4, !P0 ;  /* 0x0000000406007c0c */ /* 0x000fe2000c7c1270 */
[----:B------:R-:W-:Y:S02]  /*56100*/  VIADD R225, R224, UR28 ;  /* 0x0000001ce0e17c36 */ /* 0x000fe40008000000 */
[----:B------:R1:W-:Y:S01]  /*56110*/  @P3 STG.E desc[UR8][R10.64], R238 ;  /* 0x000000ee0a003986 */ /* 0x0003e2000c101908 */
[----:B------:R-:W-:Y:S01]  /*56120*/  VIADD R226, R0, 0x16 ;  /* 0x0000001600e27836 */ /* 0x000fe20000000000 */
[----:B------:R-:W-:Y:S01]  /*56130*/  ISETP.LT.AND P0, PT, R7, UR6, !P0 ;  /* 0x0000000607007c0c */ /* 0x000fe2000c701270 */
[----:B------:R-:W-:Y:S01]  /*56140*/  ULDC UR4, c[0x0][0x22c] ;  /* 0x00008b0000047ab9 */ /* 0x000fe20000000800 */
[----:B------:R-:W-:Y:S01]  /*56150*/  ISETP.LT.AND P3, PT, R6, UR10, !P4 ;  /* 0x0000000a06007c0c */ /* 0x000fe2000e761270 */
[----:B------:R-:W-:Y:S01]  /*56160*/  ULDC UR6, c[0x0][0x228] ;  /* 0x00008a0000067ab9 */ /* 0x000fe20000000800 */
[----:B------:R-:W-:Y:S01]  /*56170*/  ULDC UR10, c[0x0][0x228] ;  /* 0x00008a00000a7ab9 */ /* 0x000fe20000000800 */
[----:B-1----:R-:W-:-:S04]  /*56180*/  IMAD.WIDE R8, R225, 0x4, R2 ;  /* 0x00000004e1087825 */ /* 0x002fc800078e0202 */
[----:B------:R-:W-:Y:S01]  /*56190*/  IMAD.WIDE R10, R224, 0x4, R4 ;  /* 0x00000004e00a7825 */ /* 0x000fe200078e0204 */
[----:B------:R-:W-:-:S04]  /*561a0*/  IADD3 R224, R225, UR28, RZ ;  /* 0x0000001ce1e07c10 */ /* 0x000fc8000fffe0ff */
[----:B----4-:R1:W-:Y:S01]  /*561b0*/  @P1 STG.E desc[UR8][R10.64], R243 ;  /* 0x000000f30a001986 */ /* 0x0103e2000c101908 */
[----:B------:R-:W-:Y:S01]  /*561c0*/  ISETP.GE.AND P1, PT, R226, UR4, PT ;  /* 0x00000004e2007c0c */ /* 0x000fe2000bf26270 */
[----:B------:R-:W-:Y:S01]  /*561d0*/  VIADD R226, R0, 0x17 ;  /* 0x0000001700e27836 */ /* 0x000fe20000000000 */
[----:B------:R-:W-:Y:S01]  /*561e0*/  ULDC UR4, c[0x0][0x22c] ;  /* 0x00008b0000047ab9 */ /* 0x000fe20000000800 */
[----:B------:R4:W-:Y:S01]  /*561f0*/  @P6 STG.E desc[UR8][R8.64], R242 ;  /* 0x000000f208006986 */ /* 0x0009e2000c101908 */
[----:B------:R-:W-:Y:S01]  /*56200*/  ISETP.LT.AND P4, PT, R7, UR6, !P4 ;  /* 0x0000000607007c0c */ /* 0x000fe2000e781270 */
[----:B------:R-:W-:Y:S01]  /*56210*/  ULDC UR6, c[0x0][0x228] ;  /* 0x00008a0000067ab9 */ /* 0x000fe20000000800 */
[----:B------:R-:W-:Y:S01]  /*56220*/  ISETP.GE.AND P6, PT, R226, UR4, PT ;  /* 0x00000004e2007c0c */ /* 0x000fe2000bfc6270 */
[----:B------:R-:W-:Y:S01]  /*56230*/  ULDC UR4, c[0x0][0x228] ;  /* 0x00008a0000047ab9 */ /* 0x000fe20000000800 */
[----:B-1----:R-:W-:-:S04]  /*56240*/  IMAD.WIDE R10, R224, 0x4, R2 ;  /* 0x00000004e00a7825 */ /* 0x002fc800078e0202 */
[----:B----4-:R-:W-:-:S05]  /*56250*/  IMAD.WIDE R8, R225, 0x4, R4 ;  /* 0x00000004e1087825 */ /* 0x010fca00078e0204 */
[----:B------:R1:W-:Y:S01]  /*56260*/  @P0 STG.E desc[UR8][R8.64], R241 ;  /* 0x000000f108000986 */ /* 0x0003e2000c101908 */
[C---:B------:R-:W-:Y:S01]  /*56270*/  ISETP.LT.AND P0, PT, R6.reuse, UR4, !P2 ;  /* 0x0000000406007c0c */ /* 0x040fe2000d701270 */
[----:B------:R-:W-:Y:S01]  /*56280*/  ULDC UR4, c[0x0][0x22c] ;  /* 0x00008b0000047ab9 */ /* 0x000fe20000000800 */
[----:B------:R-:W-:Y:S01]  /*56290*/  ISETP.LT.AND P2, PT, R7, UR6, !P2 ;  /* 0x0000000607007c0c */ /* 0x000fe2000d741270 */
[----:B------:R4:W-:Y:S01]  /*562a0*/  @P3 STG.E desc[UR8][R10.64], R240 ;  /* 0x000000f00a003986 */ /* 0x0009e2000c101908 */
[----:B------:R-:W-:Y:S01]  /*562b0*/  ISETP.LT.AND P3, PT, R6, UR10, !P5 ;  /* 0x0000000a06007c0c */ /* 0x000fe2000ef61270 */
[----:B------:R-:W-:Y:S01]  /*562c0*/  VIADD R227, R0, 0x19 ;  /* 0x0000001900e37836 */ /* 0x000fe20000000000 */
[----:B------:R-:W-:Y:S01]  /*562d0*/  ULDC UR6, c[0x0][0x228] ;  /* 0x00008a0000067ab9 */ /* 0x000fe20000000800 */
[----:B------:R-:W-:Y:S01]  /*562e0*/  ULDC UR10, c[0x0][0x228] ;  /* 0x00008a00000a7ab9 */ /* 0x000fe20000000800 */
[C---:B-1----:R-:W-:Y:S01]  /*562f0*/  IMAD.WIDE R8, R224.reuse, 0x4, R4 ;  /* 0x00000004e0087825 */ /* 0x042fe200078e0204 */
[----:B----4-:R-:W-:-:S03]  /*56300*/  IADD3 R10, R224, UR28, RZ ;  /* 0x0000001ce00a7c10 */ /* 0x010fc6000fffe0ff */
[----:B------:R-:W-:Y:S02]  /*56310*/  VIADD R11, R0, 0x18 ;  /* 0x00000018000b7836 */ /* 0x000fe40000000000 */
[C---:B------:R-:W-:Y:S02]  /*56320*/  VIADD R226, R10.reuse, UR28 ;  /* 0x0000001c0ae27c36 */ /* 0x040fe40008000000 */
[C---:B------:R-:W-:Y:S01]  /*56330*/  IMAD.WIDE R224, R10.reuse, 0x4, R2 ;  /* 0x000000040ae07825 */ /* 0x040fe200078e0202 */
[----:B------:R1:W-:Y:S01]  /*56340*/  @P4 STG.E desc[UR8][R8.64], R247 ;  /* 0x000000f708004986 */ /* 0x0003e2000c101908 */
[----:B------:R-:W-:Y:S01]  /*56350*/  ISETP.GE.AND P4, PT, R11, UR4, PT ;  /* 0x000000040b007c0c */ /* 0x000fe2000bf86270 */
[----:B------:R-:W-:Y:S02]  /*56360*/  ULDC UR4, c[0x0][0x22c] ;  /* 0x00008b0000047ab9 */ /* 0x000fe40000000800 */
[----:B--2---:R2:W-:Y:S01]  /*56370*/  @P0 STG.E desc[UR8][R224.64], R246 ;  /* 0x000000f6e0000986 */ /* 0x0045e2000c101908 */
[----:B-1----:R-:W-:-:S04]  /*56380*/  IMAD.WIDE R8, R10, 0x4, R4 ;  /* 0x000000040a087825 */ /* 0x002fc800078e0204 */
[C---:B------:R-:W-:Y:S01]  /*56390*/  IMAD.WIDE R10, R226.reuse, 0x4, R2 ;  /* 0x00000004e20a7825 */ /* 0x040fe200078e0202 */
[----:B------:R-:W-:Y:S03]  /*563a0*/  @P2 STG.E desc[UR8][R8.64], R245 ;  /* 0x000000f508002986 */ /* 0x000fe6000c101908 */
[C---:B--2---:R-:W-:Y:S01]  /*563b0*/  VIADD R224, R226.reuse, UR28 ;  /* 0x0000001ce2e07c36 */ /* 0x044fe20008000000 */
[----:B------:R-:W-:Y:S01]  /*563c0*/  ISETP.GE.AND P0, PT, R227, UR4, PT ;  /* 0x00000004e3007c0c */ /* 0x000fe2000bf06270 */
[----:B------:R-:W-:Y:S01]  /*563d0*/  ULDC UR4, c[0x0][0x228] ;  /* 0x00008a0000047ab9 */ /* 0x000fe20000000800 */
[----:B---3--:R1:W-:Y:S04]  /*563e0*/  @P3 STG.E desc[UR8][R10.64], R249 ;  /* 0x000000f90a003986 */ /* 0x0083e8000c101908 */
[----:B-1----:R-:W2:Y:S01]  /*563f0*/  LDL.LU R249, [R1+0x22c] ;  /* 0x00022c0001f97983 */ /* 0x002ea20000300800 */
[----:B------:R-:W-:-:S03]  /*56400*/  IMAD.WIDE R10, R226, 0x4, R4 ;  /* 0x00000004e20a7825 */ /* 0x000fc600078e0204 */
[----:B------:R-:W3:Y:S04]  /*56410*/  LDL.LU R226, [R1+0x630] ;  /* 0x0006300001e27983 */ /* 0x000ee80000300800 */
[----:B------:R-:W4:Y:S04]  /*56420*/  LDL.LU R227, [R1+0x430] ;  /* 0x0004300001e37983 */ /* 0x000f280000300800 */
[----:B------:R-:W4:Y:S04]  /*56430*/  LDL.LU R239, [R1+0x230] ;  /* 0x0002300001ef7983 */ /* 0x000f280000300800 */
[----:B------:R-:W4:Y:S04]  /*56440*/  LDL.LU R238, [R1+0x30] ;  /* 0x0000300001ee7983 */ /* 0x000f280000300800 */
[----:B------:R-:W4:Y:S04]  /*56450*/  LDL.LU R243, [R1+0x634] ;  /* 0x0006340001f37983 */ /* 0x000f280000300800 */
[----:B------:R-:W4:Y:S01]  /*56460*/  LDL.LU R242, [R1+0x434] ;  /* 0x0004340001f27983 */ /* 0x000f220000300800 */
[----:B------:R-:W-:Y:S01]  /*56470*/  ISETP.LT.AND P5, PT, R7, UR4, !P5 ;  /* 0x0000000407007c0c */ /* 0x000fe2000efa1270 */
[----:B------:R-:W-:-:S02]  /*56480*/  ULDC UR4, c[0x0][0x228] ;  /* 0x00008a0000047ab9 */ /* 0x000fc40000000800 */
[----:B------:R-:W4:Y:S01]  /*56490*/  LDL.LU R241, [R1+0x234] ;  /* 0x0002340001f17983 */ /* 0x000f220000300800 */
[----:B------:R-:W-:Y:S01]  /*564a0*/  ISETP.LT.AND P2, PT, R6, UR4, !P1 ;  /* 0x0000000406007c0c */ /* 0x000fe2000cf41270 */
[----:B------:R-:W-:Y:S02]  /*564b0*/  ULDC UR4, c[0x0][0x22c] ;  /* 0x00008b0000047ab9 */ /* 0x000fe40000000800 */
[----:B------:R-:W4:Y:S01]  /*564c0*/  LDL.LU R240, [R1+0x34] ;  /* 0x0000340001f07983 */ /* 0x000f220000300800 */
[C---:B------:R-:W-:Y:S01]  /*564d0*/  IADD3 R8, R0.reuse, 0x1a, RZ ;  /* 0x0000001a00087810 */ /* 0x040fe20007ffe0ff */
[----:B------:R-:W-:Y:S01]  /*564e0*/  VIADD R225, R0, 0x1b ;  /* 0x0000001b00e17836 */ /* 0x000fe20000000000 */
[----:B------:R-:W-:Y:S01]  /*564f0*/  ISETP.LT.AND P1, PT, R7, UR6, !P1 ;  /* 0x0000000607007c0c */ /* 0x000fe2000cf21270 */
[----:B------:R-:W4:Y:S01]  /*56500*/  LDL.LU R247, [R1+0x638] ;  /* 0x0006380001f77983 */ /* 0x000f220000300800 */
[----:B------:R-:W-:Y:S01]  /*56510*/  ISETP.GE.AND P3, PT, R8, UR4, PT ;  /* 0x0000000408007c0c */ /* 0x000fe2000bf66270 */
[----:B------:R-:W-:Y:S01]  /*56520*/  IMAD.WIDE R8, R224, 0x4, R2 ;  /* 0x00000004e0087825 */ /* 0x000fe200078e0202 */
[----:B------:R-:W-:Y:S01]  /*56530*/  ULDC UR4, c[0x0][0x22c] ;  /* 0x00008b0000047ab9 */ /* 0x000fe20000000800 */
[----:B------:R1:W-:Y:S01]  /*56540*/  @P5 STG.E desc[UR8][R10.64], R244 ;  /* 0x000000f40a005986 */ /* 0x0003e2000c101908 */
[----:B------:R-:W-:Y:S01]  /*56550*/  ISETP.GE.AND P5, PT, R225, UR4, PT ;  /* 0x00000004e1007c0c */ /* 0x000fe2000bfa6270 */
[----:B------:R-:W-:Y:S01]  /*56560*/  ULDC UR4, c[0x0][0x228] ;  /* 0x00008a0000047ab9 */ /* 0x000fe20000000800 */
[----:B------:R-:W-:Y:S01]  /*56570*/  ULDC UR6, c[0x0][0x228] ;  /* 0x00008a0000067ab9 */ /* 0x000fe20000000800 */
[----:B------:R-:W4:Y:S04]  /*56580*/  LDL.LU R246, [R1+0x438] ;  /* 0x0004380001f67983 */ /* 0x000f280000300800 */
[----:B------:R1:W-:Y:S01]  /*56590*/  @P2 STG.E desc[UR8][R8.64], R251 ;  /* 0x000000fb08002986 */ /* 0x0003e2000c101908 */
[----:B------:R-:W-:Y:S01]  /*565a0*/  ISETP.LT.AND P2, PT, R6, UR4, !P6 ;  /* 0x0000000406007c0c */ /* 0x000fe2000f741270 */
[----:B------:R-:W-:Y:S01]  /*565b0*/  ULDC UR4, c[0x0][0x228] ;  /* 0x00008a0000047ab9 */ /* 0x000fe20000000800 */
[----:B------:R-:W-:Y:S01]  /*565c0*/  ISETP.LT.AND P6, PT, R7, UR6, !P6 ;  /* 0x0000000607007c0c */ /* 0x000fe2000f7c1270 */
[C---:B-1----:R-:W-:Y:S01]  /*565d0*/  IMAD.WIDE R10, R224.reuse, 0x4, R4 ;  /* 0x00000004e00a7825 */ /* 0x042fe200078e0204 */
[----:B------:R-:W4:Y:S01]  /*565e0*/  LDL.LU R245, [R1+0x238] ;  /* 0x0002380001f57983 */ /* 0x000f220000300800 */
[----:B------:R-:W-:Y:S01]  /*565f0*/  IADD3 R224, R224, UR28, RZ ;  /* 0x0000001ce0e07c10 */ /* 0x000fe2000fffe0ff */
[----:B------:R-:W-:-:S02]  /*56600*/  ULDC UR6, c[0x0][0x228] ;  /* 0x00008a0000067ab9 */ /* 0x000fc40000000800 */
[----:B------:R1:W-:Y:S01]  /*56610*/  @P1 STG.E desc[UR8][R10.64], R250 ;  /* 0x000000fa0a001986 */ /* 0x0003e2000c101908 */
[----:B------:R-:W-:Y:S01]  /*56620*/  ISETP.LT.AND P1, PT, R6, UR4, !P4 ;  /* 0x0000000406007c0c */ /* 0x000fe2000e721270 */
[----:B------:R-:W-:Y:S02]  /*56630*/  VIADD R225, R0, 0x1c ;  /* 0x0000001c00e17836 */ /* 0x000fe40000000000 */
[----:B------:R-:W4:Y:S01]  /*56640*/  LDL.LU R244, [R1+0x38] ;  /* 0x0000380001f47983 */ /* 0x000f220000300800 */
[C---:B------:R-:W-:Y:S01]  /*56650*/  IMAD.WIDE R8, R224.reuse, 0x4, R4 ;  /* 0x00000004e0087825 */ /* 0x040fe200078e0204 */
[----:B------:R-:W-:Y:S01]  /*56660*/  ISETP.LT.AND P4, PT, R7, UR6, !P4 ;  /* 0x0000000607007c0c */ /* 0x000fe2000e781270 */
[----:B------:R-:W-:Y:S01]  /*56670*/  ULDC UR4, c[0x0][0x22c] ;  /* 0x00008b0000047ab9 */ /* 0x000fe20000000800 */
[----:B------:R-:W4:Y:S01]  /*56680*/  LDL.LU R251, [R1+0x63c] ;  /* 0x00063c0001fb7983 */ /* 0x000f220000300800 */
[----:B------:R-:W-:Y:S01]  /*56690*/  ULDC UR6, c[0x0][0x228] ;  /* 0x00008a0000067ab9 */ /* 0x000fe20000000800 */
[----:B-1----:R-:W-:-:S02]  /*566a0*/  IMAD.WIDE R10, R224, 0x4, R2 ;  /* 0x00000004e00a7825 */ /* 0x002fc400078e0202 */
[----:B------:R-:W4:Y:S02]  /*566b0*/  LDL.LU R250, [R1+0x43c] ;  /* 0x00043c0001fa7983 */ /* 0x000f240000300800 */
[----:B------:R-:W-:Y:S02]  /*566c0*/  VIADD R224, R224, UR28 ;  /* 0x0000001ce0e07c36 */ /* 0x000fe40008000000 */
[----:B--2---:R1:W-:Y:S01]  /*566d0*/  @P2 STG.E desc[UR8][R10.64], R249 ;  /* 0x000000f90a002986 */ /* 0x0043e2000c101908 */
[----:B------:R-:W-:Y:S01]  /*566e0*/  ISETP.GE.AND P2, PT, R225, UR4, PT ;  /* 0x00000004e1007c0c */ /* 0x000fe2000bf46270 */
[----:B------:R-:W-:Y:S02]  /*566f0*/  ULDC UR4, c[0x0][0x228] ;  /* 0x00008a0000047ab9 */ /* 0x000fe40000000800 */
[----:B------:R2:W-:Y:S01]  /*56700*/  @P6 STG.E desc[UR8][R8.64], R248 ;  /* 0x000000f808006986 */ /* 0x0005e2000c101908 */
[----:B------:R-:W-:Y:S02]  /*56710*/  IADD3 R225, R0, 0x1d, RZ ;  /* 0x0000001d00e17810 */ /* 0x000fe40007ffe0ff */
[----:B------:R-:W-:Y:S01]  /*56720*/  ISETP.LT.AND P6, PT, R6, UR4, !P0 ;  /* 0x0000000406007c0c */ /* 0x000fe2000c7c1270 */
[----:B------:R-:W-:Y:S01]  /*56730*/  ULDC UR4, c[0x0][0x22c] ;  /* 0x00008b0000047ab9 */ /* 0x000fe20000000800 */
[C---:B-1----:R-:W-:Y:S01]  /*56740*/  IMAD.WIDE R10, R224.reuse, 0x4, R4 ;  /* 0x00000004e00a7825 */ /* 0x042fe200078e0204 */
[----:B------:R-:W4:Y:S03]  /*56750*/  LDL.LU R249, [R1+0x23c] ;  /* 0x00023c0001f97983 */ /* 0x000f260000300800 */
[----:B--2---:R-:W-:Y:S01]  /*56760*/  IMAD.WIDE R8, R224, 0x4, R2 ;  /* 0x00000004e0087825 */ /* 0x004fe200078e0202 */
[----:B------:R-:W2:Y:S04]  /*56770*/  LDL.LU R248, [R1+0x3c] ;  /* 0x00003c0001f87983 */ /* 0x000ea80000300800 */
[----:B---3--:R1:W-:Y:S01]  /*56780*/  @P1 STG.E desc[UR8][R8.64], R226 ;  /* 0x000000e208001986 */ /* 0x0083e2000c101908 */
[----:B------:R-:W-:Y:S01]  /*56790*/  ISETP.GE.AND P1, PT, R225, UR4, PT ;  /* 0x00000004e1007c0c */ /* 0x000fe2000bf26270 */
[----:B------:R-:W-:-:S02]  /*567a0*/  ULDC UR4, c[0x0][0x228] ;  /* 0x00008a0000047ab9 */ /* 0x000fc40000000800 */
[----:B----4-:R3:W-:Y:S01]  /*567b0*/  @P4 STG.E desc[UR8][R10.64], R227 ;  /* 0x000000e30a004986 */ /* 0x0107e2000c101908 */
[----:B------:R-:W-:Y:S01]  /*567c0*/  ISETP.LT.AND P0, PT, R7, UR4, !P0 ;  /* 0x0000000407007c0c */ /* 0x000fe2000c701270 */
[----:B------:R-:W-:Y:S01]  /*567d0*/  ULDC UR4, c[0x0][0x22c] ;  /* 0x00008b0000047ab9 */ /* 0x000fe20000000800 */
[----:B------:R-:W-:Y:S01]  /*567e0*/  ISETP.LT.AND P4, PT, R6, UR6, !P3 ;  /* 0x0000000606007c0c */ /* 0x000fe2000df81270 */
[----:B-1----:R-:W-:Y:S01]  /*567f0*/  VIADD R8, R224, UR28 ;  /* 0x0000001ce0087c36 */ /* 0x002fe20008000000 */
[C---:B------:R-:W-:Y:S01]  /*56800*/  IADD3 R226, R0.reuse, 0x20, RZ ;  /* 0x0000002000e27810 */ /* 0x040fe20007ffe0ff */
[----:B------:R-:W-:Y:S01]  /*56810*/  VIADD R9, R0, 0x1e ;  /* 0x0000001e00097836 */ /* 0x000fe20000000000 */
[----:B------:R-:W-:Y:S01]  /*56820*/  ULDC UR6, c[0x0][0x228] ;  /* 0x00008a0000067ab9 */ /* 0x000fe20000000800 */
[C---:B---3--:R-:W-:Y:S01]  /*56830*/  IMAD.WIDE R10, R8.reuse, 0x4, R2 ;  /* 0x00000004080a7825 */ /* 0x048fe200078e0202 */
[----:B------:R-:W-:-:S04]  /*56840*/  IADD3 R224, R8, UR28, RZ ;  /* 0x0000001c08e07c10 */ /* 0x000fc8000fffe0ff */
[----:B------:R1:W-:Y:S01]  /*56850*/  @P6 STG.E desc[UR8][R10.64], R239 ;  /* 0x000000ef0a006986 */ /* 0x0003e2000c101908 */
[----:B------:R-:W-:Y:S01]  /*56860*/  ISETP.GE.AND P6, PT, R9, UR4, PT ;  /* 0x0000000409007c0c */ /* 0x000fe2000bfc6270 */
[----:B------:R-:W-:Y:S01]  /*56870*/  IMAD.WIDE R8, R8, 0x4, R4 ;  /* 0x0000000408087825 */ /* 0x000fe200078e0204 */
[----:B------:R-:W-:-:S04]  /*56880*/  ULDC UR4, c[0x0][0x228] ;  /* 0x00008a0000047ab9 */ /* 0x000fc80000000800 */
[----:B------:R-:W-:Y:S01]  /*56890*/  @P0 STG.E desc[UR8][R8.64], R238 ;  /* 0x000000ee08000986 */ /* 0x000fe2000c101908 */
[----:B-1----:R-:W-:-:S05]  /*568a0*/  IMAD.WIDE R10, R224, 0x4, R2 ;  /* 0x00000004e00a7825 */ /* 0x002fca00078e0202 */
[----:B------:R1:W-:Y:S04]  /*568b0*/  @P4 STG.E desc[UR8][R10.64], R243 ;  /* 0x000000f30a004986 */ /* 0x0003e8000c101908 */
[----:B-1----:R-:W3:Y:S01]  /*568c0*/  LDL.LU R243, [R1+0x640] ;  /* 0x0006400001f37983 */ /* 0x002ee20000300800 */
[----:B------:R-:W-:Y:S01]  /*568d0*/  VIADD R225, R0, 0x1f ;  /* 0x0000001f00e17836 */ /* 0x000fe20000000000 */
[----:B------:R-:W-:Y:S01]  /*568e0*/  ISETP.LT.AND P3, PT, R7, UR4, !P3 ;  /* 0x0000000407007c0c */ /* 0x000fe2000df61270 */
[----:B------:R-:W-:-:S03]  /*568f0*/  ULDC UR4, c[0x0][0x22c] ;  /* 0x00008b0000047ab9 */ /* 0x000fc60000000800 */
[----:B------:R-:W-:Y:S01]  /*56900*/  ISETP.GE.AND P0, PT, R225, UR4, PT ;  /* 0x00000004e1007c0c */ /* 0x000fe2000bf06270 */
[----:B------:R-:W-:Y:S02]  /*56910*/  ULDC UR4, c[0x0][0x228] ;  /* 0x00008a0000047ab9 */ /* 0x000fe40000000800 */
[----:B------:R-:W-:Y:S01]  /*56920*/  ISETP.LT.AND P4, PT, R6, UR4, !P5 ;  /* 0x0000000406007c0c */ /* 0x000fe2000ef81270 */
[----:B------:R-:W-:Y:S01]  /*56930*/  ULDC UR4, c[0x0][0x228] ;  /* 0x00008a0000047ab9 */ /* 0x000fe20000000800 */
[C---:B------:R-:W-:Y:S01]  /*56940*/  VIADD R225, R224.reuse, UR28 ;  /* 0x0000001ce0e17c36 */ /* 0x040fe20008000000 */
[----:B------:R-:W-:Y:S01]  /*56950*/  ISETP.LT.AND P5, PT, R7, UR4, !P5 ;  /* 0x0000000407007c0c */ /* 0x000fe2000efa1270 */
[----:B------:R-:W-:Y:S01]  /*56960*/  IMAD.WIDE R8, R224, 0x4, R4 ;  /* 0x00000004e0087825 */ /* 0x000fe200078e0204 */
[----:B------:R-:W-:-:S03]  /*56970*/  ULDC UR4, c[0x0][0x228] ;  /* 0x00008a0000047ab9 */ /* 0x000fc60000000800 */
[C---:B------:R-:W-:Y:S01]  /*56980*/  IMAD.WIDE R10, R225.reuse, 0x4, R2 ;  /* 0x00000004e10a7825 */ /* 0x040fe200078e0202 */
[----:B------:R1:W-:Y:S01]  /*56990*/  @P3 STG.E desc[UR8][R8.64], R242 ;  /* 0x000000f208003986 */ /* 0x0003e2000c101908 */
[----:B------:R-:W-:Y:S01]  /*569a0*/  ISETP.LT.AND P3, PT, R6, UR4, !P2 ;  /* 0x0000000406007c0c */ /* 0x000fe2000d761270 */
[----:B------:R-:W-:Y:S02]  /*569b0*/  ULDC UR4, c[0x0][0x22c] ;  /* 0x00008b0000047ab9 */ /* 0x000fe40000000800 */
[----:B------:R4:W-:Y:S01]  /*569c0*/  @P4 STG.E desc[UR8][R10.64], R241 ;  /* 0x000000f10a004986 */ /* 0x0009e2000c101908 */
[----:B------:R-:W-:Y:S01]  /*569d0*/  ISETP.GE.AND P4, PT, R226, UR4, PT ;  /* 0x00000004e2007c0c */ /* 0x000fe2000bf86270 */
[----:B------:R-:W-:Y:S01]  /*569e0*/  VIADD R224, R225, UR28 ;  /* 0x0000001ce1e07c36 */ /* 0x000fe20008000000 */
[----:B------:R-:W-:Y:S02]  /*569f0*/  ULDC UR4, c[0x0][0x228] ;  /* 0x00008a0000047ab9 */ /* 0x000fe40000000800 */
[----:B------:R-:W-:Y:S01]  /*56a00*/  ISETP.LT.AND P2, PT, R7, UR4, !P2 ;  /* 0x0000000407007c0c */ /* 0x000fe2000d741270 */
[----:B------:R-:W-:Y:S01]  /*56a10*/  ULDC UR4, c[0x0][0x228] ;  /* 0x00008a0000047ab9 */ /* 0x000fe20000000800 */
[----:B-1----:R-:W-:-:S04]  /*56a20*/  IMAD.WIDE R8, R225, 0x4, R4 ;  /* 0x00000004e1087825 */ /* 0x002fc800078e0204 */
[--C-:B----4-:R-:W-:Y:S01]  /*56a30*/  IMAD.WIDE R10, R224, 0x4, R2.reuse ;  /* 0x00000004e00a7825 */ /* 0x110fe200078e0202 */
[----:B------:R1:W-:Y:S01]  /*56a40*/  @P5 STG.E desc[UR8][R8.64], R240 ;  /* 0x000000f008005986 */ /* 0x0003e2000c101908 */
[----:B------:R-:W-:Y:S01]  /*56a50*/  ISETP.LT.AND P5, PT, R6, UR4, !P1 ;  /* 0x0000000406007c0c */ /* 0x000fe2000cfa1270 */
[----:B------:R-:W-:Y:S01]  /*56a60*/  ULDC UR4, c[0x0][0x22c] ;  /* 0x00008b0000047ab9 */ /* 0x000fe20000000800 */
[----:B------:R-:W-:Y:S01]  /*56a70*/  IADD3 R225, R224, UR28, RZ ;  /* 0x0000001ce0e17c10 */ /* 0x000fe2000fffe0ff */
[----:B------:R4:W-:Y:S01]  /*56a80*/  @P3 STG.E desc[UR8][R10.64], R247 ;  /* 0x000000f70a003986 */ /* 0x0009e2000c101908 */
[----:B------:R-:W-:Y:S01]  /*56a90*/  VIADD R226, R0, 0x21 ;  /* 0x0000002100e27836 */ /* 0x000fe20000000000 */
[----:B------:R-:W-:Y:S01]  /*56aa0*/  ISETP.LT.AND P1, PT, R7, UR6, !P1 ;  /* 0x0000000607007c0c */ /* 0x000fe2000cf21270 */
[----:B------:R-:W-:Y:S01]  /*56ab0*/  ULDC UR6, c[0x0][0x228] ;  /* 0x00008a0000067ab9 */ /* 0x000fe20000000800 */
[----:B------:R-:W-:Y:S01]  /*56ac0*/  ISETP.LT.AND P3, PT, R6, UR10, !P6 ;  /* 0x0000000a06007c0c */ /* 0x000fe2000f761270 */
[----:B------:R-:W-:Y:S01]  /*56ad0*/  ULDC UR10, c[0x0][0x228] ;  /* 0x00008a00000a7ab9 */ /* 0x000fe20000000800 */
[----:B-1----:R-:W-:-:S04]  /*56ae0*/  IMAD.WIDE R8, R225, 0x4, R2 ;  /* 0x00000004e1087825 */ /* 0x002fc800078e0202 */
[----:B----4-:R-:W-:-:S05]  /*56af0*/  IMAD.WIDE R10, R224, 0x4, R4 ;  /* 0x00000004e00a7825 */ /* 0x010fca00078e0204 */
[----:B------:R1:W-:Y:S01]  /*56b00*/  @P2 STG.E desc[UR8][R10.64], R246 ;  /* 0x000000f60a002986 */ /* 0x0003e2000c101908 */
[----:B------:R-:W-:Y:S01]  /*56b10*/  ISETP.GE.AND P2, PT, R226, UR4, PT ;  /* 0x00000004e2007c0c */ /* 0x000fe2000bf46270 */
[----:B------:R-:W-:Y:S01]  /*56b20*/  VIADD R226, R0, 0x22 ;  /* 0x0000002200e27836 */ /* 0x000fe20000000000 */
[----:B------:R-:W-:Y:S01]  /*56b30*/  ULDC UR4, c[0x0][0x22c] ;  /* 0x00008b0000047ab9 */ /* 0x000fe20000000800 */
[----:B------:R4:W-:Y:S01]  /*56b40*/  @P5 STG.E desc[UR8][R8.64], R245 ;  /* 0x000000f508005986 */ /* 0x0009e2000c101908 */
[----:B------:R-:W-:Y:S01]  /*56b50*/  VIADD R224, R225, UR28 ;  /* 0x0000001ce1e07c36 */ /* 0x000fe20008000000 */
[----:B------:R-:W-:Y:S01]  /*56b60*/  ISETP.LT.AND P6, PT, R7, UR6, !P6 ;  /* 0x0000000607007c0c */ /* 0x000fe2000f7c1270 */
[----:B------:R-:W-:Y:S01]  /*56b70*/  ULDC UR6, c[0x0][0x228] ;  /* 0x00008a0000067ab9 */ /* 0x000fe20000000800 */
[----:B------:R-:W-:Y:S01]  /*56b80*/  ISETP.GE.AND P5, PT, R226, UR4, PT ;  /* 0x00000004e2007c0c */ /* 0x000fe2000bfa6270 */
[----:B------:R-:W-:Y:S01]  /*56b90*/  ULDC UR4, c[0x0][0x228] ;  /* 0x00008a0000047ab9 */ /* 0x000fe20000000800 */
[----:B-1----:R-:W-:-:S04]  /*56ba0*/  IMAD.WIDE R10, R224, 0x4, R2 ;  /* 0x00000004e00a7825 */ /* 0x002fc800078e0202 */
[----:B----4-:R-:W-:-:S05]  /*56bb0*/  IMAD.WIDE R8, R225, 0x4, R4 ;  /* 0x00000004e1087825 */ /* 0x010fca00078e0204 */
[----:B------:R1:W-:Y:S01]  /*56bc0*/  @P1 STG.E desc[UR8][R8.64], R244 ;  /* 0x000000f408001986 */ /* 0x0003e2000c101908 */
[----:B------:R-:W-:Y:S01]  /*56bd0*/  ISETP.LT.AND P1, PT, R6, UR4, !P0 ;  /* 0x0000000406007c0c */ /* 0x000fe2000c721270 */
[----:B------:R-:W-:Y:S02]  /*56be0*/  ULDC UR4, c[0x0][0x22c] ;  /* 0x00008b0000047ab9 */ /* 0x000fe40000000800 */
[----:B------:R4:W-:Y:S01]  /*56bf0*/  @P3 STG.E desc[UR8][R10.64], R251 ;  /* 0x000000fb0a003986 */ /* 0x0009e2000c101908 */
[----:B------:R-:W-:Y:S01]  /*56c00*/  IADD3 R227, R0, 0x24, RZ ;  /* 0x0000002400e37810 */ /* 0x000fe20007ffe0ff */
[----:B-1----:R-:W-:-:S04]  /*56c10*/  IMAD.WIDE R8, R224, 0x4, R4 ;  /* 0x00000004e0087825 */ /* 0x002fc800078e0204 */
[----:B----4-:R-:W-:Y:S01]  /*56c20*/  VIADD R10, R224, UR28 ;  /* 0x0000001ce00a7c36 */ /* 0x010fe20008000000 */
[----:B------:R-:W-:Y:S01]  /*56c30*/  IADD3 R11, R0, 0x23, RZ ;  /* 0x00000023000b7810 */ /* 0x000fe20007ffe0ff */
[----:B------:R1:W-:Y:S02]  /*56c40*/  @P6 STG.E desc[UR8][R8.64], R250 ;  /* 0x000000fa08006986 */ /* 0x0003e4000c101908 */
[----:B------:R-:W-:Y:S01]  /*56c50*/  IMAD.WIDE R224, R10, 0x4, R2 ;  /* 0x000000040ae07825 */ /* 0x000fe200078e0202 */
[----:B------:R-:W-:Y:S01]  /*56c60*/  ISETP.GE.AND P6, PT, R11, UR4, PT ;  /* 0x000000040b007c0c */ /* 0x000fe2000bfc6270 */
[----:B------:R-:W-:Y:S01]  /*56c70*/  ULDC UR4, c[0x0][0x22c] ;  /* 0x00008b0000047ab9 */ /* 0x000fe20000000800 */
[----:B------:R-:W-:Y:S02]  /*56c80*/  ISETP.LT.AND P0, PT, R7, UR6, !P0 ;  /* 0x0000000607007c0c */ /* 0x000fe4000c701270 */
[----:B------:R-:W-:Y:S01]  /*56c90*/  ISETP.LT.AND P3, PT, R6, UR10, !P4 ;  /* 0x0000000a06007c0c */ /* 0x000fe2000e761270 */
[C---:B------:R-:W-:Y:S01]  /*56ca0*/  VIADD R226, R10.reuse, UR28 ;  /* 0x0000001c0ae27c36 */ /* 0x040fe20008000000 */
[----:B------:R-:W-:Y:S01]  /*56cb0*/  ULDC UR6, c[0x0][0x228] ;  /* 0x00008a0000067ab9 */ /* 0x000fe20000000800 */
[----:B------:R-:W-:Y:S01]  /*56cc0*/  ULDC UR10, c[0x0][0x228] ;  /* 0x00008a00000a7ab9 */ /* 0x000fe20000000800 */
[----:B-1----:R-:W-:-:S04]  /*56cd0*/  IMAD.WIDE R8, R10, 0x4, R4 ;  /* 0x000000040a087825 */ /* 0x002fc800078e0204 */
[----:B------:R-:W-:Y:S01]  /*56ce0*/  IMAD.WIDE R10, R226, 0x4, R2 ;  /* 0x00000004e20a7825 */ /* 0x000fe200078e0202 */
[----:B------:R1:W-:Y:S01]  /*56cf0*/  @P1 STG.E desc[UR8][R224.64], R249 ;  /* 0x000000f9e0001986 */ /* 0x0003e2000c101908 */
[----:B------:R-:W-:Y:S01]  /*56d00*/  ISETP.GE.AND P1, PT, R227, UR4, PT ;  /* 0x00000004e3007c0c */ /* 0x000fe2000bf26270 */
[----:B------:R-:W-:Y:S02]  /*56d10*/  ULDC UR4, c[0x0][0x228] ;  /* 0x00008a0000047ab9 */ /* 0x000fe40000000800 */
        /* <DEDUP_REMOVED lines=12> */
[----:B--2---:R2:W-:Y:S04]  /*56de0*/  @P0 STG.E desc[UR8][R8.64], R248 ;  /* 0x000000f808000986 */ /* 0x0045e8000c101908 */
[----:B-1----:R-:W4:Y:S04]  /*56df0*/  LDL.LU R249, [R1+0x4c] ;  /* 0x00004c0001f97983 */ /* 0x002f280000300800 */
[----:B---3--:R1:W-:Y:S04]  /*56e00*/  @P3 STG.E desc[UR8][R10.64], R243 ;  /* 0x000000f30a003986 */ /* 0x0083e8000c101908 */
[----:B--2---:R-:W2:Y:S04]  /*56e10*/  LDL.LU R248, [R1+0x24c] ;  /* 0x00024c0001f87983 */ /* 0x004ea80000300800 */
[----:B-1----:R-:W3:Y:S01]  /*56e20*/  LDL.LU R243, [R1+0x644] ;  /* 0x0006440001f37983 */ /* 0x002ee20000300800 */
[----:B------:R-:W-:Y:S01]  /*56e30*/  ISETP.LT.AND P4, PT, R7, UR4, !P4 ;  /* 0x0000000407007c0c */ /* 0x000fe2000e781270 */
[----:B------:R-:W-:-:S02]  /*56e40*/  ULDC UR4, c[0x0][0x228] ;  /* 0x00008a0000047ab9 */ /* 0x000fc40000000800 */
[----:B------:R-:W-:Y:S01]  /*56e50*/  ISETP.LT.AND P0, PT, R6, UR4, !P2 ;  /* 0x0000000406007c0c */ /* 0x000fe2000d701270 */
[----:B------:R-:W-:Y:S01]  /*56e60*/  VIADD R8, R0, 0x25 ;  /* 0x0000002500087836 */ /* 0x000fe20000000000 */
[----:B------:R-:W-:Y:S01]  /*56e70*/  ULDC UR4, c[0x0][0x22c] ;  /* 0x00008b0000047ab9 */ /* 0x000fe20000000800 */
[C---:B------:R-:W-:Y:S02]  /*56e80*/  VIADD R224, R226.reuse, UR28 ;  /* 0x0000001ce2e07c36 */ /* 0x040fe40008000000 */
[----:B------:R-:W-:Y:S01]  /*56e90*/  IMAD.WIDE R10, R226, 0x4, R4 ;  /* 0x00000004e20a7825 */ /* 0x000fe200078e0204 */
[----:B------:R-:W-:Y:S01]  /*56ea0*/  ISETP.LT.AND P2, PT, R7, UR6, !P2 ;  /* 0x0000000607007c0c */ /* 0x000fe2000d741270 */
[----:B------:R-:W-:Y:S01]  /*56eb0*/  ULDC UR6, c[0x0][0x228] ;  /* 0x00008a0000067ab9 */ /* 0x000fe20000000800 */
[----:B------:R-:W-:Y:S01]  /*56ec0*/  ISETP.GE.AND P3, PT, R8, UR4, PT ;  /* 0x0000000408007c0c */ /* 0x000fe2000bf66270 */
[----:B------:R-:W-:Y:S01]  /*56ed0*/  IMAD.WIDE R8, R224, 0x4, R2 ;  /* 0x00000004e0087825 */ /* 0x000fe200078e0202 */
[----:B------:R-:W-:Y:S01]  /*56ee0*/  IADD3 R225, R0, 0x26, RZ ;  /* 0x0000002600e17810 */ /* 0x000fe20007ffe0ff */
[----:B------:R-:W-:-:S02]  /*56ef0*/  ULDC UR4, c[0x0][0x22c] ;  /* 0x00008b0000047ab9 */ /* 0x000fc40000000800 */
[----:B------:R-:W-:Y:S01]  /*56f00*/  VIADD R226, R0, 0x28 ;  /* 0x0000002800e27836 */ /* 0x000fe20000000000 */
[----:B----4-:R1:W-:Y:S01]  /*56f10*/  @P4 STG.E desc[UR8][R10.64], R227 ;  /* 0x000000e30a004986 */ /* 0x0103e2000c101908 */
[----:B------:R-:W-:Y:S01]  /*56f20*/  ISETP.GE.AND P4, PT, R225, UR4, PT ;  /* 0x00000004e1007c0c */ /* 0x000fe2000bf86270 */
[----:B------:R-:W-:Y:S02]  /*56f30*/  ULDC UR4, c[0x0][0x228] ;  /* 0x00008a0000047ab9 */ /* 0x000fe40000000800 */
[----:B------:R4:W-:Y:S01]  /*56f40*/  @P0 STG.E desc[UR8][R8.64], R239 ;  /* 0x000000ef08000986 */ /* 0x0009e2000c101908 */
[----:B------:R-:W-:Y:S01]  /*56f50*/  ISETP.LT.AND P0, PT, R6, UR4, !P5 ;  /* 0x0000000406007c0c */ /* 0x000fe2000ef01270 */
[----:B------:R-:W-:Y:S01]  /*56f60*/  ULDC UR4, c[0x0][0x228] ;  /* 0x00008a0000047ab9 */ /* 0x000fe20000000800 */
[----:B------:R-:W-:Y:S01]  /*56f70*/  ISETP.LT.AND P5, PT, R7, UR6, !P5 ;  /* 0x0000000607007c0c */ /* 0x000fe2000efa1270 */
[----:B------:R-:W-:Y:S01]  /*56f80*/  ULDC UR6, c[0x0][0x228] ;  /* 0x00008a0000067ab9 */ /* 0x000fe20000000800 */
[C---:B-1----:R-:W-:Y:S01]  /*56f90*/  IMAD.WIDE R10, R224.reuse, 0x4, R4 ;  /* 0x00000004e00a7825 */ /* 0x042fe200078e0204 */
[----:B------:R-:W2:Y:S03]  /*56fa0*/  LDL.LU R227, [R1+0x650] ;  /* 0x0006500001e37983 */ /* 0x000ea60000300800 */
[----:B------:R-:W-:Y:S01]  /*56fb0*/  VIADD R224, R224, UR28 ;  /* 0x0000001ce0e07c36 */ /* 0x000fe20008000000 */
[----:B------:R1:W-:Y:S01]  /*56fc0*/  @P2 STG.E desc[UR8][R10.64], R238 ;  /* 0x000000ee0a002986 */ /* 0x0003e2000c101908 */
[----:B------:R-:W-:Y:S01]  /*56fd0*/  ISETP.LT.AND P2, PT, R6, UR4, !P6 ;  /* 0x0000000406007c0c */ /* 0x000fe2000f741270 */
[----:B------:R-:W-:-:S02]  /*56fe0*/  VIADD R225, R0, 0x27 ;  /* 0x0000002700e17836 */ /* 0x000fc40000000000 */
[C---:B----4-:R-:W-:Y:S01]  /*56ff0*/  IMAD.WIDE R8, R224.reuse, 0x4, R4 ;  /* 0x00000004e0087825 */ /* 0x050fe200078e0204 */
[----:B------:R-:W-:Y:S01]  /*57000*/  ISETP.LT.AND P6, PT, R7, UR6, !P6 ;  /* 0x0000000607007c0c */ /* 0x000fe2000f7c1270 */
[----:B------:R-:W-:Y:S01]  /*57010*/  ULDC UR4, c[0x0][0x22c] ;  /* 0x00008b0000047ab9 */ /* 0x000fe20000000800 */
[----:B------:R-:W4:Y:S01]  /*57020*/  LDL.LU R239, [R1+0x450] ;  /* 0x0004500001ef7983 */ /* 0x000f220000300800 */
[----:B------:R-:W-:Y:S01]  /*57030*/  ULDC UR6, c[0x0][0x228] ;  /* 0x00008a0000067ab9 */ /* 0x000fe20000000800 */
[C---:B-1----:R-:W-:Y:S01]  /*57040*/  IMAD.WIDE R10, R224.reuse, 0x4, R2 ;  /* 0x00000004e00a7825 */ /* 0x042fe200078e0202 */
[----:B------:R-:W-:Y:S01]  /*57050*/  IADD3 R224, R224, UR28, RZ ;  /* 0x0000001ce0e07c10 */ /* 0x000fe2000fffe0ff */
[----:B------:R-:W4:Y:S04]  /*57060*/  LDL.LU R238, [R1+0x50] ;  /* 0x0000500001ee7983 */ /* 0x000f280000300800 */
[----:B---3--:R1:W-:Y:S01]  /*57070*/  @P0 STG.E desc[UR8][R10.64], R243 ;  /* 0x000000f30a000986 */ /* 0x0083e2000c101908 */
[----:B------:R-:W-:Y:S01]  /*57080*/  ISETP.GE.AND P0, PT, R225, UR4, PT ;  /* 0x00000004e1007c0c */ /* 0x000fe2000bf06270 */
[----:B------:R-:W-:-:S02]  /*57090*/  ULDC UR4, c[0x0][0x228] ;  /* 0x00008a0000047ab9 */ /* 0x000fc40000000800 */
[----:B------:R3:W-:Y:S01]  /*570a0*/  @P5 STG.E desc[UR8][R8.64], R242 ;  /* 0x000000f208005986 */ /* 0x0007e2000c101908 */
[----:B------:R-:W-:Y:S01]  /*570b0*/  ISETP.LT.AND P5, PT, R6, UR4, !P1 ;  /* 0x0000000406007c0c */ /* 0x000fe2000cfa1270 */
[----:B------:R-:W-:Y:S01]  /*570c0*/  ULDC UR4, c[0x0][0x22c] ;  /* 0x00008b0000047ab9 */ /* 0x000fe20000000800 */
[C---:B------:R-:W-:Y:S02]  /*570d0*/  VIADD R225, R224.reuse, UR28 ;  /* 0x0000001ce0e17c36 */ /* 0x040fe40008000000 */
[C---:B-1----:R-:W-:Y:S01]  /*570e0*/  IMAD.WIDE R10, R224.reuse, 0x4, R4 ;  /* 0x00000004e00a7825 */ /* 0x042fe200078e0204 */
[----:B------:R-:W4:Y:S03]  /*570f0*/  LDL.LU R243, [R1+0x250] ;  /* 0x0002500001f37983 */ /* 0x000f260000300800 */
[----:B---3--:R-:W-:Y:S01]  /*57100*/  IMAD.WIDE R8, R224, 0x4, R2 ;  /* 0x00000004e0087825 */ /* 0x008fe200078e0202 */
[----:B------:R-:W3:Y:S04]  /*57110*/  LDL.LU R242, [R1+0x654] ;  /* 0x0006540001f27983 */ /* 0x000ee80000300800 */
        /* <DEDUP_REMOVED lines=9> */
[----:B------:R-:W3:Y:S01]  /*571b0*/  LDL.LU R241, [R1+0x454] ;  /* 0x0004540001f17983 */ /* 0x000ee20000300800 */
[----:B------:R-:W-:Y:S01]  /*571c0*/  ULDC UR6, c[0x0][0x228] ;  /* 0x00008a0000067ab9 */ /* 0x000fe20000000800 */
[----:B------:R-:W-:Y:S02]  /*571d0*/  IADD3 R10, R0, 0x29, RZ ;  /* 0x00000029000a7810 */ /* 0x000fe40007ffe0ff */
[----:B------:R1:W-:Y:S02]  /*571e0*/  @P5 STG.E desc[UR8][R8.64], R247 ;  /* 0x000000f708005986 */ /* 0x0003e4000c101908 */
[----:B------:R-:W-:Y:S01]  /*571f0*/  ISETP.GE.AND P5, PT, R10, UR4, PT ;  /* 0x000000040a007c0c */ /* 0x000fe2000bfa6270 */
[----:B------:R-:W-:Y:S01]  /*57200*/  IMAD.WIDE R10, R224, 0x4, R2 ;  /* 0x00000004e00a7825 */ /* 0x000fe200078e0202 */
[----:B------:R-:W-:-:S03]  /*57210*/  ULDC UR4, c[0x0][0x228] ;  /* 0x00008a0000047ab9 */ /* 0x000fc60000000800 */
[----:B-1----:R-:W-:-:S05]  /*57220*/  IMAD.WIDE R8, R225, 0x4, R4 ;  /* 0x00000004e1087825 */ /* 0x002fca00078e0204 */
[----:B------:R-:W-:Y:S04]  /*57230*/  @P1 STG.E desc[UR8][R8.64], R246 ;  /* 0x000000f608001986 */ /* 0x000fe8000c101908 */
[----:B------:R1:W-:Y:S04]  /*57240*/  @P6 STG.E desc[UR8][R10.64], R245 ;  /* 0x000000f50a006986 */ /* 0x0003e8000c101908 */
[----:B-1----:R-:W3:Y:S01]  /*57250*/  LDL.LU R245, [R1+0x54] ;  /* 0x0000540001f57983 */ /* 0x002ee20000300800 */
[----:B------:R-:W-:Y:S01]  /*57260*/  VIADD R225, R0, 0x2a ;  /* 0x0000002a00e17836 */ /* 0x000fe20000000000 */
[----:B------:R-:W-:Y:S01]  /*57270*/  ISETP.LT.AND P3, PT, R7, UR4, !P3 ;  /* 0x0000000407007c0c */ /* 0x000fe2000df61270 */
[----:B------:R-:W-:Y:S01]  /*57280*/  ULDC UR4, c[0x0][0x22c] ;  /* 0x00008b0000047ab9 */ /* 0x000fe20000000800 */
[----:B------:R-:W-:Y:S01]  /*57290*/  IMAD.WIDE R8, R224, 0x4, R4 ;  /* 0x00000004e0087825 */ /* 0x000fe200078e0204 */
[----:B------:R-:W3:Y:S01]  /*572a0*/  LDL.LU R240, [R1+0x254] ;  /* 0x0002540001f07983 */ /* 0x000ee20000300800 */
[----:B------:R-:W-:Y:S01]  /*572b0*/  ISETP.GE.AND P1, PT, R225, UR4, PT ;  /* 0x00000004e1007c0c */ /* 0x000fe2000bf26270 */
[----:B------:R-:W-:-:S02]  /*572c0*/  ULDC UR4, c[0x0][0x228] ;  /* 0x00008a0000047ab9 */ /* 0x000fc40000000800 */
[----:B------:R-:W-:Y:S01]  /*572d0*/  ISETP.LT.AND P6, PT, R6, UR4, !P4 ;  /* 0x0000000406007c0c */ /* 0x000fe2000e7c1270 */
[----:B------:R-:W-:Y:S01]  /*572e0*/  ULDC UR4, c[0x0][0x228] ;  /* 0x00008a0000047ab9 */ /* 0x000fe20000000800 */
[----:B------:R-:W-:Y:S01]  /*572f0*/  IADD3 R225, R224, UR28, RZ ;  /* 0x0000001ce0e17c10 */ /* 0x000fe2000fffe0ff */
[----:B------:R-:W-:Y:S01]  /*57300*/  VIADD R226, R0, 0x2b ;  /* 0x0000002b00e27836 */ /* 0x000fe20000000000 */
[----:B------:R-:W-:Y:S01]  /*57310*/  ISETP.LT.AND P4, PT, R7, UR4, !P4 ;  /* 0x0000000407007c0c */ /* 0x000fe2000e781270 */
[----:B------:R-:W-:Y:S01]  /*57320*/  ULDC UR4, c[0x0][0x228] ;  /* 0x00008a0000047ab9 */ /* 0x000fe20000000800 */
[----:B------:R1:W-:Y:S01]  /*57330*/  @P3 STG.E desc[UR8][R8.64], R244 ;  /* 0x000000f408003986 */ /* 0x0003e2000c101908 */
[C---:B------:R-:W-:Y:S01]  /*57340*/  IMAD.WIDE R10, R225.reuse, 0x4, R2 ;  /* 0x00000004e10a7825 */ /* 0x040fe200078e0202 */
[----:B------:R-:W-:Y:S01]  /*57350*/  ISETP.LT.AND P3, PT, R6, UR4, !P0 ;  /* 0x0000000406007c0c */ /* 0x000fe2000c761270 */
[----:B------:R-:W-:Y:S01]  /*57360*/  ULDC UR4, c[0x0][0x22c] ;  /* 0x00008b0000047ab9 */ /* 0x000fe20000000800 */
[----:B------:R-:W3:Y:S01]  /*57370*/  LDL.LU R247, [R1+0x658] ;  /* 0x0006580001f77983 */ /* 0x000ee20000300800 */
[----:B------:R-:W-:-:S03]  /*57380*/  VIADD R224, R225, UR28 ;  /* 0x0000001ce1e07c36 */ /* 0x000fc60008000000 */
[----:B------:R1:W-:Y:S01]  /*57390*/  @P6 STG.E desc[UR8][R10.64], R251 ;  /* 0x000000fb0a006986 */ /* 0x0003e2000c101908 */
[----:B------:R-:W-:Y:S01]  /*573a0*/  ISETP.GE.AND P6, PT, R226, UR4, PT ;  /* 0x00000004e2007c0c */ /* 0x000fe2000bfc6270 */
[----:B------:R-:W-:Y:S01]  /*573b0*/  ULDC UR4, c[0x0][0x228] ;  /* 0x00008a0000047ab9 */ /* 0x000fe20000000800 */
[----:B-1----:R-:W-:Y:S01]  /*573c0*/  IMAD.WIDE R8, R225, 0x4, R4 ;  /* 0x00000004e1087825 */ /* 0x002fe200078e0204 */
[C---:B------:R-:W-:Y:S01]  /*573d0*/  ISETP.LT.AND P0, PT, R7.reuse, UR4, !P0 ;  /* 0x0000000407007c0c */ /* 0x040fe2000c701270 */
[----:B------:R-:W-:Y:S01]  /*573e0*/  ULDC UR4, c[0x0][0x228] ;  /* 0x00008a0000047ab9 */ /* 0x000fe20000000800 */
[----:B------:R-:W3:Y:S04]  /*573f0*/  LDL.LU R246, [R1+0x458] ;  /* 0x0004580001f67983 */ /* 0x000ee80000300800 */
[----:B------:R1:W-:Y:S01]  /*57400*/  @P4 STG.E desc[UR8][R8.64], R250 ;  /* 0x000000fa08004986 */ /* 0x0003e2000c101908 */
[----:B------:R-:W-:Y:S01]  /*57410*/  IMAD.WIDE R10, R224, 0x4, R2 ;  /* 0x00000004e00a7825 */ /* 0x000fe200078e0202 */
[----:B------:R-:W-:Y:S01]  /*57420*/  ISETP.LT.AND P4, PT, R6, UR4, !P2 ;  /* 0x0000000406007c0c */ /* 0x000fe2000d781270 */
[----:B------:R-:W-:Y:S01]  /*57430*/  ULDC UR4, c[0x0][0x22c] ;  /* 0x00008b0000047ab9 */ /* 0x000fe20000000800 */
[----:B------:R-:W-:Y:S01]  /*57440*/  ISETP.LT.AND P2, PT, R7, UR6, !P2 ;  /* 0x0000000607007c0c */ /* 0x000fe2000d741270 */
[----:B------:R-:W-:Y:S01]  /*57450*/  VIADD R225, R224, UR28 ;  /* 0x0000001ce0e17c36 */ /* 0x000fe20008000000 */
[----:B------:R2:W-:Y:S01]  /*57460*/  @P3 STG.E desc[UR8][R10.64], R249 ;  /* 0x000000f90a003986 */ /* 0x0005e2000c101908 */
[----:B------:R-:W-:Y:S01]  /*57470*/  ISETP.LT.AND P3, PT, R6, UR10, !P5 ;  /* 0x0000000a06007c0c */ /* 0x000fe2000ef61270 */
[----:B------:R-:W-:Y:S01]  /*57480*/  ULDC UR6, c[0x0][0x228] ;  /* 0x00008a0000067ab9 */ /* 0x000fe20000000800 */
[----:B------:R-:W-:Y:S01]  /*57490*/  IADD3 R226, R0, 0x2c, RZ ;  /* 0x0000002c00e27810 */ /* 0x000fe20007ffe0ff */
[----:B------:R-:W-:Y:S01]  /*574a0*/  ULDC UR10, c[0x0][0x228] ;  /* 0x00008a00000a7ab9 */ /* 0x000fe20000000800 */
[----:B------:R-:W3:Y:S01]  /*574b0*/  LDL.LU R244, [R1+0x258] ;  /* 0x0002580001f47983 */ /* 0x000ee20000300800 */
[----:B-1----:R-:W-:-:S04]  /*574c0*/  IMAD.WIDE R8, R224, 0x4, R4 ;  /* 0x00000004e0087825 */ /* 0x002fc800078e0204 */
[C---:B--2---:R-:W-:Y:S01]  /*574d0*/  IMAD.WIDE R10, R225.reuse, 0x4, R2 ;  /* 0x00000004e10a7825 */ /* 0x044fe200078e0202 */
[----:B------:R1:W-:Y:S01]  /*574e0*/  @P0 STG.E desc[UR8][R8.64], R248 ;  /* 0x000000f808000986 */ /* 0x0003e2000c101908 */
[----:B------:R-:W-:Y:S01]  /*574f0*/  ISETP.GE.AND P0, PT, R226, UR4, PT ;  /* 0x00000004e2007c0c */ /* 0x000fe2000bf06270 */
[----:B------:R-:W-:Y:S01]  /*57500*/  ULDC UR4, c[0x0][0x22c] ;  /* 0x00008b0000047ab9 */ /* 0x000fe20000000800 */
[----:B------:R-:W-:Y:S01]  /*57510*/  VIADD R224, R225, UR28 ;  /* 0x0000001ce1e07c36 */ /* 0x000fe20008000000 */
[----:B------:R-:W-:Y:S01]  /*57520*/  IADD3 R226, R0, 0x2d, RZ ;  /* 0x0000002d00e27810 */ /* 0x000fe20007ffe0ff */
[----:B------:R-:W2:Y:S01]  /*57530*/  LDL.LU R251, [R1+0x65c] ;  /* 0x00065c0001fb7983 */ /* 0x000ea20000300800 */
[----:B------:R-:W-:Y:S01]  /*57540*/  ISETP.LT.AND P5, PT, R7, UR6, !P5 ;  /* 0x0000000607007c0c */ /* 0x000fe2000efa1270 */
[----:B------:R-:W-:Y:S02]  /*57550*/  ULDC UR6, c[0x0][0x228] ;  /* 0x00008a0000067ab9 */ /* 0x000fe40000000800 */
[----:B------:R-:W2:Y:S01]  /*57560*/  LDL.LU R250, [R1+0x45c] ;  /* 0x00045c0001fa7983 */ /* 0x000ea20000300800 */
[----:B-1----:R-:W-:-:S03]  /*57570*/  IMAD.WIDE R8, R225, 0x4, R4 ;  /* 0x00000004e1087825 */ /* 0x002fc600078e0204 */
[----:B------:R-:W2:Y:S04]  /*57580*/  LDL.LU R249, [R1+0x5c] ;  /* 0x00005c0001f97983 */ /* 0x000ea80000300800 */
[----:B------:R-:W2:Y:S04]  /*57590*/  LDL.LU R248, [R1+0x25c] ;  /* 0x00025c0001f87983 */ /* 0x000ea80000300800 */
[----:B------:R1:W-:Y:S01]  /*575a0*/  @P4 STG.E desc[UR8][R10.64], R227 ;  /* 0x000000e30a004986 */ /* 0x0003e2000c101908 */
[----:B------:R-:W-:Y:S01]  /*575b0*/  ISETP.GE.AND P4, PT, R226, UR4, PT ;  /* 0x00000004e2007c0c */ /* 0x000fe2000bf86270 */
[----:B------:R-:W-:Y:S01]  /*575c0*/  ULDC UR4, c[0x0][0x228] ;  /* 0x00008a0000047ab9 */ /* 0x000fe20000000800 */
[----:B-1----:R-:W-:Y:S01]  /*575d0*/  IMAD.WIDE R10, R224, 0x4, R2 ;  /* 0x00000004e00a7825 */ /* 0x002fe200078e0202 */
[----:B----4-:R1:W-:Y:S01]  /*575e0*/  @P2 STG.E desc[UR8][R8.64], R239 ;  /* 0x000000ef08002986 */ /* 0x0103e2000c101908 */
[----:B------:R-:W-:Y:S01]  /*575f0*/  ISETP.LT.AND P2, PT, R6, UR4, !P1 ;  /* 0x0000000406007c0c */ /* 0x000fe2000cf41270 */
[----:B------:R-:W-:Y:S01]  /*57600*/  ULDC UR4, c[0x0][0x22c] ;  /* 0x00008b0000047ab9 */ /* 0x000fe20000000800 */
[----:B------:R-:W-:Y:S01]  /*57610*/  ISETP.LT.AND P1, PT, R7, UR6, !P1 ;  /* 0x0000000607007c0c */ /* 0x000fe2000cf21270 */
[----:B------:R-:W-:Y:S01]  /*57620*/  VIADD R227, R0, 0x2f ;  /* 0x0000002f00e37836 */ /* 0x000fe20000000000 */
[----:B------:R4:W-:Y:S01]  /*57630*/  @P3 STG.E desc[UR8][R10.64], R238 ;  /* 0x000000ee0a003986 */ /* 0x0009e2000c101908 */
[----:B------:R-:W-:Y:S01]  /*57640*/  ISETP.LT.AND P3, PT, R6, UR10, !P6 ;  /* 0x0000000a06007c0c */ /* 0x000fe2000f761270 */
[----:B------:R-:W-:Y:S01]  /*57650*/  ULDC UR6, c[0x0][0x228] ;  /* 0x00008a0000067ab9 */ /* 0x000fe20000000800 */
[----:B------:R-:W-:Y:S01]  /*57660*/  ULDC UR10, c[0x0][0x228] ;  /* 0x00008a00000a7ab9 */ /* 0x000fe20000000800 */
[----:B-1----:R-:W-:-:S04]  /*57670*/  IMAD.WIDE R8, R224, 0x4, R4 ;  /* 0x00000004e0087825 */ /* 0x002fc800078e0204 */
[----:B----4-:R-:W-:Y:S02]  /*57680*/  VIADD R10, R224, UR28 ;  /* 0x0000001ce00a7c36 */ /* 0x010fe40008000000 */
[----:B------:R-:W-:-:S03]  /*57690*/  VIADD R11, R0, 0x2e ;  /* 0x0000002e000b7836 */ /* 0x000fc60000000000 */
[C---:B------:R-:W-:Y:S01]  /*576a0*/  IADD3 R226, R10.reuse, UR28, RZ ;  /* 0x0000001c0ae27c10 */ /* 0x040fe2000fffe0ff */
[C---:B------:R-:W-:Y:S01]  /*576b0*/  IMAD.WIDE R224, R10.reuse, 0x4, R2 ;  /* 0x000000040ae07825 */ /* 0x040fe200078e0202 */
[----:B------:R1:W-:Y:S01]  /*576c0*/  @P5 STG.E desc[UR8][R8.64], R243 ;  /* 0x000000f308005986 */ /* 0x0003e2000c101908 */
[----:B------:R-:W-:Y:S01]  /*576d0*/  ISETP.GE.AND P5, PT, R11, UR4, PT ;  /* 0x000000040b007c0c */ /* 0x000fe2000bfa6270 */
[----:B------:R-:W-:Y:S02]  /*576e0*/  ULDC UR4, c[0x0][0x22c] ;  /* 0x00008b0000047ab9 */ /* 0x000fe40000000800 */
[----:B---3--:R-:W-:Y:S01]  /*576f0*/  @P2 STG.E desc[UR8][R224.64], R242 ;  /* 0x000000f2e0002986 */ /* 0x008fe2000c101908 */
[----:B-1----:R-:W-:-:S04]  /*57700*/  IMAD.WIDE R8, R10, 0x4, R4 ;  /* 0x000000040a087825 */ /* 0x002fc800078e0204 */
[C---:B------:R-:W-:Y:S01]  /*57710*/  IMAD.WIDE R10, R226.reuse, 0x4, R2 ;  /* 0x00000004e20a7825 */ /* 0x040fe200078e0202 */
[----:B------:R-:W-:Y:S04]  /*57720*/  @P1 STG.E desc[UR8][R8.64], R241 ;  /* 0x000000f108001986 */ /* 0x000fe8000c101908 */
[----:B------:R1:W-:Y:S04]  /*57730*/  @P3 STG.E desc[UR8][R10.64], R245 ;  /* 0x000000f50a003986 */ /* 0x0003e8000c101908 */
[----:B-1----:R-:W3:Y:S01]  /*57740*/  LDL.LU R245, [R1+0x58] ;  /* 0x0000580001f57983 */ /* 0x002ee20000300800 */
[C---:B------:R-:W-:Y:S01]  /*57750*/  IADD3 R224, R226.reuse, UR28, RZ ;  /* 0x0000001ce2e07c10 */ /* 0x040fe2000fffe0ff */
[----:B------:R-:W-:-:S02]  /*57760*/  IMAD.WIDE R10, R226, 0x4, R4 ;  /* 0x00000004e20a7825 */ /* 0x000fc400078e0204 */
[----:B------:R-:W4:Y:S01]  /*57770*/  LDL.LU R226, [R1+0x460] ;  /* 0x0004600001e27983 */ /* 0x000f220000300800 */
[----:B------:R-:W-:Y:S01]  /*57780*/  ISETP.GE.AND P2, PT, R227, UR4, PT ;  /* 0x00000004e3007c0c */ /* 0x000fe2000bf46270 */
[----:B------:R-:W-:Y:S02]  /*57790*/  ULDC UR4, c[0x0][0x228] ;  /* 0x00008a0000047ab9 */ /* 0x000fe40000000800 */
[----:B------:R-:W4:Y:S04]  /*577a0*/  LDL.LU R227, [R1+0x660] ;  /* 0x0006600001e37983 */ /* 0x000f280000300800 */
[----:B------:R-:W4:Y:S01]  /*577b0*/  LDL.LU R239, [R1+0x260] ;  /* 0x0002600001ef7983 */ /* 0x000f220000300800 */
[----:B------:R-:W-:Y:S01]  /*577c0*/  ISETP.LT.AND P6, PT, R7, UR4, !P6 ;  /* 0x0000000407007c0c */ /* 0x000fe2000f7c1270 */
[----:B------:R-:W-:-:S02]  /*577d0*/  ULDC UR4, c[0x0][0x228] ;  /* 0x00008a0000047ab9 */ /* 0x000fc40000000800 */
[----:B------:R-:W4:Y:S01]  /*577e0*/  LDL.LU R238, [R1+0x60] ;  /* 0x0000600001ee7983 */ /* 0x000f220000300800 */
[----:B------:R-:W-:Y:S01]  /*577f0*/  ISETP.LT.AND P1, PT, R6, UR4, !P0 ;  /* 0x0000000406007c0c */ /* 0x000fe2000c721270 */
[C---:B------:R-:W-:Y:S01]  /*57800*/  VIADD R8, R0.reuse, 0x30 ;  /* 0x0000003000087836 */ /* 0x040fe20000000000 */
[----:B------:R-:W-:Y:S01]  /*57810*/  ULDC UR4, c[0x0][0x22c] ;  /* 0x00008b0000047ab9 */ /* 0x000fe20000000800 */
[----:B------:R-:W4:Y:S01]  /*57820*/  LDL.LU R243, [R1+0x464] ;  /* 0x0004640001f37983 */ /* 0x000f220000300800 */
[----:B------:R-:W-:Y:S01]  /*57830*/  VIADD R225, R0, 0x31 ;  /* 0x0000003100e17836 */ /* 0x000fe20000000000 */
[----:B------:R-:W-:Y:S01]  /*57840*/  ISETP.LT.AND P0, PT, R7, UR6, !P0 ;  /* 0x0000000607007c0c */ /* 0x000fe2000c701270 */
[----:B------:R-:W-:Y:S01]  /*57850*/  ULDC UR6, c[0x0][0x228] ;  /* 0x00008a0000067ab9 */ /* 0x000fe20000000800 */
[----:B------:R-:W-:Y:S01]  /*57860*/  ISETP.GE.AND P3, PT, R8, UR4, PT ;  /* 0x0000000408007c0c */ /* 0x000fe2000bf66270 */
[----:B------:R-:W-:Y:S01]  /*57870*/  IMAD.WIDE R8, R224, 0x4, R2 ;  /* 0x00000004e0087825 */ /* 0x000fe200078e0202 */
[----:B------:R-:W-:Y:S01]  /*57880*/  ULDC UR4, c[0x0][0x22c] ;  /* 0x00008b0000047ab9 */ /* 0x000fe20000000800 */
[----:B------:R1:W-:Y:S01]  /*57890*/  @P6 STG.E desc[UR8][R10.64], R240 ;  /* 0x000000f00a006986 */ /* 0x0003e2000c101908 */
[----:B------:R-:W-:Y:S01]  /*578a0*/  ISETP.GE.AND P6, PT, R225, UR4, PT ;  /* 0x00000004e1007c0c */ /* 0x000fe2000bfc6270 */
[----:B------:R-:W-:-:S02]  /*578b0*/  ULDC UR4, c[0x0][0x228] ;  /* 0x00008a0000047ab9 */ /* 0x000fc40000000800 */
[----:B------:R-:W4:Y:S04]  /*578c0*/  LDL.LU R242, [R1+0x664] ;  /* 0x0006640001f27983 */ /* 0x000f280000300800 */
[----:B------:R1:W-:Y:S01]  /*578d0*/  @P1 STG.E desc[UR8][R8.64], R247 ;  /* 0x000000f708001986 */ /* 0x0003e2000c101908 */
[----:B------:R-:W-:Y:S01]  /*578e0*/  ISETP.LT.AND P1, PT, R6, UR4, !P4 ;  /* 0x0000000406007c0c */ /* 0x000fe2000e721270 */
[----:B------:R-:W-:Y:S02]  /*578f0*/  ULDC UR4, c[0x0][0x228] ;  /* 0x00008a0000047ab9 */ /* 0x000fe40000000800 */
[----:B------:R-:W4:Y:S01]  /*57900*/  LDL.LU R241, [R1+0x264] ;  /* 0x0002640001f17983 */ /* 0x000f220000300800 */
[C---:B-1----:R-:W-:Y:S01]  /*57910*/  IMAD.WIDE R10, R224.reuse, 0x4, R4 ;  /* 0x00000004e00a7825 */ /* 0x042fe200078e0204 */
[----:B------:R-:W-:Y:S01]  /*57920*/  ISETP.LT.AND P4, PT, R7, UR6, !P4 ;  /* 0x0000000607007c0c */ /* 0x000fe2000e781270 */
[----:B------:R-:W-:Y:S01]  /*57930*/  ULDC UR6, c[0x0][0x228] ;  /* 0x00008a0000067ab9 */ /* 0x000fe20000000800 */
[----:B------:R-:W4:Y:S01]  /*57940*/  LDL.LU R240, [R1+0x64] ;  /* 0x0000640001f07983 */ /* 0x000f220000300800 */
[----:B------:R-:W-:-:S03]  /*57950*/  VIADD R224, R224, UR28 ;  /* 0x0000001ce0e07c36 */ /* 0x000fc60008000000 */
[----:B------:R1:W-:Y:S01]  /*57960*/  @P0 STG.E desc[UR8][R10.64], R246 ;  /* 0x000000f60a000986 */ /* 0x0003e2000c101908 */
[----:B------:R-:W-:-:S03]  /*57970*/  ISETP.LT.AND P0, PT, R6, UR4, !P5 ;  /* 0x0000000406007c0c */ /* 0x000fc6000ef01270 */
[----:B------:R-:W4:Y:S01]  /*57980*/  LDL.LU R247, [R1+0x468] ;  /* 0x0004680001f77983 */ /* 0x000f220000300800 */
[----:B------:R-:W-:Y:S01]  /*57990*/  IMAD.WIDE R8, R224, 0x4, R4 ;  /* 0x00000004e0087825 */ /* 0x000fe200078e0204 */
[----:B------:R-:W-:Y:S01]  /*579a0*/  IADD3 R225, R0, 0x32, RZ ;  /* 0x0000003200e17810 */ /* 0x000fe20007ffe0ff */
[----:B------:R-:W-:Y:S02]  /*579b0*/  ULDC UR4, c[0x0][0x22c] ;  /* 0x00008b0000047ab9 */ /* 0x000fe40000000800 */
[C-C-:B-1----:R-:W-:Y:S01]  /*579c0*/  IMAD.WIDE R10, R224.reuse, 0x4, R2.reuse ;  /* 0x00000004e00a7825 */ /* 0x142fe200078e0202 */
[----:B------:R-:W4:Y:S03]  /*579d0*/  LDL.LU R246, [R1+0x668] ;  /* 0x0006680001f67983 */ /* 0x000f260000300800 */
[----:B------:R-:W-:Y:S01]  /*579e0*/  VIADD R224, R224, UR28 ;  /* 0x0000001ce0e07c36 */ /* 0x000fe20008000000 */
[----:B------:R-:W-:Y:S01]  /*579f0*/  ISETP.LT.AND P5, PT, R7, UR6, !P5 ;  /* 0x0000000607007c0c */ /* 0x000fe2000efa1270 */
[----:B------:R-:W-:Y:S01]  /*57a00*/  ULDC UR6, c[0x0][0x228] ;  /* 0x00008a0000067ab9 */ /* 0x000fe20000000800 */
[----:B---3--:R1:W-:Y:S04]  /*57a10*/  @P1 STG.E desc[UR8][R10.64], R245 ;  /* 0x000000f50a001986 */ /* 0x0083e8000c101908 */
[----:B------:R3:W-:Y:S04]  /*57a20*/  @P4 STG.E desc[UR8][R8.64], R244 ;  /* 0x000000f408004986 */ /* 0x0007e8000c101908 */
[----:B-1----:R-:W4:Y:S01]  /*57a30*/  LDL.LU R245, [R1+0x268] ;  /* 0x0002680001f57983 */ /* 0x002f220000300800 */
[----:B---3--:R-:W-:-:S03]  /*57a40*/  IMAD.WIDE R8, R224, 0x4, R2 ;  /* 0x00000004e0087825 */ /* 0x008fc600078e0202 */
[----:B------:R-:W3:Y:S04]  /*57a50*/  LDL.LU R244, [R1+0x68] ;  /* 0x0000680001f47983 */ /* 0x000ee80000300800 */
[----:B--2---:R1:W-:Y:S04]  /*57a60*/  @P0 STG.E desc[UR8][R8.64], R251 ;  /* 0x000000fb08000986 */ /* 0x0043e8000c101908 */
[----:B-1----:R-:W2:Y:S01]  /*57a70*/  LDL.LU R251, [R1+0x46c] ;  /* 0x00046c0001fb7983 */ /* 0x002ea20000300800 */
[----:B------:R-:W-:Y:S01]  /*57a80*/  ISETP.GE.AND P1, PT, R225, UR4, PT ;  /* 0x00000004e1007c0c */ /* 0x000fe2000bf26270 */
[----:B------:R-:W-:Y:S01]  /*57a90*/  ULDC UR4, c[0x0][0x228] ;  /* 0x00008a0000047ab9 */ /* 0x000fe20000000800 */
[----:B------:R-:W-:Y:S01]  /*57aa0*/  VIADD R225, R0, 0x33 ;  /* 0x0000003300e17836 */ /* 0x000fe20000000000 */
[----:B------:R-:W-:Y:S01]  /*57ab0*/  ISETP.LT.AND P4, PT, R6, UR4, !P2 ;  /* 0x0000000406007c0c */ /* 0x000fe2000d781270 */
[----:B------:R-:W-:Y:S01]  /*57ac0*/  ULDC UR4, c[0x0][0x22c] ;  /* 0x00008b0000047ab9 */ /* 0x000fe20000000800 */
[C---:B------:R-:W-:Y:S01]  /*57ad0*/  IMAD.WIDE R10, R224.reuse, 0x4, R4 ;  /* 0x00000004e00a7825 */ /* 0x040fe200078e0204 */
[----:B------:R-:W-:-:S02]  /*57ae0*/  IADD3 R224, R224, UR28, RZ ;  /* 0x0000001ce0e07c10 */ /* 0x000fc4000fffe0ff */
[----:B------:R-:W-:Y:S01]  /*57af0*/  ISETP.GE.AND P0, PT, R225, UR4, PT ;  /* 0x00000004e1007c0c */ /* 0x000fe2000bf06270 */
[----:B------:R-:W-:Y:S02]  /*57b00*/  ULDC UR4, c[0x0][0x228] ;  /* 0x00008a0000047ab9 */ /* 0x000fe40000000800 */
[----:B------:R-:W-:Y:S01]  /*57b10*/  ISETP.LT.AND P2, PT, R7, UR4, !P2 ;  /* 0x0000000407007c0c */ /* 0x000fe2000d741270 */
[----:B------:R1:W-:Y:S01]  /*57b20*/  @P5 STG.E desc[UR8][R10.64], R250 ;  /* 0x000000fa0a005986 */ /* 0x0003e2000c101908 */
[----:B------:R-:W-:Y:S01]  /*57b30*/  IMAD.WIDE R8, R224, 0x4, R2 ;  /* 0x00000004e0087825 */ /* 0x000fe200078e0202 */
[----:B------:R-:W-:Y:S01]  /*57b40*/  ISETP.LT.AND P5, PT, R6, UR6, !P3 ;  /* 0x0000000606007c0c */ /* 0x000fe2000dfa1270 */
[----:B------:R-:W-:Y:S01]  /*57b50*/  ULDC UR4, c[0x0][0x22c] ;  /* 0x00008b0000047ab9 */ /* 0x000fe20000000800 */
[----:B------:R-:W-:Y:S01]  /*57b60*/  ULDC UR6, c[0x0][0x228] ;  /* 0x00008a0000067ab9 */ /* 0x000fe20000000800 */
[----:B------:R-:W-:Y:S01]  /*57b70*/  VIADD R225, R224, UR28 ;  /* 0x0000001ce0e17c36 */ /* 0x000fe20008000000 */
[----:B------:R1:W-:Y:S02]  /*57b80*/  @P4 STG.E desc[UR8][R8.64], R249 ;  /* 0x000000f908004986 */ /* 0x0003e4000c101908 */
[----:B-1----:R-:W-:-:S02]  /*57b90*/  VIADD R10, R0, 0x34 ;  /* 0x00000034000a7836 */ /* 0x002fc40000000000 */
[----:B------:R-:W2:Y:S03]  /*57ba0*/  LDL.LU R250, [R1+0x66c] ;  /* 0x00066c0001fa7983 */ /* 0x000ea60000300800 */
[----:B------:R-:W-:Y:S01]  /*57bb0*/  ISETP.GE.AND P4, PT, R10, UR4, PT ;  /* 0x000000040a007c0c */ /* 0x000fe2000bf86270 */
[----:B------:R-:W-:Y:S01]  /*57bc0*/  IMAD.WIDE R8, R224, 0x4, R4 ;  /* 0x00000004e0087825 */ /* 0x000fe200078e0204 */
[----:B------:R-:W-:Y:S01]  /*57bd0*/  ULDC UR4, c[0x0][0x228] ;  /* 0x00008a0000047ab9 */ /* 0x000fe20000000800 */
[----:B------:R-:W-:Y:S01]  /*57be0*/  IADD3 R224, R0, 0x35, RZ ;  /* 0x0000003500e07810 */ /* 0x000fe20007ffe0ff */
[----:B------:R-:W2:Y:S01]  /*57bf0*/  LDL.LU R249, [R1+0x26c] ;  /* 0x00026c0001f97983 */ /* 0x000ea20000300800 */
[----:B------:R-:W-:Y:S01]  /*57c00*/  ISETP.LT.AND P3, PT, R7, UR4, !P3 ;  /* 0x0000000407007c0c */ /* 0x000fe2000df61270 */
[----:B------:R-:W-:Y:S01]  /*57c10*/  IMAD.WIDE R10, R225, 0x4, R2 ;  /* 0x00000004e10a7825 */ /* 0x000fe200078e0202 */
[----:B------:R-:W-:Y:S01]  /*57c20*/  ULDC UR4, c[0x0][0x22c] ;  /* 0x00008b0000047ab9 */ /* 0x000fe20000000800 */
[----:B------:R1:W-:Y:S01]  /*57c30*/  @P2 STG.E desc[UR8][R8.64], R248 ;  /* 0x000000f808002986 */ /* 0x0003e2000c101908 */
[----:B------:R-:W-:Y:S01]  /*57c40*/  ISETP.GE.AND P2, PT, R224, UR4, PT ;  /* 0x00000004e0007c0c */ /* 0x000fe2000bf46270 */
[----:B------:R-:W-:-:S02]  /*57c50*/  ULDC UR4, c[0x0][0x228] ;  /* 0x00008a0000047ab9 */ /* 0x000fc40000000800 */
[----:B----4-:R4:W-:Y:S01]  /*57c60*/  @P5 STG.E desc[UR8][R10.64], R226 ;  /* 0x000000e20a005986 */ /* 0x0109e2000c101908 */
[----:B------:R-:W-:Y:S01]  /*57c70*/  ISETP.LT.AND P5, PT, R6, UR4, !P6 ;  /* 0x0000000406007c0c */ /* 0x000fe2000f7a1270 */
[----:B------:R-:W-:Y:S02]  /*57c80*/  ULDC UR4, c[0x0][0x228] ;  /* 0x00008a0000047ab9 */ /* 0x000fe40000000800 */
[----:B------:R-:W-:Y:S01]  /*57c90*/  ISETP.LT.AND P6, PT, R7, UR4, !P6 ;  /* 0x0000000407007c0c */ /* 0x000fe2000f7c1270 */
[----:B------:R-:W-:Y:S01]  /*57ca0*/  ULDC UR4, c[0x0][0x228] ;  /* 0x00008a0000047ab9 */ /* 0x000fe20000000800 */
[C---:B-1----:R-:W-:Y:S01]  /*57cb0*/  IMAD.WIDE R8, R225.reuse, 0x4, R4 ;  /* 0x00000004e1087825 */ /* 0x042fe200078e0204 */
[----:B------:R-:W2:Y:S03]  /*57cc0*/  LDL.LU R248, [R1+0x6c] ;  /* 0x00006c0001f87983 */ /* 0x000ea60000300800 */
[----:B------:R-:W-:Y:S01]  /*57cd0*/  VIADD R225, R225, UR28 ;  /* 0x0000001ce1e17c36 */ /* 0x000fe20008000000 */
[----:B------:R1:W-:Y:S01]  /*57ce0*/  @P3 STG.E desc[UR8][R8.64], R227 ;  /* 0x000000e308003986 */ /* 0x0003e2000c101908 */
[----:B----4-:R-:W-:-:S02]  /*57cf0*/  VIADD R226, R0, 0x36 ;  /* 0x0000003600e27836 */ /* 0x010fc40000000000 */
[C---:B------:R-:W-:Y:S01]  /*57d00*/  IMAD.WIDE R10, R225.reuse, 0x4, R2 ;  /* 0x00000004e10a7825 */ /* 0x040fe200078e0202 */
[----:B------:R-:W-:Y:S01]  /*57d10*/  ISETP.LT.AND P3, PT, R6, UR4, !P1 ;  /* 0x0000000406007c0c */ /* 0x000fe2000cf61270 */
[----:B------:R-:W-:Y:S01]  /*57d20*/  ULDC UR4, c[0x0][0x22c] ;  /* 0x00008b0000047ab9 */ /* 0x000fe20000000800 */
[C---:B------:R-:W-:Y:S02]  /*57d30*/  IADD3 R224, R225.reuse, UR28, RZ ;  /* 0x0000001ce1e07c10 */ /* 0x040fe4000fffe0ff */
[----:B------:R4:W-:Y:S01]  /*57d40*/  @P5 STG.E desc[UR8][R10.64], R239 ;  /* 0x000000ef0a005986 */ /* 0x0009e2000c101908 */
[----:B------:R-:W-:Y:S01]  /*57d50*/  ISETP.GE.AND P5, PT, R226, UR4, PT ;  /* 0x00000004e2007c0c */ /* 0x000fe2000bfa6270 */
[----:B------:R-:W-:Y:S01]  /*57d60*/  ULDC UR4, c[0x0][0x228] ;  /* 0x00008a0000047ab9 */ /* 0x000fe20000000800 */
[----:B-1----:R-:W-:Y:S01]  /*57d70*/  IMAD.WIDE R8, R225, 0x4, R4 ;  /* 0x00000004e1087825 */ /* 0x002fe200078e0204 */
[----:B------:R-:W-:Y:S01]  /*57d80*/  ISETP.LT.AND P1, PT, R7, UR4, !P1 ;  /* 0x0000000407007c0c */ /* 0x000fe2000cf21270 */
[----:B------:R-:W-:-:S03]  /*57d90*/  ULDC UR4, c[0x0][0x228] ;  /* 0x00008a0000047ab9 */ /* 0x000fc60000000800 */
[----:B------:R1:W-:Y:S01]  /*57da0*/  @P6 STG.E desc[UR8][R8.64], R238 ;  /* 0x000000ee08006986 */ /* 0x0003e2000c101908 */
[----:B------:R-:W-:Y:S01]  /*57db0*/  ISETP.LT.AND P6, PT, R6, UR4, !P0 ;  /* 0x0000000406007c0c */ /* 0x000fe2000c7c1270 */
[C-C-:B----4-:R-:W-:Y:S01]  /*57dc0*/  IMAD.WIDE R10, R224.reuse, 0x4, R2.reuse ;  /* 0x00000004e00a7825 */ /* 0x150fe200078e0202 */
[----:B------:R-:W-:Y:S01]  /*57dd0*/  ISETP.LT.AND P0, PT, R7, UR6, !P0 ;  /* 0x0000000607007c0c */ /* 0x000fe2000c701270 */
[----:B------:R-:W-:Y:S01]  /*57de0*/  ULDC UR4, c[0x0][0x22c] ;  /* 0x00008b0000047ab9 */ /* 0x000fe20000000800 */
[----:B------:R-:W-:Y:S01]  /*57df0*/  ULDC UR6, c[0x0][0x228] ;  /* 0x00008a0000067ab9 */ /* 0x000fe20000000800 */
[----:B------:R-:W-:Y:S01]  /*57e00*/  VIADD R225, R224, UR28 ;  /* 0x0000001ce0e17c36 */ /* 0x000fe20008000000 */
[----:B------:R4:W-:Y:S01]  /*57e10*/  @P3 STG.E desc[UR8][R10.64], R243 ;  /* 0x000000f30a003986 */ /* 0x0009e2000c101908 */
[----:B------:R-:W-:Y:S01]  /*57e20*/  VIADD R226, R0, 0x37 ;  /* 0x0000003700e27836 */ /* 0x000fe20000000000 */
[----:B------:R-:W-:Y:S01]  /*57e30*/  ISETP.LT.AND P3, PT, R6, UR10, !P4 ;  /* 0x0000000a06007c0c */ /* 0x000fe2000e761270 */
[----:B------:R-:W-:Y:S01]  /*57e40*/  ULDC UR10, c[0x0][0x228] ;  /* 0x00008a00000a7ab9 */ /* 0x000fe20000000800 */
[----:B-1----:R-:W-:-:S04]  /*57e50*/  IMAD.WIDE R8, R225, 0x4, R2 ;  /* 0x00000004e1087825 */ /* 0x002fc800078e0202 */
[----:B----4-:R-:W-:Y:S01]  /*57e60*/  IMAD.WIDE R10, R224, 0x4, R4 ;  /* 0x00000004e00a7825 */ /* 0x010fe200078e0204 */
[----:B------:R-:W-:-:S04]  /*57e70*/  IADD3 R224, R225, UR28, RZ ;  /* 0x0000001ce1e07c10 */ /* 0x000fc8000fffe0ff */
[----:B------:R1:W-:Y:S01]  /*57e80*/  @P1 STG.E desc[UR8][R10.64], R242 ;  /* 0x000000f20a001986 */ /* 0x0003e2000c101908 */
        /* <DEDUP_REMOVED lines=21> */
[----:B------:R-:W-:Y:S01]  /*57fe0*/  VIADD R11, R0, 0x39 ;  /* 0x00000039000b7836 */ /* 0x000fe20000000000 */
[----:B------:R1:W-:Y:S01]  /*57ff0*/  @P4 STG.E desc[UR8][R8.64], R246 ;  /* 0x000000f608004986 */ /* 0x0003e2000c101908 */
[----:B------:R-:W-:-:S03]  /*58000*/  VIADD R226, R10, UR28 ;  /* 0x0000001c0ae27c36 */ /* 0x000fc60008000000 */
[----:B------:R-:W-:Y:S01]  /*58010*/  ISETP.GE.AND P4, PT, R11, UR4, PT ;  /* 0x000000040b007c0c */ /* 0x000fe2000bf86270 */
[----:B------:R-:W-:Y:S01]  /*58020*/  IMAD.WIDE R224, R10, 0x4, R2 ;  /* 0x000000040ae07825 */ /* 0x000fe200078e0202 */
[----:B------:R-:W-:-:S03]  /*58030*/  ULDC UR4, c[0x0][0x22c] ;  /* 0x00008b0000047ab9 */ /* 0x000fc60000000800 */
[----:B-1----:R-:W-:-:S04]  /*58040*/  IMAD.WIDE R8, R10, 0x4, R4 ;  /* 0x000000040a087825 */ /* 0x002fc800078e0204 */
[C---:B------:R-:W-:Y:S01]  /*58050*/  IMAD.WIDE R10, R226.reuse, 0x4, R2 ;  /* 0x00000004e20a7825 */ /* 0x040fe200078e0202 */
[----:B------:R1:W-:Y:S01]  /*58060*/  @P0 STG.E desc[UR8][R224.64], R245 ;  /* 0x000000f5e0000986 */ /* 0x0003e2000c101908 */
[----:B------:R-:W-:Y:S01]  /*58070*/  ISETP.GE.AND P0, PT, R227, UR4, PT ;  /* 0x00000004e3007c0c */ /* 0x000fe2000bf06270 */
[----:B------:R-:W-:Y:S02]  /*58080*/  ULDC UR4, c[0x0][0x228] ;  /* 0x00008a0000047ab9 */ /* 0x000fe40000000800 */
[----:B---3--:R-:W-:Y:S01]  /*58090*/  @P2 STG.E desc[UR8][R8.64], R244 ;  /* 0x000000f408002986 */ /* 0x008fe2000c101908 */
[----:B-1----:R-:W-:-:S03]  /*580a0*/  VIADD R224, R226, UR28 ;  /* 0x0000001ce2e07c36 */ /* 0x002fc60008000000 */
[----:B--2---:R1:W-:Y:S02]  /*580b0*/  @P3 STG.E desc[UR8][R10.64], R251 ;  /* 0x000000fb0a003986 */ /* 0x0043e4000c101908 */
[----:B-1----:R-:W-:Y:S02]  /*580c0*/  IMAD.WIDE R10, R226, 0x4, R4 ;  /* 0x00000004e20a7825 */ /* 0x002fe400078e0204 */
[----:B------:R-:W2:Y:S04]  /*580d0*/  LDL.LU R226, [R1+0x470] ;  /* 0x0004700001e27983 */ /* 0x000ea80000300800 */
[----:B------:R-:W3:Y:S04]  /*580e0*/  LDL.LU R227, [R1+0x670] ;  /* 0x0006700001e37983 */ /* 0x000ee80000300800 */
[----:B------:R-:W4:Y:S04]  /*580f0*/  LDL.LU R239, [R1+0x270] ;  /* 0x0002700001ef7983 */ /* 0x000f280000300800 */
        /* <DEDUP_REMOVED lines=9> */
[----:B------:R-:W-:Y:S01]  /*58190*/  ULDC UR4, c[0x0][0x22c] ;  /* 0x00008b0000047ab9 */ /* 0x000fe20000000800 */
[C---:B------:R-:W-:Y:S01]  /*581a0*/  IADD3 R8, R0.reuse, 0x3b, RZ ;  /* 0x0000003b00087810 */ /* 0x040fe20007ffe0ff */
[----:B------:R-:W4:Y:S01]  /*581b0*/  LDL.LU R246, [R1+0x678] ;  /* 0x0006780001f67983 */ /* 0x000f220000300800 */
[----:B------:R-:W-:Y:S01]  /*581c0*/  VIADD R225, R0, 0x3c ;  /* 0x0000003c00e17836 */ /* 0x000fe20000000000 */
[----:B------:R-:W-:Y:S01]  /*581d0*/  ISETP.LT.AND P1, PT, R7, UR6, !P1 ;  /* 0x0000000607007c0c */ /* 0x000fe2000cf21270 */
[----:B------:R-:W-:Y:S01]  /*581e0*/  ULDC UR6, c[0x0][0x228] ;  /* 0x00008a0000067ab9 */ /* 0x000fe20000000800 */
[----:B------:R-:W-:Y:S01]  /*581f0*/  ISETP.GE.AND P3, PT, R8, UR4, PT ;  /* 0x0000000408007c0c */ /* 0x000fe2000bf66270 */
[----:B------:R-:W4:Y:S01]  /*58200*/  LDL.LU R245, [R1+0x278] ;  /* 0x0002780001f57983 */ /* 0x000f220000300800 */
[----:B------:R-:W-:Y:S01]  /*58210*/  IMAD.WIDE R8, R224, 0x4, R2 ;  /* 0x00000004e0087825 */ /* 0x000fe200078e0202 */
[----:B------:R-:W-:-:S02]  /*58220*/  ULDC UR4, c[0x0][0x22c] ;  /* 0x00008b0000047ab9 */ /* 0x000fc40000000800 */
[----:B------:R1:W-:Y:S01]  /*58230*/  @P5 STG.E desc[UR8][R10.64], R250 ;  /* 0x000000fa0a005986 */ /* 0x0003e2000c101908 */
[----:B------:R-:W-:Y:S01]  /*58240*/  ISETP.GE.AND P5, PT, R225, UR4, PT ;  /* 0x00000004e1007c0c */ /* 0x000fe2000bfa6270 */
[----:B------:R-:W-:Y:S02]  /*58250*/  ULDC UR4, c[0x0][0x228] ;  /* 0x00008a0000047ab9 */ /* 0x000fe40000000800 */
[----:B------:R1:W-:Y:S01]  /*58260*/  @P2 STG.E desc[UR8][R8.64], R249 ;  /* 0x000000f908002986 */ /* 0x0003e2000c101908 */
[----:B------:R-:W-:Y:S01]  /*58270*/  ISETP.LT.AND P2, PT, R6, UR4, !P6 ;  /* 0x0000000406007c0c */ /* 0x000fe2000f741270 */
[----:B------:R-:W-:Y:S02]  /*58280*/  ULDC UR4, c[0x0][0x228] ;  /* 0x00008a0000047ab9 */ /* 0x000fe40000000800 */
[----:B------:R-:W4:Y:S01]  /*58290*/  LDL.LU R244, [R1+0x78] ;  /* 0x0000780001f47983 */ /* 0x000f220000300800 */
[----:B------:R-:W-:Y:S01]  /*582a0*/  ISETP.LT.AND P6, PT, R7, UR6, !P6 ;  /* 0x0000000607007c0c */ /* 0x000fe2000f7c1270 */
[----:B------:R-:W-:Y:S01]  /*582b0*/  ULDC UR6, c[0x0][0x228] ;  /* 0x00008a0000067ab9 */ /* 0x000fe20000000800 */
[C---:B-1----:R-:W-:Y:S01]  /*582c0*/  IMAD.WIDE R10, R224.reuse, 0x4, R4 ;  /* 0x00000004e00a7825 */ /* 0x042fe200078e0204 */
[----:B------:R-:W4:Y:S01]  /*582d0*/  LDL.LU R251, [R1+0x47c] ;  /* 0x00047c0001fb7983 */ /* 0x000f220000300800 */
[----:B------:R-:W-:-:S03]  /*582e0*/  IADD3 R224, R224, UR28, RZ ;  /* 0x0000001ce0e07c10 */ /* 0x000fc6000fffe0ff */
[----:B------:R1:W-:Y:S01]  /*582f0*/  @P1 STG.E desc[UR8][R10.64], R248 ;  /* 0x000000f80a001986 */ /* 0x0003e2000c101908 */
[----:B------:R-:W-:Y:S01]  /*58300*/  ISETP.LT.AND P1, PT, R6, UR4, !P4 ;  /* 0x0000000406007c0c */ /* 0x000fe2000e721270 */
[----:B------:R-:W-:Y:S01]  /*58310*/  IMAD.WIDE R8, R224, 0x4, R4 ;  /* 0x00000004e0087825 */ /* 0x000fe200078e0204 */
[----:B------:R-:W-:Y:S01]  /*58320*/  ISETP.LT.AND P4, PT, R7, UR6, !P4 ;  /* 0x0000000607007c0c */ /* 0x000fe2000e781270 */
[----:B------:R-:W4:Y:S01]  /*58330*/  LDL.LU R250, [R1+0x67c] ;  /* 0x00067c0001fa7983 */ /* 0x000f220000300800 */
[----:B------:R-:W-:Y:S01]  /*58340*/  ULDC UR4, c[0x0][0x22c] ;  /* 0x00008b0000047ab9 */ /* 0x000fe20000000800 */
[----:B------:R-:W-:Y:S01]  /*58350*/  VIADD R225, R0, 0x3d ;  /* 0x0000003d00e17836 */ /* 0x000fe20000000000 */
[----:B------:R-:W-:Y:S01]  /*58360*/  ULDC UR6, c[0x0][0x228] ;  /* 0x00008a0000067ab9 */ /* 0x000fe20000000800 */
[----:B------:R-:W4:Y:S01]  /*58370*/  LDL.LU R249, [R1+0x27c] ;  /* 0x00027c0001f97983 */ /* 0x000f220000300800 */
[----:B-1----:R-:W-:-:S03]  /*58380*/  IMAD.WIDE R10, R224, 0x4, R2 ;  /* 0x00000004e00a7825 */ /* 0x002fc600078e0202 */
[----:B------:R-:W4:Y:S01]  /*58390*/  LDL.LU R248, [R1+0x7c] ;  /* 0x00007c0001f87983 */ /* 0x000f220000300800 */
[----:B------:R-:W-:-:S03]  /*583a0*/  VIADD R224, R224, UR28 ;  /* 0x0000001ce0e07c36 */ /* 0x000fc60008000000 */
[----:B--2---:R1:W-:Y:S04]  /*583b0*/  @P2 STG.E desc[UR8][R10.64], R226 ;  /* 0x000000e20a002986 */ /* 0x0043e8000c101908 */
[----:B---3--:R2:W-:Y:S01]  /*583c0*/  @P6 STG.E desc[UR8][R8.64], R227 ;  /* 0x000000e308006986 */ /* 0x0085e2000c101908 */
[----:B-1----:R-:W-:-:S04]  /*583d0*/  IMAD.WIDE R10, R224, 0x4, R4 ;  /* 0x00000004e00a7825 */ /* 0x002fc800078e0204 */
[----:B--2---:R-:W-:-:S05]  /*583e0*/  IMAD.WIDE R8, R224, 0x4, R2 ;  /* 0x00000004e0087825 */ /* 0x004fca00078e0202 */
[----:B----4-:R-:W-:Y:S04]  /*583f0*/  @P1 STG.E desc[UR8][R8.64], R239 ;  /* 0x000000ef08001986 */ /* 0x010fe8000c101908 */
[----:B------:R1:W-:Y:S04]  /*58400*/  @P4 STG.E desc[UR8][R10.64], R238 ;  /* 0x000000ee0a004986 */ /* 0x0003e8000c101908 */
[----:B-1----:R-:W2:Y:S01]  /*58410*/  LDL.LU R238, [R1+0x680] ;  /* 0x0006800001ee7983 */ /* 0x002ea20000300800 */
[----:B------:R-:W-:Y:S01]  /*58420*/  ISETP.GE.AND P2, PT, R225, UR4, PT ;  /* 0x00000004e1007c0c */ /* 0x000fe2000bf46270 */
[----:B------:R-:W-:Y:S01]  /*58430*/  ULDC UR4, c[0x0][0x228] ;  /* 0x00008a0000047ab9 */ /* 0x000fe20000000800 */
[----:B------:R-:W-:-:S02]  /*58440*/  IADD3 R225, R0, 0x3e, RZ ;  /* 0x0000003e00e17810 */ /* 0x000fc40007ffe0ff */
[----:B------:R-:W-:Y:S01]  /*58450*/  ISETP.LT.AND P6, PT, R6, UR4, !P0 ;  /* 0x0000000406007c0c */ /* 0x000fe2000c7c1270 */
[----:B------:R-:W-:Y:S01]  /*58460*/  ULDC UR4, c[0x0][0x22c] ;  /* 0x00008b0000047ab9 */ /* 0x000fe20000000800 */
[----:B------:R-:W-:Y:S01]  /*58470*/  VIADD R8, R224, UR28 ;  /* 0x0000001ce0087c36 */ /* 0x000fe20008000000 */
[----:B------:R-:W-:Y:S01]  /*58480*/  ISETP.GE.AND P1, PT, R225, UR4, PT ;  /* 0x00000004e1007c0c */ /* 0x000fe2000bf26270 */
[----:B------:R-:W-:Y:S02]  /*58490*/  ULDC UR4, c[0x0][0x228] ;  /* 0x00008a0000047ab9 */ /* 0x000fe40000000800 */
[----:B------:R-:W-:Y:S01]  /*584a0*/  ISETP.LT.AND P0, PT, R7, UR4, !P0 ;  /* 0x0000000407007c0c */ /* 0x000fe2000c701270 */
[----:B------:R-:W-:Y:S01]  /*584b0*/  IMAD.WIDE R10, R8, 0x4, R2 ;  /* 0x00000004080a7825 */ /* 0x000fe200078e0202 */
[----:B------:R-:W-:Y:S01]  /*584c0*/  ISETP.LT.AND P4, PT, R6, UR6, !P3 ;  /* 0x0000000606007c0c */ /* 0x000fe2000df81270 */
[----:B------:R-:W-:Y:S02]  /*584d0*/  ULDC UR4, c[0x0][0x22c] ;  /* 0x00008b0000047ab9 */ /* 0x000fe40000000800 */
[----:B------:R-:W-:Y:S01]  /*584e0*/  VIADD R9, R0, 0x3f ;  /* 0x0000003f00097836 */ /* 0x000fe20000000000 */
[----:B------:R-:W-:Y:S01]  /*584f0*/  IADD3 R224, R8, UR28, RZ ;  /* 0x0000001c08e07c10 */ /* 0x000fe2000fffe0ff */
[----:B------:R1:W-:Y:S01]  /*58500*/  @P6 STG.E desc[UR8][R10.64], R243 ;  /* 0x000000f30a006986 */ /* 0x0003e2000c101908 */
[C---:B------:R-:W-:Y:S01]  /*58510*/  VIADD R225, R0.reuse, 0x40 ;  /* 0x0000004000e17836 */ /* 0x040fe20000000000 */
[----:B------:R-:W-:Y:S01]  /*58520*/  IADD3 R226, R0, 0x41, RZ ;  /* 0x0000004100e27810 */ /* 0x000fe20007ffe0ff */
[----:B------:R-:W-:Y:S01]  /*58530*/  ULDC UR6, c[0x0][0x228] ;  /* 0x00008a0000067ab9 */ /* 0x000fe20000000800 */
[----:B------:R-:W-:Y:S01]  /*58540*/  ISETP.GE.AND P6, PT, R9, UR4, PT ;  /* 0x0000000409007c0c */ /* 0x000fe2000bfc6270 */
[----:B------:R-:W-:Y:S01]  /*58550*/  IMAD.WIDE R8, R8, 0x4, R4 ;  /* 0x0000000408087825 */ /* 0x000fe200078e0204 */
[----:B------:R-:W-:-:S02]  /*58560*/  ULDC UR4, c[0x0][0x228] ;  /* 0x00008a0000047ab9 */ /* 0x000fc40000000800 */
[----:B------:R-:W-:Y:S01]  /*58570*/  ISETP.LT.AND P3, PT, R7, UR4, !P3 ;  /* 0x0000000407007c0c */ /* 0x000fe2000df61270 */
[----:B------:R-:W-:Y:S01]  /*58580*/  ULDC UR4, c[0x0][0x22c] ;  /* 0x00008b0000047ab9 */ /* 0x000fe20000000800 */
[----:B------:R3:W-:Y:S01]  /*58590*/  @P0 STG.E desc[UR8][R8.64], R242 ;  /* 0x000000f208000986 */ /* 0x0007e2000c101908 */
[----:B-1----:R-:W-:Y:S01]  /*585a0*/  IMAD.WIDE R10, R224, 0x4, R2 ;  /* 0x00000004e00a7825 */ /* 0x002fe200078e0202 */
[----:B------:R-:W-:Y:S01]  /*585b0*/  ISETP.GE.AND P0, PT, R225, UR4, PT ;  /* 0x00000004e1007c0c */ /* 0x000fe2000bf06270 */
[----:B------:R-:W-:-:S03]  /*585c0*/  ULDC UR4, c[0x0][0x228] ;  /* 0x00008a0000047ab9 */ /* 0x000fc60000000800 */
[----:B------:R1:W-:Y:S01]  /*585d0*/  @P4 STG.E desc[UR8][R10.64], R241 ;  /* 0x000000f10a004986 */ /* 0x0003e2000c101908 */
[----:B------:R-:W-:Y:S01]  /*585e0*/  ISETP.LT.AND P4, PT, R6, UR4, !P5 ;  /* 0x0000000406007c0c */ /* 0x000fe2000ef81270 */
[----:B------:R-:W-:Y:S01]  /*585f0*/  ULDC UR4, c[0x0][0x228] ;  /* 0x00008a0000047ab9 */ /* 0x000fe20000000800 */
[C---:B------:R-:W-:Y:S01]  /*58600*/  VIADD R225, R224.reuse, UR28 ;  /* 0x0000001ce0e17c36 */ /* 0x040fe20008000000 */
[----:B------:R-:W-:Y:S01]  /*58610*/  ISETP.LT.AND P5, PT, R7, UR4, !P5 ;  /* 0x0000000407007c0c */ /* 0x000fe2000efa1270 */
[----:B---3--:R-:W-:Y:S01]  /*58620*/  IMAD.WIDE R8, R224, 0x4, R4 ;  /* 0x00000004e0087825 */ /* 0x008fe200078e0204 */
[----:B------:R-:W-:-:S04]  /*58630*/  ULDC UR4, c[0x0][0x228] ;  /* 0x00008a0000047ab9 */ /* 0x000fc80000000800 */
[----:B------:R3:W-:Y:S01]  /*58640*/  @P3 STG.E desc[UR8][R8.64], R240 ;  /* 0x000000f008003986 */ /* 0x0007e2000c101908 */
[C---:B-1----:R-:W-:Y:S01]  /*58650*/  IMAD.WIDE R10, R225.reuse, 0x4, R2 ;  /* 0x00000004e10a7825 */ /* 0x042fe200078e0202 */
[----:B------:R-:W-:Y:S01]  /*58660*/  ISETP.LT.AND P3, PT, R6, UR4, !P2 ;  /* 0x0000000406007c0c */ /* 0x000fe2000d761270 */
[----:B------:R-:W-:Y:S01]  /*58670*/  ULDC UR4, c[0x0][0x22c] ;  /* 0x00008b0000047ab9 */ /* 0x000fe20000000800 */
[----:B------:R-:W4:Y:S01]  /*58680*/  LDL.LU R241, [R1+0x280] ;  /* 0x0002800001f17983 */ /* 0x000f220000300800 */
[----:B------:R-:W-:-:S03]  /*58690*/  VIADD R224, R225, UR28 ;  /* 0x0000001ce1e07c36 */ /* 0x000fc60008000000 */
[----:B------:R1:W-:Y:S01]  /*586a0*/  @P4 STG.E desc[UR8][R10.64], R247 ;  /* 0x000000f70a004986 */ /* 0x0003e2000c101908 */
[----:B------:R-:W-:Y:S01]  /*586b0*/  ISETP.GE.AND P4, PT, R226, UR4, PT ;  /* 0x00000004e2007c0c */ /* 0x000fe2000bf86270 */
[----:B------:R-:W-:Y:S01]  /*586c0*/  ULDC UR4, c[0x0][0x228] ;  /* 0x00008a0000047ab9 */ /* 0x000fe20000000800 */
[----:B---3--:R-:W-:Y:S01]  /*586d0*/  IMAD.WIDE R8, R225, 0x4, R4 ;  /* 0x00000004e1087825 */ /* 0x008fe200078e0204 */
[C---:B------:R-:W-:Y:S01]  /*586e0*/  ISETP.LT.AND P2, PT, R7.reuse, UR4, !P2 ;  /* 0x0000000407007c0c */ /* 0x040fe2000d741270 */
[----:B------:R-:W-:Y:S01]  /*586f0*/  ULDC UR4, c[0x0][0x228] ;  /* 0x00008a0000047ab9 */ /* 0x000fe20000000800 */
[----:B------:R-:W3:Y:S04]  /*58700*/  LDL.LU R239, [R1+0x80] ;  /* 0x0000800001ef7983 */ /* 0x000ee80000300800 */
[----:B------:R1:W-:Y:S01]  /*58710*/  @P5 STG.E desc[UR8][R8.64], R246 ;  /* 0x000000f608005986 */ /* 0x0003e2000c101908 */
[----:B------:R-:W-:Y:S01]  /*58720*/  ISETP.LT.AND P5, PT, R6, UR4, !P1 ;  /* 0x0000000406007c0c */ /* 0x000fe2000cfa1270 */
[C-C-:B-1----:R-:W-:Y:S01]  /*58730*/  IMAD.WIDE R10, R224.reuse, 0x4, R2.reuse ;  /* 0x00000004e00a7825 */ /* 0x142fe200078e0202 */
[----:B------:R-:W-:Y:S01]  /*58740*/  IADD3 R225, R224, UR28, RZ ;  /* 0x0000001ce0e17c10 */ /* 0x000fe2000fffe0ff */
[----:B------:R-:W-:Y:S01]  /*58750*/  ULDC UR4, c[0x0][0x22c] ;  /* 0x00008b0000047ab9 */ /* 0x000fe20000000800 */
[----:B------:R-:W-:Y:S01]  /*58760*/  ISETP.LT.AND P1, PT, R7, UR6, !P1 ;  /* 0x0000000607007c0c */ /* 0x000fe2000cf21270 */
[----:B------:R-:W-:Y:S01]  /*58770*/  VIADD R226, R0, 0x42 ;  /* 0x0000004200e27836 */ /* 0x000fe20000000000 */
[----:B------:R1:W-:Y:S01]  /*58780*/  @P3 STG.E desc[UR8][R10.64], R245 ;  /* 0x000000f50a003986 */ /* 0x0003e2000c101908 */
[----:B------:R-:W-:Y:S01]  /*58790*/  ISETP.LT.AND P3, PT, R6, UR10, !P6 ;  /* 0x0000000a06007c0c */ /* 0x000fe2000f761270 */
[----:B------:R-:W-:Y:S01]  /*587a0*/  ULDC UR6, c[0x0][0x228] ;  /* 0x00008a0000067ab9 */ /* 0x000fe20000000800 */
[----:B------:R-:W-:Y:S01]  /*587b0*/  ULDC UR10, c[0x0][0x228] ;  /* 0x00008a00000a7ab9 */ /* 0x000fe20000000800 */
[----:B------:R-:W3:Y:S01]  /*587c0*/  LDL.LU R243, [R1+0x684] ;  /* 0x0006840001f37983 */ /* 0x000ee20000300800 */
[----:B------:R-:W-:-:S04]  /*587d0*/  IMAD.WIDE R8, R225, 0x4, R2 ;  /* 0x00000004e1087825 */ /* 0x000fc800078e0202 */
[----:B-1----:R-:W-:Y:S01]  /*587e0*/  IMAD.WIDE R10, R224, 0x4, R4 ;  /* 0x00000004e00a7825 */ /* 0x002fe200078e0204 */
[----:B------:R-:W-:Y:S01]  /*587f0*/  ISETP.LT.AND P6, PT, R7, UR6, !P6 ;  /* 0x0000000607007c0c */ /* 0x000fe2000f7c1270 */
[----:B------:R-:W3:Y:S01]  /*58800*/  LDL.LU R242, [R1+0x484] ;  /* 0x0004840001f27983 */ /* 0x000ee20000300800 */
[----:B------:R-:W-:-:S03]  /*58810*/  ULDC UR6, c[0x0][0x228] ;  /* 0x00008a0000067ab9 */ /* 0x000fc60000000800 */
[----:B------:R1:W-:Y:S01]  /*58820*/  @P2 STG.E desc[UR8][R10.64], R244 ;  /* 0x000000f40a002986 */ /* 0x0003e2000c101908 */
[----:B------:R-:W-:Y:S01]  /*58830*/  ISETP.GE.AND P2, PT, R226, UR4, PT ;  /* 0x00000004e2007c0c */ /* 0x000fe2000bf46270 */
[----:B------:R-:W-:Y:S01]  /*58840*/  VIADD R226, R0, 0x43 ;  /* 0x0000004300e27836 */ /* 0x000fe20000000000 */
[----:B------:R-:W-:Y:S01]  /*58850*/  ULDC UR4, c[0x0][0x22c] ;  /* 0x00008b0000047ab9 */ /* 0x000fe20000000800 */
[----:B------:R1:W-:Y:S01]  /*58860*/  @P5 STG.E desc[UR8][R8.64], R251 ;  /* 0x000000fb08005986 */ /* 0x0003e2000c101908 */
[----:B------:R-:W-:Y:S02]  /*58870*/  VIADD R224, R225, UR28 ;  /* 0x0000001ce1e07c36 */ /* 0x000fe40008000000 */
[----:B------:R-:W-:Y:S01]  /*58880*/  ISETP.GE.AND P5, PT, R226, UR4, PT ;  /* 0x00000004e2007c0c */ /* 0x000fe2000bfa6270 */
[----:B------:R-:W-:Y:S01]  /*58890*/  ULDC UR4, c[0x0][0x228] ;  /* 0x00008a0000047ab9 */ /* 0x000fe20000000800 */
[----:B------:R-:W3:Y:S01]  /*588a0*/  LDL.LU R240, [R1+0x84] ;  /* 0x0000840001f07983 */ /* 0x000ee20000300800 */
[----:B-1----:R-:W-:-:S03]  /*588b0*/  IMAD.WIDE R10, R224, 0x4, R2 ;  /* 0x00000004e00a7825 */ /* 0x002fc600078e0202 */
[----:B------:R-:W3:Y:S01]  /*588c0*/  LDL.LU R247, [R1+0x688] ;  /* 0x0006880001f77983 */ /* 0x000ee20000300800 */
[----:B------:R-:W-:-:S03]  /*588d0*/  IMAD.WIDE R8, R225, 0x4, R4 ;  /* 0x00000004e1087825 */ /* 0x000fc600078e0204 */
[----:B------:R-:W3:Y:S04]  /*588e0*/  LDL.LU R246, [R1+0x488] ;  /* 0x0004880001f67983 */ /* 0x000ee80000300800 */
[----:B------:R1:W-:Y:S01]  /*588f0*/  @P1 STG.E desc[UR8][R8.64], R250 ;  /* 0x000000fa08001986 */ /* 0x0003e2000c101908 */
[----:B------:R-:W-:Y:S01]  /*58900*/  ISETP.LT.AND P1, PT, R6, UR4, !P0 ;  /* 0x0000000406007c0c */ /* 0x000fe2000c721270 */
[----:B------:R-:W-:Y:S02]  /*58910*/  ULDC UR4, c[0x0][0x22c] ;  /* 0x00008b0000047ab9 */ /* 0x000fe40000000800 */
[----:B------:R1:W-:Y:S04]  /*58920*/  @P3 STG.E desc[UR8][R10.64], R249 ;  /* 0x000000f90a003986 */ /* 0x0003e8000c101908 */
[----:B------:R-:W3:Y:S01]  /*58930*/  LDL.LU R245, [R1+0x288] ;  /* 0x0002880001f57983 */ /* 0x000ee20000300800 */
[----:B-1----:R-:W-:-:S03]  /*58940*/  IMAD.WIDE R8, R224, 0x4, R4 ;  /* 0x00000004e0087825 */ /* 0x002fc600078e0204 */
[----:B------:R-:W3:Y:S01]  /*58950*/  LDL.LU R244, [R1+0x88] ;  /* 0x0000880001f47983 */ /* 0x000ee20000300800 */
[----:B------:R-:W-:-:S03]  /*58960*/  VIADD R10, R224, UR28 ;  /* 0x0000001ce00a7c36 */ /* 0x000fc60008000000 */
[----:B------:R-:W3:Y:S01]  /*58970*/  LDL.LU R251, [R1+0x68c] ;  /* 0x00068c0001fb7983 */ /* 0x000ee20000300800 */
[----:B------:R-:W-:-:S03]  /*58980*/  IMAD.WIDE R224, R10, 0x4, R2 ;  /* 0x000000040ae07825 */ /* 0x000fc600078e0202 */
[----:B------:R-:W3:Y:S04]  /*58990*/  LDL.LU R250, [R1+0x48c] ;  /* 0x00048c0001fa7983 */ /* 0x000ee80000300800 */
[----:B------:R1:W-:Y:S04]  /*589a0*/  @P6 STG.E desc[UR8][R8.64], R248 ;  /* 0x000000f808006986 */ /* 0x0003e8000c101908 */
[----:B------:R-:W3:Y:S04]  /*589b0*/  LDL.LU R249, [R1+0x28c] ;  /* 0x00028c0001f97983 */ /* 0x000ee80000300800 */
[----:B-1----:R-:W3:Y:S04]  /*589c0*/  LDL.LU R248, [R1+0x8c] ;  /* 0x00008c0001f87983 */ /* 0x002ee80000300800 */
[----:B--2---:R1:W-:Y:S04]  /*589d0*/  @P1 STG.E desc[UR8][R224.64], R238 ;  /* 0x000000eee0001986 */ /* 0x0043e8000c101908 */
[----:B-1----:R-:W2:Y:S04]  /*589e0*/  LDL.LU R238, [R1+0x19b8] ;  /* 0x0019b80001ee7983 */ /* 0x002ea80000300800 */
[----:B------:R-:W4:Y:S01]  /*589f0*/  LDL.LU R225, [R1+0x480] ;  /* 0x0004800001e17983 */ /* 0x000f220000300800 */
[----:B------:R-:W-:-:S02]  /*58a00*/  ISETP.LT.AND P0, PT, R7, UR6, !P0 ;  /* 0x0000000607007c0c */ /* 0x000fc4000c701270 */
[----:B------:R-:W-:Y:S01]  /*58a10*/  ISETP.LT.AND P3, PT, R6, UR10, !P4 ;  /* 0x0000000a06007c0c */ /* 0x000fe2000e761270 */
[----:B------:R-:W-:Y:S01]  /*58a20*/  VIADD R226, R10, UR28 ;  /* 0x0000001c0ae27c36 */ /* 0x000fe20008000000 */
[----:B------:R-:W-:Y:S01]  /*58a30*/  IADD3 R11, R0, 0x44, RZ ;  /* 0x00000044000b7810 */ /* 0x000fe20007ffe0ff */
[----:B------:R-:W-:Y:S01]  /*58a40*/  IMAD.WIDE R8, R10, 0x4, R4 ;  /* 0x000000040a087825 */ /* 0x000fe200078e0204 */
[----:B------:R-:W-:Y:S01]  /*58a50*/  IADD3 R227, R0, 0x45, RZ ;  /* 0x0000004500e37810 */ /* 0x000fe20007ffe0ff */
[----:B------:R-:W-:Y:S01]  /*58a60*/  ULDC UR6, c[0x0][0x228] ;  /* 0x00008a0000067ab9 */ /* 0x000fe20000000800 */
[----:B------:R-:W-:Y:S01]  /*58a70*/  ISETP.GE.AND P6, PT, R11, UR4, PT ;  /* 0x000000040b007c0c */ /* 0x000fe2000bfc6270 */
[----:B------:R-:W-:Y:S01]  /*58a80*/  IMAD.WIDE R10, R226, 0x4, R2 ;  /* 0x00000004e20a7825 */ /* 0x000fe200078e0202 */
[----:B------:R-:W-:Y:S01]  /*58a90*/  ULDC UR4, c[0x0][0x22c] ;  /* 0x00008b0000047ab9 */ /* 0x000fe20000000800 */
[----:B------:R-:W-:Y:S01]  /*58aa0*/  ULDC UR10, c[0x0][0x228] ;  /* 0x00008a00000a7ab9 */ /* 0x000fe20000000800 */
[----:B------:R-:W-:Y:S01]  /*58ab0*/  ISETP.GE.AND P1, PT, R227, UR4, PT ;  /* 0x00000004e3007c0c */ /* 0x000fe2000bf26270 */
[----:B------:R-:W-:-:S02]  /*58ac0*/  ULDC UR4, c[0x0][0x228] ;  /* 0x00008a0000047ab9 */ /* 0x000fc40000000800 */
[----:B------:R-:W-:Y:S01]  /*58ad0*/  ISETP.LT.AND P4, PT, R7, UR4, !P4 ;  /* 0x0000000407007c0c */ /* 0x000fe2000e781270 */
[----:B------:R-:W-:Y:S01]  /*58ae0*/  ULDC UR4, c[0x0][0x228] ;  /* 0x00008a0000047ab9 */ /* 0x000fe20000000800 */
[----:B------:R-:W-:Y:S01]  /*58af0*/  VIADD R224, R226, UR28 ;  /* 0x0000001ce2e07c36 */ /* 0x000fe20008000000 */
[----:B----4-:R-:W-:Y:S04]  /*58b00*/  @P0 STG.E desc[UR8][R8.64], R225 ;  /* 0x000000e108000986 */ /* 0x010fe8000c101908 */
[----:B------:R1:W-:Y:S04]  /*58b10*/  @P3 STG.E desc[UR8][R10.64], R241 ;  /* 0x000000f10a003986 */ /* 0x0003e8000c101908 */
[----:B-1----:R-:W4:Y:S01]  /*58b20*/  LDL.LU R241, [R1+0x284] ;  /* 0x0002840001f17983 */ /* 0x002f220000300800 */
[----:B------:R-:W-:Y:S01]  /*58b30*/  ISETP.LT.AND P0, PT, R6, UR4, !P2 ;  /* 0x0000000406007c0c */ /* 0x000fe2000d701270 */
[----:B------:R-:W-:Y:S01]  /*58b40*/  VIADD R8, R0, 0x46 ;  /* 0x0000004600087836 */ /* 0x000fe20000000000 */
[----:B------:R-:W-:Y:S01]  /*58b50*/  ULDC UR4, c[0x0][0x22c] ;  /* 0x00008b0000047ab9 */ /* 0x000fe20000000800 */
[----:B------:R-:W-:Y:S01]  /*58b60*/  IMAD.WIDE R10, R226, 0x4, R4 ;  /* 0x00000004e20a7825 */ /* 0x000fe200078e0204 */
[----:B------:R-:W-:-:S02]  /*58b70*/  IADD3 R225, R0, 0x47, RZ ;  /* 0x0000004700e17810 */ /* 0x000fc40007ffe0ff */
[----:B------:R-:W-:Y:S01]  /*58b80*/  ISETP.GE.AND P3, PT, R8, UR4, PT ;  /* 0x0000000408007c0c */ /* 0x000fe2000bf66270 */
[----:B------:R-:W-:Y:S01]  /*58b90*/  IMAD.WIDE R8, R224, 0x4, R2 ;  /* 0x00000004e0087825 */ /* 0x000fe200078e0202 */
[----:B------:R-:W-:Y:S01]  /*58ba0*/  ISETP.LT.AND P2, PT, R7, UR6, !P2 ;  /* 0x0000000607007c0c */ /* 0x000fe2000d741270 */
[----:B------:R-:W-:Y:S01]  /*58bb0*/  ULDC UR4, c[0x0][0x22c] ;  /* 0x00008b0000047ab9 */ /* 0x000fe20000000800 */
[----:B---3--:R1:W-:Y:S01]  /*58bc0*/  @P4 STG.E desc[UR8][R10.64], R239 ;  /* 0x000000ef0a004986 */ /* 0x0083e2000c101908 */
[----:B------:R-:W-:Y:S01]  /*58bd0*/  ISETP.GE.AND P4, PT, R225, UR4, PT ;  /* 0x00000004e1007c0c */ /* 0x000fe2000bf86270 */
[----:B------:R-:W-:Y:S01]  /*58be0*/  ULDC UR4, c[0x0][0x228] ;  /* 0x00008a0000047ab9 */ /* 0x000fe20000000800 */
[----:B------:R-:W-:Y:S01]  /*58bf0*/  ULDC UR6, c[0x0][0x228] ;  /* 0x00008a0000067ab9 */ /* 0x000fe20000000800 */
[----:B------:R3:W-:Y:S01]  /*58c00*/  @P0 STG.E desc[UR8][R8.64], R243 ;  /* 0x000000f308000986 */ /* 0x0007e2000c101908 */
[----:B------:R-:W-:Y:S01]  /*58c10*/  ISETP.LT.AND P0, PT, R6, UR4, !P5 ;  /* 0x0000000406007c0c */ /* 0x000fe2000ef01270 */
[C-C-:B-1----:R-:W-:Y:S01]  /*58c20*/  IMAD.WIDE R10, R224.reuse, 0x4, R4.reuse ;  /* 0x00000004e00a7825 */ /* 0x142fe200078e0204 */
[C---:B------:R-:W-:Y:S01]  /*58c30*/  ISETP.LT.AND P5, PT, R7.reuse, UR6, !P5 ;  /* 0x0000000607007c0c */ /* 0x040fe2000efa1270 */
[----:B------:R-:W-:Y:S01]  /*58c40*/  ULDC UR4, c[0x0][0x228] ;  /* 0x00008a0000047ab9 */ /* 0x000fe20000000800 */
[----:B------:R-:W-:Y:S01]  /*58c50*/  ULDC UR6, c[0x0][0x228] ;  /* 0x00008a0000067ab9 */ /* 0x000fe20000000800 */
[----:B------:R-:W-:Y:S01]  /*58c60*/  VIADD R224, R224, UR28 ;  /* 0x0000001ce0e07c36 */ /* 0x000fe20008000000 */
[----:B------:R1:W-:Y:S01]  /*58c70*/  @P2 STG.E desc[UR8][R10.64], R242 ;  /* 0x000000f20a002986 */ /* 0x0003e2000c101908 */
[----:B------:R-:W-:Y:S01]  /*58c80*/  VIADD R225, R0, 0x48 ;  /* 0x0000004800e17836 */ /* 0x000fe20000000000 */
[----:B------:R-:W-:Y:S01]  /*58c90*/  ISETP.LT.AND P2, PT, R6, UR4, !P6 ;  /* 0x0000000406007c0c */ /* 0x000fe2000f741270 */
[C---:B---3--:R-:W-:Y:S01]  /*58ca0*/  IMAD.WIDE R8, R224.reuse, 0x4, R4 ;  /* 0x00000004e0087825 */ /* 0x048fe200078e0204 */
[----:B------:R-:W-:Y:S01]  /*58cb0*/  ULDC UR4, c[0x0][0x22c] ;  /* 0x00008b0000047ab9 */ /* 0x000fe20000000800 */
[----:B------:R-:W-:Y:S01]  /*58cc0*/  ISETP.LT.AND P6, PT, R7, UR6, !P6 ;  /* 0x0000000607007c0c */ /* 0x000fe2000f7c1270 */
[----:B------:R-:W-:Y:S01]  /*58cd0*/  ULDC UR6, c[0x0][0x228] ;  /* 0x00008a0000067ab9 */ /* 0x000fe20000000800 */
[C---:B-1----:R-:W-:Y:S01]  /*58ce0*/  IMAD.WIDE R10, R224.reuse, 0x4, R2 ;  /* 0x00000004e00a7825 */ /* 0x042fe200078e0202 */
[----:B------:R-:W-:-:S03]  /*58cf0*/  IADD3 R224, R224, UR28, RZ ;  /* 0x0000001ce0e07c10 */ /* 0x000fc6000fffe0ff */
[----:B------:R-:W-:Y:S01]  /*58d00*/  VIADD R226, R0, 0x49 ;  /* 0x0000004900e27836 */ /* 0x000fe20000000000 */
[----:B----4-:R1:W-:Y:S01]  /*58d10*/  @P0 STG.E desc[UR8][R10.64], R241 ;  /* 0x000000f10a000986 */ /* 0x0103e2000c101908 */
[----:B------:R-:W-:Y:S01]  /*58d20*/  ISETP.GE.AND P0, PT, R225, UR4, PT ;  /* 0x00000004e1007c0c */ /* 0x000fe2000bf06270 */
[----:B------:R-:W-:Y:S02]  /*58d30*/  ULDC UR4, c[0x0][0x228] ;  /* 0x00008a0000047ab9 */ /* 0x000fe40000000800 */
[----:B------:R3:W-:Y:S01]  /*58d40*/  @P5 STG.E desc[UR8][R8.64], R240 ;  /* 0x000000f008005986 */ /* 0x0007e2000c101908 */
[----:B------:R-:W-:Y:S01]  /*58d50*/  ISETP.LT.AND P5, PT, R6, UR4, !P1 ;  /* 0x0000000406007c0c */ /* 0x000fe2000cfa1270 */
[C---:B------:R-:W-:Y:S01]  /*58d60*/  VIADD R225, R224.reuse, UR28 ;  /* 0x0000001ce0e17c36 */ /* 0x040fe20008000000 */
[----:B------:R-:W-:Y:S01]  /*58d70*/  ULDC UR4, c[0x0][0x22c] ;  /* 0x00008b0000047ab9 */ /* 0x000fe20000000800 */
[----:B-1----:R-:W-:-:S04]  /*58d80*/  IMAD.WIDE R10, R224, 0x4, R4 ;  /* 0x00000004e00a7825 */ /* 0x002fc800078e0204 */
[----:B---3--:R-:W-:-:S05]  /*58d90*/  IMAD.WIDE R8, R224, 0x4, R2 ;  /* 0x00000004e0087825 */ /* 0x008fca00078e0202 */
[----:B------:R1:W-:Y:S01]  /*58da0*/  @P2 STG.E desc[UR8][R8.64], R247 ;  /* 0x000000f708002986 */ /* 0x0003e2000c101908 */
[----:B------:R-:W-:Y:S01]  /*58db0*/  ISETP.GE.AND P2, PT, R226, UR4, PT ;  /* 0x00000004e2007c0c */ /* 0x000fe2000bf46270 */
[----:B------:R-:W-:Y:S02]  /*58dc0*/  ULDC UR4, c[0x0][0x228] ;  /* 0x00008a0000047ab9 */ /* 0x000fe40000000800 */
[----:B------:R3:W-:Y:S01]  /*58dd0*/  @P6 STG.E desc[UR8][R10.64], R246 ;  /* 0x000000f60a006986 */ /* 0x0007e2000c101908 */
[----:B------:R-:W-:Y:S01]  /*58de0*/  ISETP.LT.AND P1, PT, R7, UR4, !P1 ;  /* 0x0000000407007c0c */ /* 0x000fe2000cf21270 */
[----:B------:R-:W-:Y:S01]  /*58df0*/  ULDC UR4, c[0x0][0x22c] ;  /* 0x00008b0000047ab9 */ /* 0x000fe20000000800 */
[----:B-1----:R-:W-:Y:S01]  /*58e00*/  IMAD.WIDE R8, R225, 0x4, R2 ;  /* 0x00000004e1087825 */ /* 0x002fe200078e0202 */
[----:B---3--:R-:W-:-:S04]  /*58e10*/  IADD3 R10, R0, 0x4a, RZ ;  /* 0x0000004a000a7810 */ /* 0x008fc80007ffe0ff */
[----:B------:R1:W-:Y:S01]  /*58e20*/  @P5 STG.E desc[UR8][R8.64], R245 ;  /* 0x000000f508005986 */ /* 0x0003e2000c101908 */
[----:B------:R-:W-:Y:S01]  /*58e30*/  ISETP.LT.AND P6, PT, R6, UR6, !P3 ;  /* 0x0000000606007c0c */ /* 0x000fe2000dfc1270 */
[----:B------:R-:W-:Y:S01]  /*58e40*/  VIADD R224, R225, UR28 ;  /* 0x0000001ce1e07c36 */ /* 0x000fe20008000000 */
[----:B------:R-:W-:Y:S01]  /*58e50*/  ISETP.GE.AND P5, PT, R10, UR4, PT ;  /* 0x000000040a007c0c */ /* 0x000fe2000bfa6270 */
[----:B------:R-:W-:Y:S01]  /*58e60*/  ULDC UR4, c[0x0][0x228] ;  /* 0x00008a0000047ab9 */ /* 0x000fe20000000800 */
[----:B------:R-:W-:Y:S01]  /*58e70*/  VIADD R226, R0, 0x4c ;  /* 0x0000004c00e27836 */ /* 0x000fe20000000000 */
[----:B------:R-:W-:Y:S01]  /*58e80*/  ISETP.LT.AND P3, PT, R7, UR4, !P3 ;  /* 0x0000000407007c0c */ /* 0x000fe2000df61270 */
[----:B------:R-:W-:Y:S01]  /*58e90*/  ULDC UR4, c[0x0][0x22c] ;  /* 0x00008b0000047ab9 */ /* 0x000fe20000000800 */
[----:B-1----:R-:W-:Y:S01]  /*58ea0*/  IMAD.WIDE R8, R225, 0x4, R4 ;  /* 0x00000004e1087825 */ /* 0x002fe200078e0204 */
[----:B------:R-:W-:-:S03]  /*58eb0*/  ULDC UR6, c[0x0][0x228] ;  /* 0x00008a0000067ab9 */ /* 0x000fc60000000800 */
[----:B------:R-:W-:Y:S01]  /*58ec0*/  VIADD R225, R0, 0x4b ;  /* 0x0000004b00e17836 */ /* 0x000fe20000000000 */
[----:B------:R1:W-:Y:S01]  /*58ed0*/  @P1 STG.E desc[UR8][R8.64], R244 ;  /* 0x000000f408001986 */ /* 0x0003e2000c101908 */
[----:B------:R-:W-:-:S03]  /*58ee0*/  IMAD.WIDE R10, R224, 0x4, R2 ;  /* 0x00000004e00a7825 */ /* 0x000fc600078e0202 */
[----:B------:R-:W-:Y:S01]  /*58ef0*/  ISETP.GE.AND P1, PT, R225, UR4, PT ;  /* 0x00000004e1007c0c */ /* 0x000fe2000bf26270 */
[----:B------:R-:W-:Y:S01]  /*58f00*/  ULDC UR4, c[0x0][0x228] ;  /* 0x00008a0000047ab9 */ /* 0x000fe20000000800 */
[C---:B------:R-:W-:Y:S01]  /*58f10*/  IADD3 R225, R224.reuse, UR28, RZ ;  /* 0x0000001ce0e17c10 */ /* 0x040fe2000fffe0ff */
[----:B------:R3:W-:Y:S01]  /*58f20*/  @P6 STG.E desc[UR8][R10.64], R251 ;  /* 0x000000fb0a006986 */ /* 0x0007e2000c101908 */
[----:B-1----:R-:W-:-:S04]  /*58f30*/  IMAD.WIDE R8, R224, 0x4, R4 ;  /* 0x00000004e0087825 */ /* 0x002fc800078e0204 */
[C---:B------:R-:W-:Y:S01]  /*58f40*/  VIADD R224, R225.reuse, UR28 ;  /* 0x0000001ce1e07c36 */ /* 0x040fe20008000000 */
[----:B------:R1:W-:Y:S01]  /*58f50*/  @P3 STG.E desc[UR8][R8.64], R250 ;  /* 0x000000fa08003986 */ /* 0x0003e2000c101908 */
[----:B---3--:R-:W-:-:S04]  /*58f60*/  IMAD.WIDE R10, R225, 0x4, R2 ;  /* 0x00000004e10a7825 */ /* 0x008fc800078e0202 */
[----:B-1----:R-:W-:Y:S02]  /*58f70*/  IMAD.WIDE R8, R225, 0x4, R4 ;  /* 0x00000004e1087825 */ /* 0x002fe400078e0204 */
[----:B------:R-:W3:Y:S04]  /*58f80*/  LDL.LU R225, [R1+0x690] ;  /* 0x0006900001e17983 */ /* 0x000ee80000300800 */
[----:B------:R-:W4:Y:S04]  /*58f90*/  LDL.LU R227, [R1+0x490] ;  /* 0x0004900001e37983 */ /* 0x000f280000300800 */
[----:B------:R-:W2:Y:S04]  /*58fa0*/  LDL.LU R239, [R1+0x290] ;  /* 0x0002900001ef7983 */ /* 0x000ea80000300800 */
[----:B------:R-:W2:Y:S04]  /*58fb0*/  LDL.LU R243, [R1+0x90] ;  /* 0x0000900001f37983 */ /* 0x000ea80000300800 */
[----:B------:R-:W2:Y:S04]  /*58fc0*/  LDL.LU R242, [R1+0x694] ;  /* 0x0006940001f27983 */ /* 0x000ea80000300800 */
[----:B------:R-:W2:Y:S04]  /*58fd0*/  LDL.LU R241, [R1+0x494] ;  /* 0x0004940001f17983 */ /* 0x000ea80000300800 */
[----:B------:R-:W2:Y:S04]  /*58fe0*/  LDL.LU R240, [R1+0x294] ;  /* 0x0002940001f07983 */ /* 0x000ea80000300800 */
[----:B------:R-:W2:Y:S04]  /*58ff0*/  LDL.LU R247, [R1+0x94] ;  /* 0x0000940001f77983 */ /* 0x000ea80000300800 */
[----:B------:R-:W2:Y:S01]  /*59000*/  LDL.LU R251, [R1+0x698] ;  /* 0x0006980001fb7983 */ /* 0x000ea20000300800 */
[----:B------:R-:W-:Y:S01]  /*59010*/  ISETP.LT.AND P6, PT, R6, UR4, !P4 ;  /* 0x0000000406007c0c */ /* 0x000fe2000e7c1270 */
[----:B------:R-:W-:-:S02]  /*59020*/  ULDC UR4, c[0x0][0x228] ;  /* 0x00008a0000047ab9 */ /* 0x000fc40000000800 */
[----:B------:R-:W-:Y:S01]  /*59030*/  ISETP.LT.AND P4, PT, R7, UR4, !P4 ;  /* 0x0000000407007c0c */ /* 0x000fe2000e781270 */
[----:B------:R-:W-:Y:S01]  /*59040*/  ULDC UR4, c[0x0][0x228] ;  /* 0x00008a0000047ab9 */ /* 0x000fe20000000800 */
[----:B------:R-:W2:Y:S01]  /*59050*/  LDL.LU R246, [R1+0x498] ;  /* 0x0004980001f67983 */ /* 0x000ea20000300800 */
[----:B------:R-:W-:Y:S01]  /*59060*/  ISETP.LT.AND P3, PT, R6, UR4, !P0 ;  /* 0x0000000406007c0c */ /* 0x000fe2000c761270 */
[----:B------:R-:W-:Y:S02]  /*59070*/  ULDC UR4, c[0x0][0x22c] ;  /* 0x00008b0000047ab9 */ /* 0x000fe40000000800 */
[----:B------:R-:W2:Y:S04]  /*59080*/  LDL.LU R245, [R1+0x298] ;  /* 0x0002980001f57983 */ /* 0x000ea80000300800 */
[----:B------:R1:W-:Y:S01]  /*59090*/  @P6 STG.E desc[UR8][R10.64], R249 ;  /* 0x000000f90a006986 */ /* 0x0003e2000c101908 */
[----:B------:R-:W-:Y:S01]  /*590a0*/  ISETP.GE.AND P6, PT, R226, UR4, PT ;  /* 0x00000004e2007c0c */ /* 0x000fe2000bfc6270 */
[----:B------:R-:W-:-:S02]  /*590b0*/  ULDC UR4, c[0x0][0x228] ;  /* 0x00008a0000047ab9 */ /* 0x000fc40000000800 */
[C---:B------:R-:W-:Y:S01]  /*590c0*/  ISETP.LT.AND P0, PT, R7.reuse, UR4, !P0 ;  /* 0x0000000407007c0c */ /* 0x040fe2000c701270 */
[----:B------:R-:W-:Y:S01]  /*590d0*/  ULDC UR4, c[0x0][0x228] ;  /* 0x00008a0000047ab9 */ /* 0x000fe20000000800 */
[----:B------:R1:W-:Y:S01]  /*590e0*/  @P4 STG.E desc[UR8][R8.64], R248 ;  /* 0x000000f808004986 */ /* 0x0003e2000c101908 */
[----:B------:R-:W-:Y:S01]  /*590f0*/  ISETP.LT.AND P4, PT, R6, UR4, !P2 ;  /* 0x0000000406007c0c */ /* 0x000fe2000d781270 */
[----:B------:R-:W-:Y:S02]  /*59100*/  ULDC UR4, c[0x0][0x22c] ;  /* 0x00008b0000047ab9 */ /* 0x000fe40000000800 */
[----:B------:R-:W2:Y:S01]  /*59110*/  LDL.LU R244, [R1+0x98] ;  /* 0x0000980001f47983 */ /* 0x000ea20000300800 */
[----:B-1----:R-:W-:Y:S01]  /*59120*/  IMAD.WIDE R10, R224, 0x4, R2 ;  /* 0x00000004e00a7825 */ /* 0x002fe200078e0202 */
[----:B------:R-:W-:Y:S01]  /*59130*/  ISETP.LT.AND P2, PT, R7, UR6, !P2 ;  /* 0x0000000607007c0c */ /* 0x000fe2000d741270 */
[----:B------:R-:W-:Y:S01]  /*59140*/  ULDC UR6, c[0x0][0x228] ;  /* 0x00008a0000067ab9 */ /* 0x000fe20000000800 */
[----:B------:R-:W-:Y:S01]  /*59150*/  IADD3 R226, R0, 0x4d, RZ ;  /* 0x0000004d00e27810 */ /* 0x000fe20007ffe0ff */
[----:B------:R-:W2:Y:S04]  /*59160*/  LDL.LU R250, [R1+0x49c] ;  /* 0x00049c0001fa7983 */ /* 0x000ea80000300800 */
[----:B------:R-:W2:Y:S04]  /*59170*/  LDL.LU R249, [R1+0x29c] ;  /* 0x00029c0001f97983 */ /* 0x000ea80000300800 */
[----:B------:R-:W2:Y:S04]  /*59180*/  LDL.LU R248, [R1+0x9c] ;  /* 0x00009c0001f87983 */ /* 0x000ea80000300800 */
[----:B---3--:R1:W-:Y:S01]  /*59190*/  @P3 STG.E desc[UR8][R10.64], R225 ;  /* 0x000000e10a003986 */ /* 0x0083e2000c101908 */
[----:B------:R-:W-:Y:S01]  /*591a0*/  ISETP.LT.AND P3, PT, R6, UR10, !P5 ;  /* 0x0000000a06007c0c */ /* 0x000fe2000ef61270 */
[----:B------:R-:W-:Y:S01]  /*591b0*/  ULDC UR10, c[0x0][0x228] ;  /* 0x00008a00000a7ab9 */ /* 0x000fe20000000800 */
[----:B-1----:R-:W-:-:S02]  /*591c0*/  VIADD R225, R224, UR28 ;  /* 0x0000001ce0e17c36 */ /* 0x002fc40008000000 */
[----:B------:R-:W-:-:S04]  /*591d0*/  IMAD.WIDE R10, R224, 0x4, R4 ;  /* 0x00000004e00a7825 */ /* 0x000fc800078e0204 */
[C-C-:B------:R-:W-:Y:S01]  /*591e0*/  IMAD.WIDE R8, R225.reuse, 0x4, R2.reuse ;  /* 0x00000004e1087825 */ /* 0x140fe200078e0202 */
[----:B----4-:R1:W-:Y:S01]  /*591f0*/  @P0 STG.E desc[UR8][R10.64], R227 ;  /* 0x000000e30a000986 */ /* 0x0103e2000c101908 */
[----:B------:R-:W-:Y:S01]  /*59200*/  ISETP.GE.AND P0, PT, R226, UR4, PT ;  /* 0x00000004e2007c0c */ /* 0x000fe2000bf06270 */
[----:B------:R-:W-:Y:S01]  /*59210*/  ULDC UR4, c[0x0][0x22c] ;  /* 0x00008b0000047ab9 */ /* 0x000fe20000000800 */
[----:B------:R-:W-:Y:S01]  /*59220*/  VIADD R224, R225, UR28 ;  /* 0x0000001ce1e07c36 */ /* 0x000fe20008000000 */
[----:B--2---:R2:W-:Y:S01]  /*59230*/  @P4 STG.E desc[UR8][R8.64], R239 ;  /* 0x000000ef08004986 */ /* 0x0045e2000c101908 */
[----:B------:R-:W-:Y:S02]  /*59240*/  IADD3 R226, R0, 0x4e, RZ ;  /* 0x0000004e00e27810 */ /* 0x000fe40007ffe0ff */
[----:B------:R-:W-:Y:S01]  /*59250*/  ISETP.LT.AND P5, PT, R7, UR6, !P5 ;  /* 0x0000000607007c0c */ /* 0x000fe2000efa1270 */
[----:B------:R-:W-:Y:S01]  /*59260*/  ULDC UR6, c[0x0][0x228] ;  /* 0x00008a0000067ab9 */ /* 0x000fe20000000800 */
[----:B------:R-:W-:Y:S01]  /*59270*/  ISETP.GE.AND P4, PT, R226, UR4, PT ;  /* 0x00000004e2007c0c */ /* 0x000fe2000bf86270 */
[----:B------:R-:W-:Y:S01]  /*59280*/  ULDC UR4, c[0x0][0x228] ;  /* 0x00008a0000047ab9 */ /* 0x000fe20000000800 */
[----:B-1----:R-:W-:-:S04]  /*59290*/  IMAD.WIDE R10, R224, 0x4, R2 ;  /* 0x00000004e00a7825 */ /* 0x002fc800078e0202 */
[----:B--2---:R-:W-:-:S05]  /*592a0*/  IMAD.WIDE R8, R225, 0x4, R4 ;  /* 0x00000004e1087825 */ /* 0x004fca00078e0204 */
[----:B------:R1:W-:Y:S01]  /*592b0*/  @P2 STG.E desc[UR8][R8.64], R243 ;  /* 0x000000f308002986 */ /* 0x0003e2000c101908 */
[----:B------:R-:W-:Y:S01]  /*592c0*/  ISETP.LT.AND P2, PT, R6, UR4, !P1 ;  /* 0x0000000406007c0c */ /* 0x000fe2000cf41270 */
[----:B------:R-:W-:Y:S02]  /*592d0*/  ULDC UR4, c[0x0][0x22c] ;  /* 0x00008b0000047ab9 */ /* 0x000fe40000000800 */
[----:B------:R2:W-:Y:S01]  /*592e0*/  @P3 STG.E desc[UR8][R10.64], R242 ;  /* 0x000000f20a003986 */ /* 0x0005e2000c101908 */
[----:B------:R-:W-:Y:S01]  /*592f0*/  ISETP.LT.AND P1, PT, R7, UR6, !P1 ;  /* 0x0000000607007c0c */ /* 0x000fe2000cf21270 */
[----:B------:R-:W-:Y:S01]  /*59300*/  VIADD R227, R0, 0x50 ;  /* 0x0000005000e37836 */ /* 0x000fe20000000000 */
[----:B------:R-:W-:Y:S01]  /*59310*/  ISETP.LT.AND P3, PT, R6, UR10, !P6 ;  /* 0x0000000a06007c0c */ /* 0x000fe2000f761270 */
[----:B------:R-:W-:Y:S01]  /*59320*/  ULDC UR6, c[0x0][0x228] ;  /* 0x00008a0000067ab9 */ /* 0x000fe20000000800 */
[----:B------:R-:W-:Y:S01]  /*59330*/  ULDC UR10, c[0x0][0x228] ;  /* 0x00008a00000a7ab9 */ /* 0x000fe20000000800 */
[----:B-1----:R-:W-:-:S04]  /*59340*/  IMAD.WIDE R8, R224, 0x4, R4 ;  /* 0x00000004e0087825 */ /* 0x002fc800078e0204 */
[----:B--2---:R-:W-:Y:S02]  /*59350*/  VIADD R10, R224, UR28 ;  /* 0x0000001ce00a7c36 */ /* 0x004fe40008000000 */
[----:B------:R-:W-:-:S03]  /*59360*/  VIADD R11, R0, 0x4f ;  /* 0x0000004f000b7836 */ /* 0x000fc60000000000 */
[C---:B------:R-:W-:Y:S01]  /*59370*/  IADD3 R226, R10.reuse, UR28, RZ ;  /* 0x0000001c0ae27c10 */ /* 0x040fe2000fffe0ff */
[----:B------:R1:W-:Y:S01]  /*59380*/  @P5 STG.E desc[UR8][R8.64], R241 ;  /* 0x000000f108005986 */ /* 0x0003e2000c101908 */
[----:B------:R-:W-:Y:S01]  /*59390*/  IMAD.WIDE R224, R10, 0x4, R2 ;  /* 0x000000040ae07825 */ /* 0x000fe200078e0202 */
[----:B------:R-:W-:Y:S01]  /*593a0*/  ISETP.GE.AND P5, PT, R11, UR4, PT ;  /* 0x000000040b007c0c */ /* 0x000fe2000bfa6270 */
[----:B------:R-:W-:-:S03]  /*593b0*/  ULDC UR4, c[0x0][0x22c] ;  /* 0x00008b0000047ab9 */ /* 0x000fc60000000800 */
[----:B------:R-:W-:Y:S01]  /*593c0*/  @P2 STG.E desc[UR8][R224.64], R240 ;  /* 0x000000f0e0002986 */ /* 0x000fe2000c101908 */
[----:B-1----:R-:W-:-:S04]  /*593d0*/  IMAD.WIDE R8, R10, 0x4, R4 ;  /* 0x000000040a087825 */ /* 0x002fc800078e0204 */
[----:B------:R-:W-:Y:S01]  /*593e0*/  IMAD.WIDE R10, R226, 0x4, R2 ;  /* 0x00000004e20a7825 */ /* 0x000fe200078e0202 */
[----:B------:R-:W-:Y:S04]  /*593f0*/  @P1 STG.E desc[UR8][R8.64], R247 ;  /* 0x000000f708001986 */ /* 0x000fe8000c101908 */
[----:B------:R1:W-:Y:S04]  /*59400*/  @P3 STG.E desc[UR8][R10.64], R251 ;  /* 0x000000fb0a003986 */ /* 0x0003e8000c101908 */
[----:B-1----:R-:W2:Y:S01]  /*59410*/  LDL.LU R251, [R1+0x69c] ;  /* 0x00069c0001fb7983 */ /* 0x002ea20000300800 */
[----:B------:R-:W-:Y:S01]  /*59420*/  ISETP.GE.AND P2, PT, R227, UR4, PT ;  /* 0x00000004e3007c0c */ /* 0x000fe2000bf46270 */
[----:B------:R-:W-:-:S02]  /*59430*/  ULDC UR4, c[0x0][0x228] ;  /* 0x00008a0000047ab9 */ /* 0x000fc40000000800 */
[C---:B------:R-:W-:Y:S01]  /*59440*/  ISETP.LT.AND P6, PT, R7.reuse, UR4, !P6 ;  /* 0x0000000407007c0c */ /* 0x040fe2000f7c1270 */
[----:B------:R-:W-:Y:S02]  /*59450*/  ULDC UR4, c[0x0][0x228] ;  /* 0x00008a0000047ab9 */ /* 0x000fe40000000800 */
[----:B------:R-:W-:Y:S01]  /*59460*/  ISETP.LT.AND P1, PT, R6, UR4, !P0 ;  /* 0x0000000406007c0c */ /* 0x000fe2000c721270 */
[----:B------:R-:W-:Y:S01]  /*59470*/  VIADD R8, R0, 0x51 ;  /* 0x0000005100087836 */ /* 0x000fe20000000000 */
[C---:B------:R-:W-:Y:S01]  /*59480*/  IADD3 R224, R226.reuse, UR28, RZ ;  /* 0x0000001ce2e07c10 */ /* 0x040fe2000fffe0ff */
[----:B------:R-:W-:Y:S01]  /*59490*/  ULDC UR4, c[0x0][0x22c] ;  /* 0x00008b0000047ab9 */ /* 0x000fe20000000800 */
[----:B------:R-:W-:Y:S01]  /*594a0*/  IMAD.WIDE R10, R226, 0x4, R4 ;  /* 0x00000004e20a7825 */ /* 0x000fe200078e0204 */
[----:B------:R-:W-:Y:S01]  /*594b0*/  ISETP.LT.AND P0, PT, R7, UR6, !P0 ;  /* 0x0000000607007c0c */ /* 0x000fe2000c701270 */
[----:B------:R-:W-:Y:S01]  /*594c0*/  ULDC UR6, c[0x0][0x228] ;  /* 0x00008a0000067ab9 */ /* 0x000fe20000000800 */
[----:B------:R-:W-:Y:S01]  /*594d0*/  ISETP.GE.AND P3, PT, R8, UR4, PT ;  /* 0x0000000408007c0c */ /* 0x000fe2000bf66270 */
[----:B------:R-:W-:Y:S01]  /*594e0*/  VIADD R225, R0, 0x52 ;  /* 0x0000005200e17836 */ /* 0x000fe20000000000 */
[----:B------:R-:W-:Y:S01]  /*594f0*/  ULDC UR4, c[0x0][0x22c] ;  /* 0x00008b0000047ab9 */ /* 0x000fe20000000800 */
[----:B------:R-:W-:Y:S01]  /*59500*/  IMAD.WIDE R8, R224, 0x4, R2 ;  /* 0x00000004e0087825 */ /* 0x000fe200078e0202 */
[----:B------:R1:W-:Y:S02]  /*59510*/  @P6 STG.E desc[UR8][R10.64], R246 ;  /* 0x000000f60a006986 */ /* 0x0003e4000c101908 */
[----:B------:R-:W-:Y:S01]  /*59520*/  ISETP.GE.AND P6, PT, R225, UR4, PT ;  /* 0x00000004e1007c0c */ /* 0x000fe2000bfc6270 */
[----:B------:R-:W-:Y:S01]  /*59530*/  ULDC UR4, c[0x0][0x228] ;  /* 0x00008a0000047ab9 */ /* 0x000fe20000000800 */
[----:B------:R3:W-:Y:S01]  /*59540*/  @P1 STG.E desc[UR8][R8.64], R245 ;  /* 0x000000f508001986 */ /* 0x0007e2000c101908 */
[----:B------:R-:W-:Y:S01]  /*59550*/  ISETP.LT.AND P1, PT, R6, UR4, !P4 ;  /* 0x0000000406007c0c */ /* 0x000fe2000e721270 */
[----:B------:R-:W-:Y:S01]  /*59560*/  ULDC UR4, c[0x0][0x228] ;  /* 0x00008a0000047ab9 */ /* 0x000fe20000000800 */
[----:B------:R-:W-:Y:S01]  /*59570*/  ISETP.LT.AND P4, PT, R7, UR6, !P4 ;  /* 0x0000000607007c0c */ /* 0x000fe2000e781270 */
[----:B------:R-:W-:Y:S01]  /*59580*/  ULDC UR6, c[0x0][0x228] ;  /* 0x00008a0000067ab9 */ /* 0x000fe20000000800 */
[----:B-1----:R-:W-:-:S04]  /*59590*/  IMAD.WIDE R10, R224, 0x4, R4 ;  /* 0x00000004e00a7825 */ /* 0x002fc800078e0204 */
[----:B------:R-:W-:Y:S01]  /*595a0*/  VIADD R224, R224, UR28 ;  /* 0x0000001ce0e07c36 */ /* 0x000fe20008000000 */
[----:B------:R1:W-:Y:S01]  /*595b0*/  @P0 STG.E desc[UR8][R10.64], R244 ;  /* 0x000000f40a000986 */ /* 0x0003e2000c101908 */
[----:B------:R-:W-:Y:S01]  /*595c0*/  ISETP.LT.AND P0, PT, R6, UR4, !P5 ;  /* 0x0000000406007c0c */ /* 0x000fe2000ef01270 */
[----:B------:R-:W-:Y:S01]  /*595d0*/  ULDC UR4, c[0x0][0x22c] ;  /* 0x00008b0000047ab9 */ /* 0x000fe20000000800 */
[----:B---3--:R-:W-:-:S04]  /*595e0*/  IMAD.WIDE R8, R224, 0x4, R4 ;  /* 0x00000004e0087825 */ /* 0x008fc800078e0204 */
[----:B-1----:R-:W-:-:S04]  /*595f0*/  IMAD.WIDE R10, R224, 0x4, R2 ;  /* 0x00000004e00a7825 */ /* 0x002fc800078e0202 */
[----:B------:R-:W-:Y:S01]  /*59600*/  VIADD R224, R224, UR28 ;  /* 0x0000001ce0e07c36 */ /* 0x000fe20008000000 */
[----:B------:R-:W-:Y:S01]  /*59610*/  ISETP.LT.AND P5, PT, R7, UR6, !P5 ;  /* 0x0000000607007c0c */ /* 0x000fe2000efa1270 */
[----:B------:R-:W-:Y:S01]  /*59620*/  ULDC UR6, c[0x0][0x228] ;  /* 0x00008a0000067ab9 */ /* 0x000fe20000000800 */
[----:B--2---:R-:W-:Y:S04]  /*59630*/  @P1 STG.E desc[UR8][R10.64], R251 ;  /* 0x000000fb0a001986 */ /* 0x004fe8000c101908 */
[----:B------:R1:W-:Y:S02]  /*59640*/  @P4 STG.E desc[UR8][R8.64], R250 ;  /* 0x000000fa08004986 */ /* 0x0003e4000c101908 */
[----:B-1----:R-:W-:-:S04]  /*59650*/  IMAD.WIDE R8, R224, 0x4, R2 ;  /* 0x00000004e0087825 */ /* 0x002fc800078e0202 */
[C---:B------:R-:W-:Y:S01]  /*59660*/  IMAD.WIDE R10, R224.reuse, 0x4, R4 ;  /* 0x00000004e00a7825 */ /* 0x040fe200078e0204 */
[----:B------:R1:W-:Y:S02]  /*59670*/  @P0 STG.E desc[UR8][R8.64], R249 ;  /* 0x000000f908000986 */ /* 0x0003e4000c101908 */
[----:B-1----:R-:W-:Y:S02]  /*59680*/  IADD3 R8, R224, UR28, RZ ;  /* 0x0000001ce0087c10 */ /* 0x002fe4000fffe0ff */
        /* <DEDUP_REMOVED lines=15> */
[----:B------:R1:W-:Y:S04]  /*59780*/  @P5 STG.E desc[UR8][R10.64], R248 ;  /* 0x000000f80a005986 */ /* 0x0003e8000c101908 */
[----:B-1----:R-:W4:Y:S01]  /*59790*/  LDL.LU R248, [R1+0x2ac] ;  /* 0x0002ac0001f87983 */ /* 0x002f220000300800 */
[----:B------:R-:W-:-:S04]  /*597a0*/  IADD3 R225, R0, 0x53, RZ ;  /* 0x0000005300e17810 */ /* 0x000fc80007ffe0ff */
[----:B------:R-:W-:Y:S01]  /*597b0*/  ISETP.GE.AND P1, PT, R225, UR4, PT ;  /* 0x00000004e1007c0c */ /* 0x000fe2000bf26270 */
[----:B------:R-:W-:Y:S01]  /*597c0*/  ULDC UR4, c[0x0][0x228] ;  /* 0x00008a0000047ab9 */ /* 0x000fe20000000800 */
[----:B------:R-:W-:Y:S01]  /*597d0*/  VIADD R225, R0, 0x54 ;  /* 0x0000005400e17836 */ /* 0x000fe20000000000 */
[----:B------:R-:W-:Y:S01]  /*597e0*/  ISETP.LT.AND P4, PT, R6, UR4, !P2 ;  /* 0x0000000406007c0c */ /* 0x000fe2000d781270 */
[----:B------:R-:W-:-:S03]  /*597f0*/  ULDC UR4, c[0x0][0x22c] ;  /* 0x00008b0000047ab9 */ /* 0x000fc60000000800 */
[----:B------:R-:W-:Y:S01]  /*59800*/  ISETP.GE.AND P0, PT, R225, UR4, PT ;  /* 0x00000004e1007c0c */ /* 0x000fe2000bf06270 */
[----:B------:R-:W-:Y:S01]  /*59810*/  ULDC UR4, c[0x0][0x228] ;  /* 0x00008a0000047ab9 */ /* 0x000fe20000000800 */
[----:B------:R-:W-:Y:S01]  /*59820*/  IMAD.WIDE R10, R8, 0x4, R2 ;  /* 0x00000004080a7825 */ /* 0x000fe200078e0202 */
[----:B------:R-:W-:Y:S01]  /*59830*/  ISETP.LT.AND P2, PT, R7, UR4, !P2 ;  /* 0x0000000407007c0c */ /* 0x000fe2000d741270 */
[----:B------:R-:W-:Y:S01]  /*59840*/  ULDC UR4, c[0x0][0x22c] ;  /* 0x00008b0000047ab9 */ /* 0x000fe20000000800 */
[----:B------:R-:W-:Y:S01]  /*59850*/  ISETP.LT.AND P5, PT, R6, UR6, !P3 ;  /* 0x0000000606007c0c */ /* 0x000fe2000dfa1270 */
[C---:B------:R-:W-:Y:S01]  /*59860*/  VIADD R9, R0.reuse, 0x55 ;  /* 0x0000005500097836 */ /* 0x040fe20000000000 */
[----:B------:R-:W-:Y:S01]  /*59870*/  IADD3 R225, R0, 0x56, RZ ;  /* 0x0000005600e17810 */ /* 0x000fe20007ffe0ff */
[----:B------:R-:W-:Y:S01]  /*59880*/  ULDC UR6, c[0x0][0x228] ;  /* 0x00008a0000067ab9 */ /* 0x000fe20000000800 */
[----:B--2---:R1:W-:Y:S02]  /*59890*/  @P4 STG.E desc[UR8][R10.64], R224 ;  /* 0x000000e00a004986 */ /* 0x0043e4000c101908 */
[----:B------:R-:W-:Y:S01]  /*598a0*/  ISETP.GE.AND P4, PT, R9, UR4, PT ;  /* 0x0000000409007c0c */ /* 0x000fe2000bf86270 */
[----:B------:R-:W-:-:S02]  /*598b0*/  ULDC UR4, c[0x0][0x228] ;  /* 0x00008a0000047ab9 */ /* 0x000fc40000000800 */
[----:B------:R-:W-:Y:S01]  /*598c0*/  ISETP.LT.AND P3, PT, R7, UR4, !P3 ;  /* 0x0000000407007c0c */ /* 0x000fe2000df61270 */
[----:B------:R-:W-:Y:S01]  /*598d0*/  ULDC UR4, c[0x0][0x22c] ;  /* 0x00008b0000047ab9 */ /* 0x000fe20000000800 */
[C---:B-1----:R-:W-:Y:S02]  /*598e0*/  VIADD R224, R8.reuse, UR28 ;  /* 0x0000001c08e07c36 */ /* 0x042fe40008000000 */
[----:B------:R-:W-:-:S04]  /*598f0*/  IMAD.WIDE R8, R8, 0x4, R4 ;  /* 0x0000000408087825 */ /* 0x000fc800078e0204 */
[----:B------:R-:W-:Y:S01]  /*59900*/  IMAD.WIDE R10, R224, 0x4, R2 ;  /* 0x00000004e00a7825 */ /* 0x000fe200078e0202 */
[----:B---3--:R1:W-:Y:S01]  /*59910*/  @P2 STG.E desc[UR8][R8.64], R226 ;  /* 0x000000e208002986 */ /* 0x0083e2000c101908 */
[----:B------:R-:W-:Y:S01]  /*59920*/  ISETP.GE.AND P2, PT, R225, UR4, PT ;  /* 0x00000004e1007c0c */ /* 0x000fe2000bf46270 */
[----:B------:R-:W-:Y:S02]  /*59930*/  ULDC UR4, c[0x0][0x228] ;  /* 0x00008a0000047ab9 */ /* 0x000fe40000000800 */
[----:B----4-:R2:W-:Y:S01]  /*59940*/  @P5 STG.E desc[UR8][R10.64], R227 ;  /* 0x000000e30a005986 */ /* 0x0105e2000c101908 */
[----:B------:R-:W-:Y:S01]  /*59950*/  ISETP.LT.AND P5, PT, R6, UR4, !P6 ;  /* 0x0000000406007c0c */ /* 0x000fe2000f7a1270 */
[----:B------:R-:W-:Y:S01]  /*59960*/  ULDC UR4, c[0x0][0x228] ;  /* 0x00008a0000047ab9 */ /* 0x000fe20000000800 */
[C---:B------:R-:W-:Y:S01]  /*59970*/  VIADD R225, R224.reuse, UR28 ;  /* 0x0000001ce0e17c36 */ /* 0x040fe20008000000 */
[----:B------:R-:W-:Y:S01]  /*59980*/  ISETP.LT.AND P6, PT, R7, UR4, !P6 ;  /* 0x0000000407007c0c */ /* 0x000fe2000f7c1270 */
[----:B------:R-:W-:Y:S01]  /*59990*/  ULDC UR4, c[0x0][0x228] ;  /* 0x00008a0000047ab9 */ /* 0x000fe20000000800 */
[----:B-1----:R-:W-:-:S04]  /*599a0*/  IMAD.WIDE R8, R224, 0x4, R4 ;  /* 0x00000004e0087825 */ /* 0x002fc800078e0204 */
[C---:B--2---:R-:W-:Y:S01]  /*599b0*/  IMAD.WIDE R10, R225.reuse, 0x4, R2 ;  /* 0x00000004e10a7825 */ /* 0x044fe200078e0202 */
[----:B------:R1:W-:Y:S01]  /*599c0*/  @P3 STG.E desc[UR8][R8.64], R239 ;  /* 0x000000ef08003986 */ /* 0x0003e2000c101908 */
[----:B------:R-:W-:Y:S01]  /*599d0*/  ISETP.LT.AND P3, PT, R6, UR4, !P1 ;  /* 0x0000000406007c0c */ /* 0x000fe2000cf61270 */
[----:B------:R-:W-:Y:S01]  /*599e0*/  ULDC UR4, c[0x0][0x22c] ;  /* 0x00008b0000047ab9 */ /* 0x000fe20000000800 */
[----:B------:R-:W-:Y:S01]  /*599f0*/  VIADD R226, R0, 0x57 ;  /* 0x0000005700e27836 */ /* 0x000fe20000000000 */
[----:B------:R2:W-:Y:S01]  /*59a00*/  @P5 STG.E desc[UR8][R10.64], R243 ;  /* 0x000000f30a005986 */ /* 0x0005e2000c101908 */
[----:B------:R-:W-:-:S03]  /*59a10*/  IADD3 R224, R225, UR28, RZ ;  /* 0x0000001ce1e07c10 */ /* 0x000fc6000fffe0ff */
[----:B------:R-:W-:Y:S01]  /*59a20*/  ISETP.GE.AND P5, PT, R226, UR4, PT ;  /* 0x00000004e2007c0c */ /* 0x000fe2000bfa6270 */
[----:B------:R-:W-:Y:S01]  /*59a30*/  ULDC UR4, c[0x0][0x228] ;  /* 0x00008a0000047ab9 */ /* 0x000fe20000000800 */
[----:B-1----:R-:W-:Y:S01]  /*59a40*/  IMAD.WIDE R8, R225, 0x4, R4 ;  /* 0x00000004e1087825 */ /* 0x002fe200078e0204 */
[----:B------:R-:W-:Y:S01]  /*59a50*/  ISETP.LT.AND P1, PT, R7, UR4, !P1 ;  /* 0x0000000407007c0c */ /* 0x000fe2000cf21270 */
[----:B------:R-:W-:Y:S01]  /*59a60*/  ULDC UR4, c[0x0][0x228] ;  /* 0x00008a0000047ab9 */ /* 0x000fe20000000800 */
[----:B------:R-:W3:Y:S01]  /*59a70*/  LDL.LU R239, [R1+0x4b0] ;  /* 0x0004b00001ef7983 */ /* 0x000ee20000300800 */
[----:B--2---:R-:W-:-:S03]  /*59a80*/  IMAD.WIDE R10, R224, 0x4, R2 ;  /* 0x00000004e00a7825 */ /* 0x004fc600078e0202 */
        /* <DEDUP_REMOVED lines=11> */
[----:B--2---:R-:W-:Y:S01]  /*59b40*/  IMAD.WIDE R10, R224, 0x4, R4 ;  /* 0x00000004e00a7825 */ /* 0x004fe200078e0204 */
        /* <DEDUP_REMOVED lines=14> */
[----:B------:R-:W-:Y:S01]  /*59c30*/  ULDC UR4, c[0x0][0x22c] ;  /* 0x00008b0000047ab9 */ /* 0x000fe20000000800 */
[----:B------:R-:W-:Y:S01]  /*59c40*/  ISETP.LT.AND P2, PT, R7, UR6, !P2 ;  /* 0x0000000607007c0c */ /* 0x000fe2000d741270 */
[----:B------:R2:W-:Y:S01]  /*59c50*/  @P3 STG.E desc[UR8][R10.64], R245 ;  /* 0x000000f50a003986 */ /* 0x0005e2000c101908 */
[----:B------:R-:W-:Y:S01]  /*59c60*/  VIADD R227, R0, 0x5b ;  /* 0x0000005b00e37836 */ /* 0x000fe20000000000 */
[----:B------:R-:W-:Y:S01]  /*59c70*/  ISETP.LT.AND P3, PT, R6, UR10, !P5 ;  /* 0x0000000a06007c0c */ /* 0x000fe2000ef61270 */
[----:B------:R-:W-:Y:S01]  /*59c80*/  ULDC UR6, c[0x0][0x228] ;  /* 0x00008a0000067ab9 */ /* 0x000fe20000000800 */
[----:B------:R-:W-:Y:S01]  /*59c90*/  ULDC UR10, c[0x0][0x228] ;  /* 0x00008a00000a7ab9 */ /* 0x000fe20000000800 */
[C---:B-1----:R-:W-:Y:S01]  /*59ca0*/  IMAD.WIDE R8, R224.reuse, 0x4, R4 ;  /* 0x00000004e0087825 */ /* 0x042fe200078e0204 */
[----:B--2---:R-:W-:-:S03]  /*59cb0*/  IADD3 R10, R224, UR28, RZ ;  /* 0x0000001ce00a7c10 */ /* 0x004fc6000fffe0ff */
[----:B------:R-:W-:Y:S01]  /*59cc0*/  VIADD R11, R0, 0x5a ;  /* 0x0000005a000b7836 */ /* 0x000fe20000000000 */
[----:B------:R1:W-:Y:S01]  /*59cd0*/  @P4 STG.E desc[UR8][R8.64], R244 ;  /* 0x000000f408004986 */ /* 0x0003e2000c101908 */
[----:B------:R-:W-:-:S03]  /*59ce0*/  IMAD.WIDE R224, R10, 0x4, R2 ;  /* 0x000000040ae07825 */ /* 0x000fc600078e0202 */
[----:B------:R-:W-:Y:S01]  /*59cf0*/  ISETP.GE.AND P4, PT, R11, UR4, PT ;  /* 0x000000040b007c0c */ /* 0x000fe2000bf86270 */
[----:B------:R-:W-:Y:S01]  /*59d00*/  ULDC UR4, c[0x0][0x22c] ;  /* 0x00008b0000047ab9 */ /* 0x000fe20000000800 */
[C---:B------:R-:W-:Y:S01]  /*59d10*/  VIADD R226, R10.reuse, UR28 ;  /* 0x0000001c0ae27c36 */ /* 0x040fe20008000000 */
[----:B------:R2:W-:Y:S01]  /*59d20*/  @P0 STG.E desc[UR8][R224.64], R251 ;  /* 0x000000fbe0000986 */ /* 0x0005e2000c101908 */
[----:B------:R-:W-:Y:S01]  /*59d30*/  ISETP.GE.AND P0, PT, R227, UR4, PT ;  /* 0x00000004e3007c0c */ /* 0x000fe2000bf06270 */
[----:B------:R-:W-:Y:S01]  /*59d40*/  ULDC UR4, c[0x0][0x228] ;  /* 0x00008a0000047ab9 */ /* 0x000fe20000000800 */
[----:B-1----:R-:W-:Y:S01]  /*59d50*/  IMAD.WIDE R8, R10, 0x4, R4 ;  /* 0x000000040a087825 */ /* 0x002fe200078e0204 */
[----:B------:R-:W-:Y:S01]  /*59d60*/  ISETP.LT.AND P5, PT, R7, UR4, !P5 ;  /* 0x0000000407007c0c */ /* 0x000fe2000efa1270 */
[----:B------:R-:W-:Y:S02]  /*59d70*/  ULDC UR4, c[0x0][0x228] ;  /* 0x00008a0000047ab9 */ /* 0x000fe40000000800 */
[C---:B------:R-:W-:Y:S01]  /*59d80*/  IMAD.WIDE R10, R226.reuse, 0x4, R2 ;  /* 0x00000004e20a7825 */ /* 0x040fe200078e0202 */
[----:B------:R1:W-:Y:S03]  /*59d90*/  @P2 STG.E desc[UR8][R8.64], R250 ;  /* 0x000000fa08002986 */ /* 0x0003e6000c101908 */
[C---:B--2---:R-:W-:Y:S01]  /*59da0*/  VIADD R224, R226.reuse, UR28 ;  /* 0x0000001ce2e07c36 */ /* 0x044fe20008000000 */
[----:B------:R2:W-:Y:S01]  /*59db0*/  @P3 STG.E desc[UR8][R10.64], R249 ;  /* 0x000000f90a003986 */ /* 0x0005e2000c101908 */
[----:B-1----:R-:W-:-:S03]  /*59dc0*/  IMAD.WIDE R8, R226, 0x4, R4 ;  /* 0x00000004e2087825 */ /* 0x002fc600078e0204 */
[----:B------:R-:W4:Y:S04]  /*59dd0*/  LDL.LU R226, [R1+0xb0] ;  /* 0x0000b00001e27983 */ /* 0x000f280000300800 */
[----:B------:R-:W4:Y:S04]  /*59de0*/  LDL.LU R227, [R1+0x2b0] ;  /* 0x0002b00001e37983 */ /* 0x000f280000300800 */
[----:B------:R-:W4:Y:S01]  /*59df0*/  LDL.LU R243, [R1+0x4b4] ;  /* 0x0004b40001f37983 */ /* 0x000f220000300800 */
[----:B--2---:R-:W-:-:S03]  /*59e00*/  IADD3 R10, R0, 0x5c, RZ ;  /* 0x0000005c000a7810 */ /* 0x004fc60007ffe0ff */
[----:B------:R-:W2:Y:S01]  /*59e10*/  LDL.LU R242, [R1+0x6b4] ;  /* 0x0006b40001f27983 */ /* 0x000ea20000300800 */
[----:B------:R-:W-:Y:S01]  /*59e20*/  ISETP.LT.AND P3, PT, R6, UR4, !P1 ;  /* 0x0000000406007c0c */ /* 0x000fe2000cf61270 */
[----:B------:R-:W-:Y:S02]  /*59e30*/  ULDC UR4, c[0x0][0x22c] ;  /* 0x00008b0000047ab9 */ /* 0x000fe40000000800 */
[----:B------:R-:W2:Y:S01]  /*59e40*/  LDL.LU R241, [R1+0xb4] ;  /* 0x0000b40001f17983 */ /* 0x000ea20000300800 */
[----:B------:R-:W-:-:S03]  /*59e50*/  VIADD R225, R0, 0x5d ;  /* 0x0000005d00e17836 */ /* 0x000fc60000000000 */
[----:B------:R-:W2:Y:S04]  /*59e60*/  LDL.LU R240, [R1+0x2b4] ;  /* 0x0002b40001f07983 */ /* 0x000ea80000300800 */
[----:B------:R-:W2:Y:S01]  /*59e70*/  LDL.LU R247, [R1+0x4b8] ;  /* 0x0004b80001f77983 */ /* 0x000ea20000300800 */
[----:B------:R-:W-:Y:S01]  /*59e80*/  ISETP.GE.AND P2, PT, R10, UR4, PT ;  /* 0x000000040a007c0c */ /* 0x000fe2000bf46270 */
[----:B------:R-:W-:Y:S02]  /*59e90*/  ULDC UR4, c[0x0][0x22c] ;  /* 0x00008b0000047ab9 */ /* 0x000fe40000000800 */
[----:B------:R-:W2:Y:S04]  /*59ea0*/  LDL.LU R246, [R1+0x6b8] ;  /* 0x0006b80001f67983 */ /* 0x000ea80000300800 */
[----:B------:R-:W2:Y:S04]  /*59eb0*/  LDL.LU R245, [R1+0xb8] ;  /* 0x0000b80001f57983 */ /* 0x000ea80000300800 */
[----:B------:R-:W2:Y:S04]  /*59ec0*/  LDL.LU R244, [R1+0x2b8] ;  /* 0x0002b80001f47983 */ /* 0x000ea80000300800 */
[----:B------:R-:W2:Y:S04]  /*59ed0*/  LDL.LU R251, [R1+0x4bc] ;  /* 0x0004bc0001fb7983 */ /* 0x000ea80000300800 */
[----:B------:R-:W2:Y:S04]  /*59ee0*/  LDL.LU R250, [R1+0x6bc] ;  /* 0x0006bc0001fa7983 */ /* 0x000ea80000300800 */
[----:B------:R1:W-:Y:S01]  /*59ef0*/  @P5 STG.E desc[UR8][R8.64], R248 ;  /* 0x000000f808005986 */ /* 0x0003e2000c101908 */
[----:B------:R-:W-:Y:S01]  /*59f00*/  ISETP.GE.AND P5, PT, R225, UR4, PT ;  /* 0x00000004e1007c0c */ /* 0x000fe2000bfa6270 */
[----:B------:R-:W-:Y:S01]  /*59f10*/  IMAD.WIDE R10, R224, 0x4, R2 ;  /* 0x00000004e00a7825 */ /* 0x000fe200078e0202 */
[----:B------:R-:W-:Y:S01]  /*59f20*/  ISETP.LT.AND P1, PT, R7, UR6, !P1 ;  /* 0x0000000607007c0c */ /* 0x000fe2000cf21270 */
[----:B------:R-:W2:Y:S01]  /*59f30*/  LDL.LU R249, [R1+0xbc] ;  /* 0x0000bc0001f97983 */ /* 0x000ea20000300800 */
[----:B------:R-:W-:Y:S01]  /*59f40*/  ULDC UR4, c[0x0][0x228] ;  /* 0x00008a0000047ab9 */ /* 0x000fe20000000800 */
[----:B------:R-:W-:-:S02]  /*59f50*/  ULDC UR6, c[0x0][0x228] ;  /* 0x00008a0000067ab9 */ /* 0x000fc40000000800 */
[----:B-1----:R-:W2:Y:S04]  /*59f60*/  LDL.LU R248, [R1+0x2bc] ;  /* 0x0002bc0001f87983 */ /* 0x002ea80000300800 */
[----:B------:R-:W4:Y:S01]  /*59f70*/  LDL.LU R225, [R1+0x6b0] ;  /* 0x0006b00001e17983 */ /* 0x000f220000300800 */
[C---:B------:R-:W-:Y:S01]  /*59f80*/  IMAD.WIDE R8, R224.reuse, 0x4, R4 ;  /* 0x00000004e0087825 */ /* 0x040fe200078e0204 */
[----:B------:R-:W-:Y:S02]  /*59f90*/  IADD3 R224, R224, UR28, RZ ;  /* 0x0000001ce0e07c10 */ /* 0x000fe4000fffe0ff */
[----:B---3--:R1:W-:Y:S01]  /*59fa0*/  @P3 STG.E desc[UR8][R10.64], R239 ;  /* 0x000000ef0a003986 */ /* 0x0083e2000c101908 */
[----:B------:R-:W-:Y:S01]  /*59fb0*/  ISETP.LT.AND P3, PT, R6, UR4, !P6 ;  /* 0x0000000406007c0c */ /* 0x000fe2000f761270 */
[----:B------:R-:W-:Y:S01]  /*59fc0*/  ULDC UR4, c[0x0][0x228] ;  /* 0x00008a0000047ab9 */ /* 0x000fe20000000800 */
[C---:B------:R-:W-:Y:S01]  /*59fd0*/  ISETP.LT.AND P6, PT, R7.reuse, UR6, !P6 ;  /* 0x0000000607007c0c */ /* 0x040fe2000f7c1270 */
[----:B------:R-:W-:Y:S01]  /*59fe0*/  ULDC UR6, c[0x0][0x228] ;  /* 0x00008a0000067ab9 */ /* 0x000fe20000000800 */
[----:B-1----:R-:W-:Y:S01]  /*59ff0*/  IMAD.WIDE R10, R224, 0x4, R2 ;  /* 0x00000004e00a7825 */ /* 0x002fe200078e0202 */
[----:B------:R-:W3:Y:S04]  /*5a000*/  LDL.LU R239, [R1+0x19b4] ;  /* 0x0019b40001ef7983 */ /* 0x000ee80000300800 */
[----:B----4-:R1:W-:Y:S01]  /*5a010*/  @P1 STG.E desc[UR8][R8.64], R225 ;  /* 0x000000e108001986 */ /* 0x0103e2000c101908 */
[----:B------:R-:W-:Y:S01]  /*5a020*/  ISETP.LT.AND P1, PT, R6, UR4, !P4 ;  /* 0x0000000406007c0c */ /* 0x000fe2000e721270 */
[----:B------:R-:W-:Y:S01]  /*5a030*/  ULDC UR4, c[0x0][0x22c] ;  /* 0x00008b0000047ab9 */ /* 0x000fe20000000800 */
[----:B------:R-:W-:Y:S01]  /*5a040*/  ISETP.LT.AND P4, PT, R7, UR6, !P4 ;  /* 0x0000000607007c0c */ /* 0x000fe2000e781270 */
[----:B------:R4:W-:Y:S01]  /*5a050*/  @P3 STG.E desc[UR8][R10.64], R226 ;  /* 0x000000e20a003986 */ /* 0x0009e2000c101908 */
[----:B------:R-:W-:Y:S01]  /*5a060*/  ULDC UR6, c[0x0][0x228] ;  /* 0x00008a0000067ab9 */ /* 0x000fe20000000800 */
[----:B-1----:R-:W-:-:S02]  /*5a070*/  VIADD R225, R0, 0x5e ;  /* 0x0000005e00e17836 */ /* 0x002fc40000000000 */
[----:B------:R-:W-:-:S04]  /*5a080*/  IMAD.WIDE R8, R224, 0x4, R4 ;  /* 0x00000004e0087825 */ /* 0x000fc800078e0204 */
[----:B------:R-:W-:Y:S01]  /*5a090*/  VIADD R224, R224, UR28 ;  /* 0x0000001ce0e07c36 */ /* 0x000fe20008000000 */
[----:B------:R-:W-:Y:S01]  /*5a0a0*/  ISETP.GE.AND P3, PT, R225, UR4, PT ;  /* 0x00000004e1007c0c */ /* 0x000fe2000bf66270 */
[----:B------:R1:W-:Y:S01]  /*5a0b0*/  @P6 STG.E desc[UR8][R8.64], R227 ;  /* 0x000000e308006986 */ /* 0x0003e2000c101908 */
[----:B------:R-:W-:Y:S01]  /*5a0c0*/  ULDC UR4, c[0x0][0x228] ;  /* 0x00008a0000047ab9 */ /* 0x000fe20000000800 */
[----:B------:R-:W-:Y:S02]  /*5a0d0*/  IADD3 R225, R0, 0x5f, RZ ;  /* 0x0000005f00e17810 */ /* 0x000fe40007ffe0ff */
[----:B------:R-:W-:Y:S01]  /*5a0e0*/  ISETP.LT.AND P6, PT, R6, UR4, !P0 ;  /* 0x0000000406007c0c */ /* 0x000fe2000c7c1270 */
[----:B----4-:R-:W-:Y:S01]  /*5a0f0*/  IMAD.WIDE R10, R224, 0x4, R4 ;  /* 0x00000004e00a7825 */ /* 0x010fe200078e0204 */
[----:B------:R-:W-:-:S03]  /*5a100*/  ULDC UR4, c[0x0][0x22c] ;  /* 0x00008b0000047ab9 */ /* 0x000fc60000000800 */
[--C-:B-1----:R-:W-:Y:S01]  /*5a110*/  IMAD.WIDE R8, R224, 0x4, R2.reuse ;  /* 0x00000004e0087825 */ /* 0x102fe200078e0202 */
[----:B------:R-:W-:Y:S01]  /*5a120*/  IADD3 R226, R0, 0x62, RZ ;  /* 0x0000006200e27810 */ /* 0x000fe20007ffe0ff */
[----:B------:R-:W4:Y:S04]  /*5a130*/  LDL.LU R227, [R1+0x6c0] ;  /* 0x0006c00001e37983 */ /* 0x000f280000300800 */
[----:B------:R1:W-:Y:S01]  /*5a140*/  @P1 STG.E desc[UR8][R8.64], R243 ;  /* 0x000000f308001986 */ /* 0x0003e2000c101908 */
[----:B------:R-:W-:Y:S01]  /*5a150*/  ISETP.GE.AND P1, PT, R225, UR4, PT ;  /* 0x00000004e1007c0c */ /* 0x000fe2000bf26270 */
[----:B------:R-:W-:Y:S02]  /*5a160*/  ULDC UR4, c[0x0][0x228] ;  /* 0x00008a0000047ab9 */ /* 0x000fe40000000800 */
[----:B--2---:R2:W-:Y:S01]  /*5a170*/  @P4 STG.E desc[UR8][R10.64], R242 ;  /* 0x000000f20a004986 */ /* 0x0045e2000c101908 */
[----:B------:R-:W-:Y:S01]  /*5a180*/  ISETP.LT.AND P0, PT, R7, UR4, !P0 ;  /* 0x0000000407007c0c */ /* 0x000fe2000c701270 */
[----:B------:R-:W-:Y:S01]  /*5a190*/  ULDC UR4, c[0x0][0x22c] ;  /* 0x00008b0000047ab9 */ /* 0x000fe20000000800 */
[----:B-1----:R-:W-:Y:S01]  /*5a1a0*/  VIADD R8, R224, UR28 ;  /* 0x0000001ce0087c36 */ /* 0x002fe20008000000 */
[----:B------:R-:W-:Y:S01]  /*5a1b0*/  ISETP.LT.AND P4, PT, R6, UR6, !P2 ;  /* 0x0000000606007c0c */ /* 0x000fe2000d781270 */
[----:B------:R-:W-:Y:S01]  /*5a1c0*/  VIADD R9, R0, 0x60 ;  /* 0x0000006000097836 */ /* 0x000fe20000000000 */
[----:B------:R-:W-:Y:S01]  /*5a1d0*/  ULDC UR6, c[0x0][0x228] ;  /* 0x00008a0000067ab9 */ /* 0x000fe20000000800 */
[C---:B--2---:R-:W-:Y:S01]  /*5a1e0*/  IMAD.WIDE R10, R8.reuse, 0x4, R2 ;  /* 0x00000004080a7825 */ /* 0x044fe200078e0202 */
[----:B------:R-:W-:-:S04]  /*5a1f0*/  IADD3 R224, R8, UR28, RZ ;  /* 0x0000001c08e07c10 */ /* 0x000fc8000fffe0ff */
[----:B------:R1:W-:Y:S01]  /*5a200*/  @P6 STG.E desc[UR8][R10.64], R241 ;  /* 0x000000f10a006986 */ /* 0x0003e2000c101908 */
[----:B------:R-:W-:Y:S01]  /*5a210*/  ISETP.GE.AND P6, PT, R9, UR4, PT ;  /* 0x0000000409007c0c */ /* 0x000fe2000bfc6270 */
[----:B------:R-:W-:Y:S01]  /*5a220*/  IMAD.WIDE R8, R8, 0x4, R4 ;  /* 0x0000000408087825 */ /* 0x000fe200078e0204 */
[----:B------:R-:W-:-:S03]  /*5a230*/  ULDC UR4, c[0x0][0x228] ;  /* 0x00008a0000047ab9 */ /* 0x000fc60000000800 */
[----:B------:R-:W-:Y:S01]  /*5a240*/  VIADD R225, R0, 0x61 ;  /* 0x0000006100e17836 */ /* 0x000fe20000000000 */
        /* <DEDUP_REMOVED lines=8> */
[C---:B------:R-:W-:Y:S01]  /*5a2d0*/  VIADD R225, R224.reuse, UR28 ;  /* 0x0000001ce0e17c36 */ /* 0x040fe20008000000 */
[----:B------:R-:W-:Y:S01]  /*5a2e0*/  ULDC UR4, c[0x0][0x228] ;  /* 0x00008a0000047ab9 */ /* 0x000fe20000000800 */
[----:B--2---:R-:W-:Y:S01]  /*5a2f0*/  IMAD.WIDE R8, R224, 0x4, R4 ;  /* 0x00000004e0087825 */ /* 0x004fe200078e0204 */
[----:B------:R-:W-:Y:S01]  /*5a300*/  ISETP.LT.AND P5, PT, R7, UR4, !P5 ;  /* 0x0000000407007c0c */ /* 0x000fe2000efa1270 */
[----:B------:R-:W-:-:S03]  /*5a310*/  ULDC UR4, c[0x0][0x228] ;  /* 0x00008a0000047ab9 */ /* 0x000fc60000000800 */
[----:B------:R2:W-:Y:S01]  /*5a320*/  @P2 STG.E desc[UR8][R8.64], R246 ;  /* 0x000000f608002986 */ /* 0x0005e2000c101908 */
[----:B-1----:R-:W-:Y:S01]  /*5a330*/  IMAD.WIDE R10, R225, 0x4, R2 ;  /* 0x00000004e10a7825 */ /* 0x002fe200078e0202 */
[----:B------:R-:W-:Y:S01]  /*5a340*/  ISETP.LT.AND P2, PT, R6, UR4, !P3 ;  /* 0x0000000406007c0c */ /* 0x000fe2000df41270 */
[----:B------:R-:W-:-:S03]  /*5a350*/  ULDC UR4, c[0x0][0x22c] ;  /* 0x00008b0000047ab9 */ /* 0x000fc60000000800 */
[----:B------:R1:W-:Y:S01]  /*5a360*/  @P4 STG.E desc[UR8][R10.64], R245 ;  /* 0x000000f50a004986 */ /* 0x0003e2000c101908 */
[----:B------:R-:W-:Y:S01]  /*5a370*/  ISETP.GE.AND P4, PT, R226, UR4, PT ;  /* 0x00000004e2007c0c */ /* 0x000fe2000bf86270 */
[----:B------:R-:W-:Y:S02]  /*5a380*/  ULDC UR4, c[0x0][0x228] ;  /* 0x00008a0000047ab9 */ /* 0x000fe40000000800 */
[----:B------:R-:W-:Y:S01]  /*5a390*/  ISETP.LT.AND P3, PT, R7, UR4, !P3 ;  /* 0x0000000407007c0c */ /* 0x000fe2000df61270 */
[----:B--2---:R-:W-:Y:S01]  /*5a3a0*/  IMAD.WIDE R8, R225, 0x4, R4 ;  /* 0x00000004e1087825 */ /* 0x004fe200078e0204 */
[----:B------:R-:W-:-:S03]  /*5a3b0*/  ULDC UR4, c[0x0][0x228] ;  /* 0x00008a0000047ab9 */ /* 0x000fc60000000800 */
[----:B------:R-:W-:Y:S01]  /*5a3c0*/  VIADD R224, R225, UR28 ;  /* 0x0000001ce1e07c36 */ /* 0x000fe20008000000 */
[----:B------:R2:W-:Y:S03]  /*5a3d0*/  @P5 STG.E desc[UR8][R8.64], R244 ;  /* 0x000000f408005986 */ /* 0x0005e6000c101908 */
[C---:B-1----:R-:W-:Y:S01]  /*5a3e0*/  IMAD.WIDE R10, R224.reuse, 0x4, R2 ;  /* 0x00000004e00a7825 */ /* 0x042fe200078e0202 */
[----:B------:R-:W-:-:S04]  /*5a3f0*/  IADD3 R225, R224, UR28, RZ ;  /* 0x0000001ce0e17c10 */ /* 0x000fc8000fffe0ff */
[----:B------:R1:W-:Y:S01]  /*5a400*/  @P2 STG.E desc[UR8][R10.64], R251 ;  /* 0x000000fb0a002986 */ /* 0x0003e2000c101908 */
[----:B--2---:R-:W-:-:S04]  /*5a410*/  IMAD.WIDE R8, R224, 0x4, R4 ;  /* 0x00000004e0087825 */ /* 0x004fc800078e0204 */
[C---:B------:R-:W-:Y:S01]  /*5a420*/  VIADD R224, R225.reuse, UR28 ;  /* 0x0000001ce1e07c36 */ /* 0x040fe20008000000 */
[----:B------:R2:W-:Y:S01]  /*5a430*/  @P3 STG.E desc[UR8][R8.64], R250 ;  /* 0x000000fa08003986 */ /* 0x0005e2000c101908 */
[----:B-1----:R-:W-:-:S04]  /*5a440*/  IMAD.WIDE R10, R225, 0x4, R2 ;  /* 0x00000004e10a7825 */ /* 0x002fc800078e0202 */
[----:B--2---:R-:W-:Y:S02]  /*5a450*/  IMAD.WIDE R8, R225, 0x4, R4 ;  /* 0x00000004e1087825 */ /* 0x004fe400078e0204 */
[----:B------:R-:W2:Y:S04]  /*5a460*/  LDL.LU R225, [R1+0x4c0] ;  /* 0x0004c00001e17983 */ /* 0x000ea80000300800 */
[----:B------:R-:W3:Y:S01]  /*5a470*/  LDL.LU R240, [R1+0x2c0] ;  /* 0x0002c00001f07983 */ /* 0x000ee20000300800 */
[----:B------:R-:W-:Y:S01]  /*5a480*/  ISETP.LT.AND P5, PT, R6, UR4, !P1 ;  /* 0x0000000406007c0c */ /* 0x000fe2000cfa1270 */
[----:B------:R-:W-:Y:S01]  /*5a490*/  VIADD R226, R0, 0x63 ;  /* 0x0000006300e27836 */ /* 0x000fe20000000000 */
[C---:B------:R-:W-:Y:S01]  /*5a4a0*/  ISETP.LT.AND P1, PT, R7.reuse, UR6, !P1 ;  /* 0x0000000607007c0c */ /* 0x040fe2000cf21270 */
[----:B------:R-:W-:Y:S01]  /*5a4b0*/  ULDC UR4, c[0x0][0x22c] ;  /* 0x00008b0000047ab9 */ /* 0x000fe20000000800 */
[----:B------:R-:W-:Y:S01]  /*5a4c0*/  ISETP.LT.AND P2, PT, R6, UR10, !P6 ;  /* 0x0000000a06007c0c */ /* 0x000fe2000f741270 */
[----:B------:R-:W-:Y:S01]  /*5a4d0*/  ULDC UR6, c[0x0][0x228] ;  /* 0x00008a0000067ab9 */ /* 0x000fe20000000800 */
[----:B------:R-:W-:Y:S01]  /*5a4e0*/  ISETP.GE.AND P3, PT, R226, UR4, PT ;  /* 0x00000004e2007c0c */ /* 0x000fe2000bf66270 */
[----:B------:R-:W-:Y:S01]  /*5a4f0*/  VIADD R226, R0, 0x64 ;  /* 0x0000006400e27836 */ /* 0x000fe20000000000 */
[----:B------:R-:W-:Y:S01]  /*5a500*/  ULDC UR4, c[0x0][0x22c] ;  /* 0x00008b0000047ab9 */ /* 0x000fe20000000800 */
[----:B------:R-:W3:Y:S04]  /*5a510*/  LDL.LU R247, [R1+0x4c4] ;  /* 0x0004c40001f77983 */ /* 0x000ee80000300800 */
[----:B------:R1:W-:Y:S01]  /*5a520*/  @P5 STG.E desc[UR8][R10.64], R249 ;  /* 0x000000f90a005986 */ /* 0x0003e2000c101908 */
[----:B------:R-:W-:Y:S01]  /*5a530*/  ISETP.GE.AND P5, PT, R226, UR4, PT ;  /* 0x00000004e2007c0c */ /* 0x000fe2000bfa6270 */
[----:B------:R-:W-:Y:S01]  /*5a540*/  ULDC UR4, c[0x0][0x228] ;  /* 0x00008a0000047ab9 */ /* 0x000fe20000000800 */
[----:B------:R-:W-:Y:S01]  /*5a550*/  ISETP.LT.AND P6, PT, R7, UR6, !P6 ;  /* 0x0000000607007c0c */ /* 0x000fe2000f7c1270 */
[----:B------:R1:W-:Y:S01]  /*5a560*/  @P1 STG.E desc[UR8][R8.64], R248 ;  /* 0x000000f808001986 */ /* 0x0003e2000c101908 */
[----:B------:R-:W-:Y:S01]  /*5a570*/  ULDC UR6, c[0x0][0x228] ;  /* 0x00008a0000067ab9 */ /* 0x000fe20000000800 */
[----:B------:R-:W-:-:S02]  /*5a580*/  ULDC UR10, c[0x0][0x228] ;  /* 0x00008a00000a7ab9 */ /* 0x000fc40000000800 */
[----:B------:R-:W3:Y:S01]  /*5a590*/  LDL.LU R243, [R1+0x6c4] ;  /* 0x0006c40001f37983 */ /* 0x000ee20000300800 */
[----:B-1----:R-:W-:-:S03]  /*5a5a0*/  IMAD.WIDE R10, R224, 0x4, R2 ;  /* 0x00000004e00a7825 */ /* 0x002fc600078e0202 */
[----:B------:R-:W3:Y:S01]  /*5a5b0*/  LDL.LU R242, [R1+0x2c4] ;  /* 0x0002c40001f27983 */ /* 0x000ee20000300800 */
[----:B------:R-:W-:-:S03]  /*5a5c0*/  IMAD.WIDE R8, R224, 0x4, R4 ;  /* 0x00000004e0087825 */ /* 0x000fc600078e0204 */
[----:B------:R-:W3:Y:S04]  /*5a5d0*/  LDL.LU R241, [R1+0xc4] ;  /* 0x0000c40001f17983 */ /* 0x000ee80000300800 */
[----:B------:R-:W3:Y:S04]  /*5a5e0*/  LDL.LU R246, [R1+0x6c8] ;  /* 0x0006c80001f67983 */ /* 0x000ee80000300800 */
[----:B------:R-:W3:Y:S04]  /*5a5f0*/  LDL.LU R245, [R1+0x2c8] ;  /* 0x0002c80001f57983 */ /* 0x000ee80000300800 */
[----:B------:R-:W3:Y:S04]  /*5a600*/  LDL.LU R244, [R1+0xc8] ;  /* 0x0000c80001f47983 */ /* 0x000ee80000300800 */
[----:B------:R-:W3:Y:S04]  /*5a610*/  LDL.LU R251, [R1+0x4cc] ;  /* 0x0004cc0001fb7983 */ /* 0x000ee80000300800 */
[----:B------:R-:W3:Y:S04]  /*5a620*/  LDL.LU R250, [R1+0x6cc] ;  /* 0x0006cc0001fa7983 */ /* 0x000ee80000300800 */
[----:B------:R-:W3:Y:S04]  /*5a630*/  LDL.LU R249, [R1+0x2cc] ;  /* 0x0002cc0001f97983 */ /* 0x000ee80000300800 */
[----:B------:R-:W3:Y:S04]  /*5a640*/  LDL.LU R248, [R1+0xcc] ;  /* 0x0000cc0001f87983 */ /* 0x000ee80000300800 */
[----:B--2---:R1:W-:Y:S01]  /*5a650*/  @P2 STG.E desc[UR8][R10.64], R225 ;  /* 0x000000e10a002986 */ /* 0x0043e2000c101908 */
[----:B------:R-:W-:Y:S01]  /*5a660*/  ISETP.LT.AND P2, PT, R6, UR4, !P0 ;  /* 0x0000000406007c0c */ /* 0x000fe2000c741270 */
[----:B------:R-:W-:-:S02]  /*5a670*/  ULDC UR4, c[0x0][0x22c] ;  /* 0x00008b0000047ab9 */ /* 0x000fc40000000800 */
[----:B----4-:R-:W-:Y:S01]  /*5a680*/  @P6 STG.E desc[UR8][R8.64], R227 ;  /* 0x000000e308006986 */ /* 0x010fe2000c101908 */
[----:B-1----:R-:W-:-:S04]  /*5a690*/  VIADD R10, R224, UR28 ;  /* 0x0000001ce00a7c36 */ /* 0x002fc80008000000 */
[----:B------:R-:W-:-:S05]  /*5a6a0*/  IMAD.WIDE R224, R10, 0x4, R2 ;  /* 0x000000040ae07825 */ /* 0x000fca00078e0202 */
[----:B---3--:R1:W-:Y:S04]  /*5a6b0*/  @P2 STG.E desc[UR8][R224.64], R240 ;  /* 0x000000f0e0002986 */ /* 0x0083e8000c101908 */
[----:B-1----:R-:W2:Y:S04]  /*5a6c0*/  LDL.LU R240, [R1+0x19b0] ;  /* 0x0019b00001f07983 */ /* 0x002ea80000300800 */
[----:B------:R-:W3:Y:S01]  /*5a6d0*/  LDL.LU R225, [R1+0xc0] ;  /* 0x0000c00001e17983 */ /* 0x000ee20000300800 */
[----:B------:R-:W-:Y:S02]  /*5a6e0*/  ISETP.LT.AND P0, PT, R7, UR6, !P0 ;  /* 0x0000000607007c0c */ /* 0x000fe4000c701270 */
        /* <DEDUP_REMOVED lines=12> */
[C---:B------:R-:W-:Y:S01]  /*5a7b0*/  ISETP.LT.AND P4, PT, R7.reuse, UR4, !P4 ;  /* 0x0000000407007c0c */ /* 0x040fe2000e781270 */
[----:B------:R-:W-:Y:S01]  /*5a7c0*/  ULDC UR4, c[0x0][0x228] ;  /* 0x00008a0000047ab9 */ /* 0x000fe20000000800 */
[----:B------:R-:W-:Y:S01]  /*5a7d0*/  VIADD R224, R226, UR28 ;  /* 0x0000001ce2e07c36 */ /* 0x000fe20008000000 */
[----:B---3--:R-:W-:Y:S04]  /*5a7e0*/  @P0 STG.E desc[UR8][R8.64], R225 ;  /* 0x000000e108000986 */ /* 0x008fe8000c101908 */
[----:B------:R1:W-:Y:S04]  /*5a7f0*/  @P1 STG.E desc[UR8][R10.64], R247 ;  /* 0x000000f70a001986 */ /* 0x0003e8000c101908 */
[----:B-1----:R-:W3:Y:S01]  /*5a800*/  LDL.LU R247, [R1+0x4c8] ;  /* 0x0004c80001f77983 */ /* 0x002ee20000300800 */
[----:B------:R-:W-:Y:S01]  /*5a810*/  ISETP.LT.AND P0, PT, R6, UR4, !P3 ;  /* 0x0000000406007c0c */ /* 0x000fe2000df01270 */
[----:B------:R-:W-:Y:S01]  /*5a820*/  VIADD R8, R0, 0x67 ;  /* 0x0000006700087836 */ /* 0x000fe20000000000 */
[----:B------:R-:W-:Y:S01]  /*5a830*/  ISETP.LT.AND P3, PT, R7, UR6, !P3 ;  /* 0x0000000607007c0c */ /* 0x000fe2000df61270 */
[----:B------:R-:W-:Y:S01]  /*5a840*/  IMAD.WIDE R10, R226, 0x4, R4 ;  /* 0x00000004e20a7825 */ /* 0x000fe200078e0204 */
[----:B------:R-:W-:Y:S01]  /*5a850*/  ULDC UR4, c[0x0][0x22c] ;  /* 0x00008b0000047ab9 */ /* 0x000fe20000000800 */
[----:B------:R-:W-:Y:S01]  /*5a860*/  IADD3 R225, R0, 0x68, RZ ;  /* 0x0000006800e17810 */ /* 0x000fe20007ffe0ff */
[----:B------:R-:W-:Y:S01]  /*5a870*/  ULDC UR6, c[0x0][0x228] ;  /* 0x00008a0000067ab9 */ /* 0x000fe20000000800 */
[----:B------:R-:W-:Y:S01]  /*5a880*/  ISETP.GE.AND P1, PT, R8, UR4, PT ;  /* 0x0000000408007c0c */ /* 0x000fe2000bf26270 */
[----:B------:R-:W-:Y:S01]  /*5a890*/  IMAD.WIDE R8, R224, 0x4, R2 ;  /* 0x00000004e0087825 */ /* 0x000fe200078e0202 */
[----:B------:R1:W-:Y:S01]  /*5a8a0*/  @P4 STG.E desc[UR8][R10.64], R243 ;  /* 0x000000f30a004986 */ /* 0x0003e2000c101908 */
[----:B------:R-:W-:-:S03]  /*5a8b0*/  ULDC UR4, c[0x0][0x22c] ;  /* 0x00008b0000047ab9 */ /* 0x000fc60000000800 */
[----:B------:R-:W-:Y:S01]  /*5a8c0*/  @P0 STG.E desc[UR8][R8.64], R242 ;  /* 0x000000f208000986 */ /* 0x000fe2000c101908 */
[----:B-1----:R-:W-:-:S05]  /*5a8d0*/  IMAD.WIDE R10, R224, 0x4, R4 ;  /* 0x00000004e00a7825 */ /* 0x002fca00078e0204 */
[----:B------:R1:W-:Y:S04]  /*5a8e0*/  @P3 STG.E desc[UR8][R10.64], R241 ;  /* 0x000000f10a003986 */ /* 0x0003e8000c101908 */
[----:B-1----:R-:W4:Y:S01]  /*5a8f0*/  LDL.LU R241, [R1+0x6d0] ;  /* 0x0006d00001f17983 */ /* 0x002f220000300800 */
[----:B------:R-:W-:Y:S01]  /*5a900*/  ISETP.GE.AND P4, PT, R225, UR4, PT ;  /* 0x00000004e1007c0c */ /* 0x000fe2000bf86270 */
[----:B------:R-:W-:Y:S02]  /*5a910*/  ULDC UR4, c[0x0][0x228] ;  /* 0x00008a0000047ab9 */ /* 0x000fe40000000800 */
[----:B------:R-:W-:Y:S01]  /*5a920*/  ISETP.LT.AND P0, PT, R6, UR4, !P5 ;  /* 0x0000000406007c0c */ /* 0x000fe2000ef01270 */
[----:B------:R-:W-:Y:S01]  /*5a930*/  VIADD R224, R224, UR28 ;  /* 0x0000001ce0e07c36 */ /* 0x000fe20008000000 */
[----:B------:R-:W-:Y:S01]  /*5a940*/  ISETP.LT.AND P5, PT, R7, UR6, !P5 ;  /* 0x0000000607007c0c */ /* 0x000fe2000efa1270 */
[----:B------:R-:W-:Y:S01]  /*5a950*/  ULDC UR4, c[0x0][0x228] ;  /* 0x00008a0000047ab9 */ /* 0x000fe20000000800 */
[----:B------:R-:W-:Y:S01]  /*5a960*/  VIADD R225, R0, 0x69 ;  /* 0x0000006900e17836 */ /* 0x000fe20000000000 */
[----:B------:R-:W-:Y:S01]  /*5a970*/  ISETP.LT.AND P3, PT, R6, UR4, !P6 ;  /* 0x0000000406007c0c */ /* 0x000fe2000f761270 */
[C---:B------:R-:W-:Y:S01]  /*5a980*/  IMAD.WIDE R10, R224.reuse, 0x4, R2 ;  /* 0x00000004e00a7825 */ /* 0x040fe200078e0202 */
[----:B------:R-:W-:Y:S01]  /*5a990*/  ULDC UR6, c[0x0][0x228] ;  /* 0x00008a0000067ab9 */ /* 0x000fe20000000800 */
[----:B------:R-:W-:Y:S01]  /*5a9a0*/  ULDC UR4, c[0x0][0x22c] ;  /* 0x00008b0000047ab9 */ /* 0x000fe20000000800 */
[----:B------:R-:W2:Y:S01]  /*5a9b0*/  LDL.LU R227, [R1+0x6d4] ;  /* 0x0006d40001e37983 */ /* 0x000ea20000300800 */
[C---:B------:R-:W-:Y:S01]  /*5a9c0*/  IMAD.WIDE R8, R224.reuse, 0x4, R4 ;  /* 0x00000004e0087825 */ /* 0x040fe200078e0204 */
[----:B------:R-:W-:-:S02]  /*5a9d0*/  IADD3 R224, R224, UR28, RZ ;  /* 0x0000001ce0e07c10 */ /* 0x000fc4000fffe0ff */
[----:B------:R-:W-:Y:S01]  /*5a9e0*/  ISETP.LT.AND P6, PT, R7, UR6, !P6 ;  /* 0x0000000607007c0c */ /* 0x000fe2000f7c1270 */
[----:B------:R-:W-:Y:S01]  /*5a9f0*/  ULDC UR6, c[0x0][0x228] ;  /* 0x00008a0000067ab9 */ /* 0x000fe20000000800 */
[----:B------:R-:W2:Y:S04]  /*5aa00*/  LDL.LU R243, [R1+0x4d4] ;  /* 0x0004d40001f37983 */ /* 0x000ea80000300800 */
[----:B------:R-:W2:Y:S01]  /*5aa10*/  LDL.LU R242, [R1+0x2d4] ;  /* 0x0002d40001f27983 */ /* 0x000ea20000300800 */
[----:B------:R-:W-:-:S03]  /*5aa20*/  VIADD R226, R0, 0x6d ;  /* 0x0000006d00e27836 */ /* 0x000fc60000000000 */
[----:B---3--:R1:W-:Y:S01]  /*5aa30*/  @P0 STG.E desc[UR8][R10.64], R247 ;  /* 0x000000f70a000986 */ /* 0x0083e2000c101908 */
[----:B------:R-:W-:Y:S01]  /*5aa40*/  ISETP.GE.AND P0, PT, R225, UR4, PT ;  /* 0x00000004e1007c0c */ /* 0x000fe2000bf06270 */
[----:B------:R-:W-:Y:S02]  /*5aa50*/  ULDC UR4, c[0x0][0x228] ;  /* 0x00008a0000047ab9 */ /* 0x000fe40000000800 */
[----:B------:R3:W-:Y:S01]  /*5aa60*/  @P5 STG.E desc[UR8][R8.64], R246 ;  /* 0x000000f608005986 */ /* 0x0007e2000c101908 */
[----:B------:R-:W-:Y:S01]  /*5aa70*/  VIADD R225, R0, 0x6a ;  /* 0x0000006a00e17836 */ /* 0x000fe20000000000 */
[----:B------:R-:W-:Y:S01]  /*5aa80*/  ISETP.LT.AND P5, PT, R6, UR4, !P2 ;  /* 0x0000000406007c0c */ /* 0x000fe2000d7a1270 */
[----:B------:R-:W-:Y:S01]  /*5aa90*/  ULDC UR4, c[0x0][0x22c] ;  /* 0x00008b0000047ab9 */ /* 0x000fe20000000800 */
[----:B-1----:R-:W2:Y:S01]  /*5aaa0*/  LDL.LU R247, [R1+0xd4] ;  /* 0x0000d40001f77983 */ /* 0x002ea20000300800 */
[----:B---3--:R-:W-:-:S03]  /*5aab0*/  IMAD.WIDE R8, R224, 0x4, R2 ;  /* 0x00000004e0087825 */ /* 0x008fc600078e0202 */
[----:B------:R-:W3:Y:S01]  /*5aac0*/  LDL.LU R246, [R1+0x6d8] ;  /* 0x0006d80001f67983 */ /* 0x000ee20000300800 */
[----:B------:R-:W-:-:S03]  /*5aad0*/  IMAD.WIDE R10, R224, 0x4, R4 ;  /* 0x00000004e00a7825 */ /* 0x000fc600078e0204 */
[----:B------:R1:W-:Y:S01]  /*5aae0*/  @P3 STG.E desc[UR8][R8.64], R245 ;  /* 0x000000f508003986 */ /* 0x0003e2000c101908 */
[----:B------:R-:W-:Y:S01]  /*5aaf0*/  ISETP.GE.AND P3, PT, R225, UR4, PT ;  /* 0x00000004e1007c0c */ /* 0x000fe2000bf66270 */
[----:B------:R-:W-:Y:S01]  /*5ab00*/  ULDC UR4, c[0x0][0x228] ;  /* 0x00008a0000047ab9 */ /* 0x000fe20000000800 */
[----:B------:R-:W-:Y:S01]  /*5ab10*/  VIADD R224, R224, UR28 ;  /* 0x0000001ce0e07c36 */ /* 0x000fe20008000000 */
[----:B------:R-:W-:Y:S01]  /*5ab20*/  ISETP.LT.AND P2, PT, R7, UR4, !P2 ;  /* 0x0000000407007c0c */ /* 0x000fe2000d741270 */
[----:B------:R4:W-:Y:S01]  /*5ab30*/  @P6 STG.E desc[UR8][R10.64], R244 ;  /* 0x000000f40a006986 */ /* 0x0009e2000c101908 */
[----:B------:R-:W-:Y:S01]  /*5ab40*/  ISETP.LT.AND P6, PT, R6, UR6, !P1 ;  /* 0x0000000606007c0c */ /* 0x000fe2000cfc1270 */
[----:B------:R-:W-:Y:S01]  /*5ab50*/  ULDC UR4, c[0x0][0x22c] ;  /* 0x00008b0000047ab9 */ /* 0x000fe20000000800 */
[C---:B------:R-:W-:Y:S01]  /*5ab60*/  VIADD R225, R224.reuse, UR28 ;  /* 0x0000001ce0e17c36 */ /* 0x040fe20008000000 */
[----:B------:R-:W-:Y:S01]  /*5ab70*/  ULDC UR6, c[0x0][0x228] ;  /* 0x00008a0000067ab9 */ /* 0x000fe20000000800 */
[----:B-1----:R-:W-:Y:S01]  /*5ab80*/  IMAD.WIDE R8, R224, 0x4, R2 ;  /* 0x00000004e0087825 */ /* 0x002fe200078e0202 */
[----:B------:R-:W3:Y:S01]  /*5ab90*/  LDL.LU R245, [R1+0x4d8] ;  /* 0x0004d80001f57983 */ /* 0x000ee20000300800 */
[----:B----4-:R-:W-:-:S03]  /*5aba0*/  IADD3 R10, R0, 0x6b, RZ ;  /* 0x0000006b000a7810 */ /* 0x010fc60007ffe0ff */
[----:B------:R1:W-:Y:S01]  /*5abb0*/  @P5 STG.E desc[UR8][R8.64], R251 ;  /* 0x000000fb08005986 */ /* 0x0003e2000c101908 */
[----:B------:R-:W-:Y:S01]  /*5abc0*/  ISETP.GE.AND P5, PT, R10, UR4, PT ;  /* 0x000000040a007c0c */ /* 0x000fe2000bfa6270 */
[----:B------:R-:W-:Y:S01]  /*5abd0*/  ULDC UR4, c[0x0][0x228] ;  /* 0x00008a0000047ab9 */ /* 0x000fe20000000800 */
[----:B------:R-:W-:Y:S01]  /*5abe0*/  IMAD.WIDE R10, R225, 0x4, R2 ;  /* 0x00000004e10a7825 */ /* 0x000fe200078e0202 */
[----:B------:R-:W-:Y:S01]  /*5abf0*/  ISETP.LT.AND P1, PT, R7, UR4, !P1 ;  /* 0x0000000407007c0c */ /* 0x000fe2000cf21270 */
[----:B------:R-:W-:Y:S02]  /*5ac00*/  ULDC UR4, c[0x0][0x22c] ;  /* 0x00008b0000047ab9 */ /* 0x000fe40000000800 */
[----:B-1----:R-:W-:-:S04]  /*5ac10*/  IMAD.WIDE R8, R224, 0x4, R4 ;  /* 0x00000004e0087825 */ /* 0x002fc800078e0204 */
[----:B------:R-:W-:Y:S01]  /*5ac20*/  VIADD R224, R0, 0x6c ;  /* 0x0000006c00e07836 */ /* 0x000fe20000000000 */
[----:B------:R1:W-:Y:S04]  /*5ac30*/  @P2 STG.E desc[UR8][R8.64], R250 ;  /* 0x000000fa08002986 */ /* 0x0003e8000c101908 */
[----:B------:R-:W-:Y:S01]  /*5ac40*/  ISETP.GE.AND P2, PT, R224, UR4, PT ;  /* 0x00000004e0007c0c */ /* 0x000fe2000bf46270 */
[----:B------:R-:W-:Y:S01]  /*5ac50*/  ULDC UR4, c[0x0][0x228] ;  /* 0x00008a0000047ab9 */ /* 0x000fe20000000800 */
[----:B------:R4:W-:Y:S01]  /*5ac60*/  @P6 STG.E desc[UR8][R10.64], R249 ;  /* 0x000000f90a006986 */ /* 0x0009e2000c101908 */
[----:B------:R-:W-:Y:S01]  /*5ac70*/  ISETP.LT.AND P6, PT, R6, UR4, !P4 ;  /* 0x0000000406007c0c */ /* 0x000fe2000e7c1270 */
[----:B------:R-:W-:Y:S01]  /*5ac80*/  ULDC UR4, c[0x0][0x228] ;  /* 0x00008a0000047ab9 */ /* 0x000fe20000000800 */
[C---:B-1----:R-:W-:Y:S01]  /*5ac90*/  IMAD.WIDE R8, R225.reuse, 0x4, R4 ;  /* 0x00000004e1087825 */ /* 0x042fe200078e0204 */
[----:B------:R-:W-:-:S02]  /*5aca0*/  IADD3 R225, R225, UR28, RZ ;  /* 0x0000001ce1e17c10 */ /* 0x000fc4000fffe0ff */
[----:B------:R-:W-:Y:S01]  /*5acb0*/  ISETP.LT.AND P4, PT, R7, UR4, !P4 ;  /* 0x0000000407007c0c */ /* 0x000fe2000e781270 */
[----:B------:R-:W-:Y:S01]  /*5acc0*/  ULDC UR4, c[0x0][0x228] ;  /* 0x00008a0000047ab9 */ /* 0x000fe20000000800 */
[----:B----4-:R-:W4:Y:S01]  /*5acd0*/  LDL.LU R249, [R1+0x2d8] ;  /* 0x0002d80001f97983 */ /* 0x010f220000300800 */
[----:B------:R-:W-:-:S03]  /*5ace0*/  IMAD.WIDE R10, R225, 0x4, R2 ;  /* 0x00000004e10a7825 */ /* 0x000fc600078e0202 */
[----:B------:R-:W4:Y:S01]  /*5acf0*/  LDL.LU R244, [R1+0xd8] ;  /* 0x0000d80001f47983 */ /* 0x000f220000300800 */
[----:B------:R-:W-:-:S03]  /*5ad00*/  VIADD R224, R225, UR28 ;  /* 0x0000001ce1e07c36 */ /* 0x000fc60008000000 */
[----:B------:R1:W-:Y:S01]  /*5ad10*/  @P1 STG.E desc[UR8][R8.64], R248 ;  /* 0x000000f808001986 */ /* 0x0003e2000c101908 */
[----:B------:R-:W-:Y:S01]  /*5ad20*/  ISETP.LT.AND P1, PT, R6, UR4, !P0 ;  /* 0x0000000406007c0c */ /* 0x000fe2000c721270 */
[----:B------:R-:W-:Y:S02]  /*5ad30*/  ULDC UR4, c[0x0][0x22c] ;  /* 0x00008b0000047ab9 */ /* 0x000fe40000000800 */
[----:B------:R-:W4:Y:S04]  /*5ad40*/  LDL.LU R251, [R1+0x6dc] ;  /* 0x0006dc0001fb7983 */ /* 0x000f280000300800 */
[----:B------:R-:W4:Y:S04]  /*5ad50*/  LDL.LU R250, [R1+0x4dc] ;  /* 0x0004dc0001fa7983 */ /* 0x000f280000300800 */
[----:B-1----:R-:W4:Y:S01]  /*5ad60*/  LDL.LU R248, [R1+0xdc] ;  /* 0x0000dc0001f87983 */ /* 0x002f220000300800 */
[----:B------:R-:W-:-:S03]  /*5ad70*/  IMAD.WIDE R8, R225, 0x4, R4 ;  /* 0x00000004e1087825 */ /* 0x000fc600078e0204 */
[----:B------:R-:W2:Y:S04]  /*5ad80*/  LDL.LU R225, [R1+0x2d0] ;  /* 0x0002d00001e17983 */ /* 0x000ea80000300800 */
[----:B------:R1:W-:Y:S01]  /*5ad90*/  @P6 STG.E desc[UR8][R10.64], R241 ;  /* 0x000000f10a006986 */ /* 0x0003e2000c101908 */
[----:B------:R-:W-:Y:S01]  /*5ada0*/  ISETP.GE.AND P6, PT, R226, UR4, PT ;  /* 0x00000004e2007c0c */ /* 0x000fe2000bfc6270 */
[----:B------:R-:W-:Y:S02]  /*5adb0*/  ULDC UR4, c[0x0][0x228] ;  /* 0x00008a0000047ab9 */ /* 0x000fe40000000800 */
[----:B-1----:R-:W4:Y:S04]  /*5adc0*/  LDL.LU R241, [R1+0x19ac] ;  /* 0x0019ac0001f17983 */ /* 0x002f280000300800 */
[----:B------:R-:W3:Y:S01]  /*5add0*/  LDL.LU R226, [R1+0x4d0] ;  /* 0x0004d00001e27983 */ /* 0x000ee20000300800 */
[C---:B------:R-:W-:Y:S01]  /*5ade0*/  IMAD.WIDE R10, R224.reuse, 0x4, R2 ;  /* 0x00000004e00a7825 */ /* 0x040fe200078e0202 */
[----:B------:R-:W-:Y:S01]  /*5adf0*/  ISETP.LT.AND P0, PT, R7, UR4, !P0 ;  /* 0x0000000407007c0c */ /* 0x000fe2000c701270 */
[----:B------:R-:W-:Y:S01]  /*5ae00*/  ULDC UR4, c[0x0][0x228] ;  /* 0x00008a0000047ab9 */ /* 0x000fe20000000800 */
[----:B---3--:R-:W-:Y:S04]  /*5ae10*/  @P4 STG.E desc[UR8][R8.64], R226 ;  /* 0x000000e208004986 */ /* 0x008fe8000c101908 */
[----:B--2---:R1:W-:Y:S02]  /*5ae20*/  @P1 STG.E desc[UR8][R10.64], R225 ;  /* 0x000000e10a001986 */ /* 0x0043e4000c101908 */
[----:B-1----:R-:W-:-:S02]  /*5ae30*/  VIADD R225, R224, UR28 ;  /* 0x0000001ce0e17c36 */ /* 0x002fc40008000000 */
[----:B------:R-:W-:Y:S02]  /*5ae40*/  IMAD.WIDE R10, R224, 0x4, R4 ;  /* 0x00000004e00a7825 */ /* 0x000fe400078e0204 */
[----:B------:R-:W2:Y:S01]  /*5ae50*/  LDL.LU R224, [R1+0xd0] ;  /* 0x0000d00001e07983 */ /* 0x000ea20000300800 */
[C---:B------:R-:W-:Y:S01]  /*5ae60*/  ISETP.LT.AND P1, PT, R6.reuse, UR4, !P3 ;  /* 0x0000000406007c0c */ /* 0x040fe2000df21270 */
[----:B------:R-:W-:Y:S01]  /*5ae70*/  IMAD.WIDE R8, R225, 0x4, R2 ;  /* 0x00000004e1087825 */ /* 0x000fe200078e0202 */
[C---:B------:R-:W-:Y:S01]  /*5ae80*/  ISETP.LT.AND P3, PT, R7.reuse, UR6, !P3 ;  /* 0x0000000607007c0c */ /* 0x040fe2000df61270 */
[----:B------:R-:W-:Y:S01]  /*5ae90*/  ULDC UR4, c[0x0][0x22c] ;  /* 0x00008b0000047ab9 */ /* 0x000fe20000000800 */
[----:B------:R-:W-:Y:S01]  /*5aea0*/  ISETP.LT.AND P4, PT, R6, UR10, !P5 ;  /* 0x0000000a06007c0c */ /* 0x000fe2000ef81270 */
[----:B------:R-:W-:Y:S01]  /*5aeb0*/  ULDC UR6, c[0x0][0x228] ;  /* 0x00008a0000067ab9 */ /* 0x000fe20000000800 */
[----:B------:R-:W-:Y:S01]  /*5aec0*/  IADD3 R226, R0, 0x6e, RZ ;  /* 0x0000006e00e27810 */ /* 0x000fe20007ffe0ff */
[----:B------:R-:W-:Y:S01]  /*5aed0*/  ULDC UR10, c[0x0][0x228] ;  /* 0x00008a00000a7ab9 */ /* 0x000fe20000000800 */
[----:B------:R-:W-:Y:S01]  /*5aee0*/  ISETP.LT.AND P5, PT, R7, UR6, !P5 ;  /* 0x0000000607007c0c */ /* 0x000fe2000efa1270 */
[----:B------:R-:W-:Y:S01]  /*5aef0*/  ULDC UR6, c[0x0][0x228] ;  /* 0x00008a0000067ab9 */ /* 0x000fe20000000800 */
[----:B--2---:R1:W-:Y:S01]  /*5af00*/  @P0 STG.E desc[UR8][R10.64], R224 ;  /* 0x000000e00a000986 */ /* 0x0043e2000c101908 */
[----:B------:R-:W-:Y:S01]  /*5af10*/  ISETP.GE.AND P0, PT, R226, UR4, PT ;  /* 0x00000004e2007c0c */ /* 0x000fe2000bf06270 */
[----:B------:R-:W-:Y:S01]  /*5af20*/  ULDC UR4, c[0x0][0x22c] ;  /* 0x00008b0000047ab9 */ /* 0x000fe20000000800 */
[----:B------:R-:W-:Y:S01]  /*5af30*/  IADD3 R226, R0, 0x6f, RZ ;  /* 0x0000006f00e27810 */ /* 0x000fe20007ffe0ff */
[----:B------:R2:W-:Y:S01]  /*5af40*/  @P1 STG.E desc[UR8][R8.64], R227 ;  /* 0x000000e308001986 */ /* 0x0005e2000c101908 */
[----:B-1----:R-:W-:-:S02]  /*5af50*/  VIADD R224, R225, UR28 ;  /* 0x0000001ce1e07c36 */ /* 0x002fc40008000000 */
[----:B--2---:R-:W-:Y:S01]  /*5af60*/  IMAD.WIDE R8, R225, 0x4, R4 ;  /* 0x00000004e1087825 */ /* 0x004fe200078e0204 */
[----:B------:R-:W-:Y:S01]  /*5af70*/  ISETP.GE.AND P1, PT, R226, UR4, PT ;  /* 0x00000004e2007c0c */ /* 0x000fe2000bf26270 */
[----:B------:R-:W-:Y:S02]  /*5af80*/  ULDC UR4, c[0x0][0x228] ;  /* 0x00008a0000047ab9 */ /* 0x000fe40000000800 */
[----:B------:R-:W-:Y:S01]  /*5af90*/  IMAD.WIDE R10, R224, 0x4, R2 ;  /* 0x00000004e00a7825 */ /* 0x000fe200078e0202 */
        /* <DEDUP_REMOVED lines=21> */
[----:B----4-:R1:W-:Y:S04]  /*5b0f0*/  @P4 STG.E desc[UR8][R10.64], R249 ;  /* 0x000000f90a004986 */ /* 0x0103e8000c101908 */
[----:B-1----:R-:W2:Y:S04]  /*5b100*/  LDL.LU R249, [R1+0x2dc] ;  /* 0x0002dc0001f97983 */ /* 0x002ea80000300800 */
[----:B------:R-:W3:Y:S01]  /*5b110*/  LDL.LU R242, [R1+0x4e0] ;  /* 0x0004e00001f27983 */ /* 0x000ee20000300800 */
[----:B------:R-:W-:Y:S01]  /*5b120*/  ISETP.GE.AND P3, PT, R227, UR4, PT ;  /* 0x00000004e3007c0c */ /* 0x000fe2000bf66270 */
[----:B------:R-:W-:-:S02]  /*5b130*/  ULDC UR4, c[0x0][0x228] ;  /* 0x00008a0000047ab9 */ /* 0x000fc40000000800 */
[C---:B------:R-:W-:Y:S01]  /*5b140*/  ISETP.LT.AND P6, PT, R7.reuse, UR4, !P6 ;  /* 0x0000000407007c0c */ /* 0x040fe2000f7c1270 */
[----:B------:R-:W-:Y:S01]  /*5b150*/  ULDC UR4, c[0x0][0x228] ;  /* 0x00008a0000047ab9 */ /* 0x000fe20000000800 */
[----:B------:R-:W-:Y:S01]  /*5b160*/  VIADD R8, R0, 0x72 ;  /* 0x0000007200087836 */ /* 0x000fe20000000000 */
[----:B------:R-:W-:Y:S01]  /*5b170*/  ISETP.LT.AND P2, PT, R6, UR4, !P0 ;  /* 0x0000000406007c0c */ /* 0x000fe2000c741270 */
[----:B------:R-:W-:Y:S01]  /*5b180*/  ULDC UR4, c[0x0][0x22c] ;  /* 0x00008b0000047ab9 */ /* 0x000fe20000000800 */
[C---:B------:R-:W-:Y:S01]  /*5b190*/  IADD3 R224, R226.reuse, UR28, RZ ;  /* 0x0000001ce2e07c10 */ /* 0x040fe2000fffe0ff */
        /* <DEDUP_REMOVED lines=22> */
[C---:B----4-:R-:W-:Y:S01]  /*5b300*/  IMAD.WIDE R8, R224.reuse, 0x4, R4 ;  /* 0x00000004e0087825 */ /* 0x050fe200078e0204 */
[----:B------:R-:W4:Y:S04]  /*5b310*/  LDL.LU R227, [R1+0x6e4] ;  /* 0x0006e40001e37983 */ /* 0x000f280000300800 */
[----:B------:R-:W4:Y:S01]  /*5b320*/  LDL.LU R247, [R1+0xe4] ;  /* 0x0000e40001f77983 */ /* 0x000f220000300800 */
[----:B-1----:R-:W-:-:S03]  /*5b330*/  IMAD.WIDE R10, R224, 0x4, R2 ;  /* 0x00000004e00a7825 */ /* 0x002fc600078e0202 */
[----:B------:R-:W4:Y:S01]  /*5b340*/  LDL.LU R246, [R1+0x4e8] ;  /* 0x0004e80001f67983 */ /* 0x000f220000300800 */
[----:B------:R-:W-:-:S03]  /*5b350*/  VIADD R224, R224, UR28 ;  /* 0x0000001ce0e07c36 */ /* 0x000fc60008000000 */
[----:B------:R-:W4:Y:S04]  /*5b360*/  LDL.LU R245, [R1+0x2e8] ;  /* 0x0002e80001f57983 */ /* 0x000f280000300800 */
[----:B--2---:R1:W-:Y:S04]  /*5b370*/  @P2 STG.E desc[UR8][R10.64], R249 ;  /* 0x000000f90a002986 */ /* 0x0043e8000c101908 */
[----:B------:R2:W-:Y:S04]  /*5b380*/  @P1 STG.E desc[UR8][R8.64], R248 ;  /* 0x000000f808001986 */ /* 0x0005e8000c101908 */
[----:B-1----:R-:W4:Y:S01]  /*5b390*/  LDL.LU R249, [R1+0x6e8] ;  /* 0x0006e80001f97983 */ /* 0x002f220000300800 */
[----:B--2---:R-:W-:-:S03]  /*5b3a0*/  IMAD.WIDE R8, R224, 0x4, R2 ;  /* 0x00000004e0087825 */ /* 0x004fc600078e0202 */
[----:B------:R-:W2:Y:S04]  /*5b3b0*/  LDL.LU R244, [R1+0xe8] ;  /* 0x0000e80001f47983 */ /* 0x000ea80000300800 */
[----:B------:R-:W2:Y:S04]  /*5b3c0*/  LDL.LU R251, [R1+0x4ec] ;  /* 0x0004ec0001fb7983 */ /* 0x000ea80000300800 */
[----:B------:R-:W2:Y:S04]  /*5b3d0*/  LDL.LU R250, [R1+0x2ec] ;  /* 0x0002ec0001fa7983 */ /* 0x000ea80000300800 */
[----:B------:R-:W2:Y:S04]  /*5b3e0*/  LDL.LU R248, [R1+0xec] ;  /* 0x0000ec0001f87983 */ /* 0x000ea80000300800 */
[----:B---3--:R1:W-:Y:S01]  /*5b3f0*/  @P0 STG.E desc[UR8][R8.64], R242 ;  /* 0x000000f208000986 */ /* 0x0083e2000c101908 */
[----:B------:R-:W-:-:S03]  /*5b400*/  IMAD.WIDE R10, R224, 0x4, R4 ;  /* 0x00000004e00a7825 */ /* 0x000fc600078e0204 */
[----:B-1----:R-:W3:Y:S04]  /*5b410*/  LDL.LU R242, [R1+0x19a8] ;  /* 0x0019a80001f27983 */ /* 0x002ee80000300800 */
[----:B------:R-:W4:Y:S01]  /*5b420*/  LDL.LU R9, [R1+0x2e0] ;  /* 0x0002e00001097983 */ /* 0x000f220000300800 */
[----:B------:R-:W-:-:S03]  /*5b430*/  IADD3 R8, R224, UR28, RZ ;  /* 0x0000001ce0087c10 */ /* 0x000fc6000fffe0ff */
[----:B------:R-:W2:Y:S01]  /*5b440*/  LDL.LU R224, [R1+0x6e0] ;  /* 0x0006e00001e07983 */ /* 0x000ea20000300800 */
[C---:B------:R-:W-:Y:S02]  /*5b450*/  IADD3 R225, R0.reuse, 0x74, RZ ;  /* 0x0000007400e17810 */ /* 0x040fe40007ffe0ff */
[----:B------:R-:W-:Y:S01]  /*5b460*/  ISETP.LT.AND P5, PT, R7, UR6, !P5 ;  /* 0x0000000607007c0c */ /* 0x000fe2000efa1270 */
[----:B------:R-:W-:Y:S01]  /*5b470*/  ULDC UR6, c[0x0][0x228] ;  /* 0x00008a0000067ab9 */ /* 0x000fe20000000800 */
[----:B------:R-:W-:Y:S01]  /*5b480*/  ISETP.GE.AND P2, PT, R225, UR4, PT ;  /* 0x00000004e1007c0c */ /* 0x000fe2000bf46270 */
[----:B------:R-:W-:Y:S01]  /*5b490*/  ULDC UR4, c[0x0][0x228] ;  /* 0x00008a0000047ab9 */ /* 0x000fe20000000800 */
[----:B------:R-:W-:Y:S01]  /*5b4a0*/  VIADD R225, R0, 0x75 ;  /* 0x0000007500e17836 */ /* 0x000fe20000000000 */
[----:B------:R-:W-:Y:S01]  /*5b4b0*/  ISETP.LT.AND P1, PT, R6, UR4, !P3 ;  /* 0x0000000406007c0c */ /* 0x000fe2000df21270 */
[----:B------:R-:W-:-:S03]  /*5b4c0*/  ULDC UR4, c[0x0][0x22c] ;  /* 0x00008b0000047ab9 */ /* 0x000fc60000000800 */
[----:B------:R-:W-:Y:S01]  /*5b4d0*/  ISETP.GE.AND P0, PT, R225, UR4, PT ;  /* 0x00000004e1007c0c */ /* 0x000fe2000bf06270 */
[----:B------:R-:W-:Y:S02]  /*5b4e0*/  ULDC UR4, c[0x0][0x228] ;  /* 0x00008a0000047ab9 */ /* 0x000fe40000000800 */
[----:B------:R-:W-:Y:S01]  /*5b4f0*/  ISETP.LT.AND P3, PT, R7, UR4, !P3 ;  /* 0x0000000407007c0c */ /* 0x000fe2000df61270 */
[----:B------:R-:W-:Y:S01]  /*5b500*/  ULDC UR4, c[0x0][0x22c] ;  /* 0x00008b0000047ab9 */ /* 0x000fe20000000800 */
[----:B----4-:R1:W-:Y:S02]  /*5b510*/  @P5 STG.E desc[UR8][R10.64], R9 ;  /* 0x000000090a005986 */ /* 0x0103e4000c101908 */
[----:B-1----:R-:W-:-:S04]  /*5b520*/  IMAD.WIDE R10, R8, 0x4, R2 ;  /* 0x00000004080a7825 */ /* 0x002fc800078e0202 */
[----:B------:R-:W-:Y:S01]  /*5b530*/  VIADD R9, R0, 0x76 ;  /* 0x0000007600097836 */ /* 0x000fe20000000000 */
[----:B--2---:R1:W-:Y:S04]  /*5b540*/  @P1 STG.E desc[UR8][R10.64], R224 ;  /* 0x000000e00a001986 */ /* 0x0043e8000c101908 */
[----:B------:R-:W-:Y:S01]  /*5b550*/  ISETP.GE.AND P1, PT, R9, UR4, PT ;  /* 0x0000000409007c0c */ /* 0x000fe2000bf26270 */
[----:B------:R-:W-:Y:S01]  /*5b560*/  ULDC UR4, c[0x0][0x228] ;  /* 0x00008a0000047ab9 */ /* 0x000fe20000000800 */
[C---:B-1----:R-:W-:Y:S02]  /*5b570*/  VIADD R224, R8.reuse, UR28 ;  /* 0x0000001c08e07c36 */ /* 0x042fe40008000000 */
[----:B------:R-:W-:-:S05]  /*5b580*/  IMAD.WIDE R8, R8, 0x4, R4 ;  /* 0x0000000408087825 */ /* 0x000fca00078e0204 */
[----:B------:R1:W-:Y:S04]  /*5b590*/  @P3 STG.E desc[UR8][R8.64], R243 ;  /* 0x000000f308003986 */ /* 0x0003e8000c101908 */
[----:B-1----:R-:W2:Y:S04]  /*5b5a0*/  LDL.LU R243, [R1+0x19a4] ;  /* 0x0019a40001f37983 */ /* 0x002ea80000300800 */
[----:B------:R-:W4:Y:S01]  /*5b5b0*/  LDL.LU R9, [R1+0x4e4] ;  /* 0x0004e40001097983 */ /* 0x000f220000300800 */
[----:B------:R-:W-:Y:S01]  /*5b5c0*/  ISETP.LT.AND P5, PT, R6, UR6, !P4 ;  /* 0x0000000606007c0c */ /* 0x000fe2000e7a1270 */
[----:B------:R-:W-:Y:S01]  /*5b5d0*/  IMAD.WIDE R10, R224, 0x4, R2 ;  /* 0x00000004e00a7825 */ /* 0x000fe200078e0202 */
[----:B------:R-:W-:Y:S01]  /*5b5e0*/  IADD3 R225, R0, 0x77, RZ ;  /* 0x0000007700e17810 */ /* 0x000fe20007ffe0ff */
[----:B------:R-:W-:Y:S01]  /*5b5f0*/  ULDC UR6, c[0x0][0x228] ;  /* 0x00008a0000067ab9 */ /* 0x000fe20000000800 */
[----:B------:R-:W-:Y:S01]  /*5b600*/  ISETP.LT.AND P4, PT, R7, UR4, !P4 ;  /* 0x0000000407007c0c */ /* 0x000fe2000e781270 */
[----:B------:R-:W-:-:S02]  /*5b610*/  ULDC UR4, c[0x0][0x22c] ;  /* 0x00008b0000047ab9 */ /* 0x000fc40000000800 */
[----:B------:R-:W-:Y:S01]  /*5b620*/  ISETP.GE.AND P3, PT, R225, UR4, PT ;  /* 0x00000004e1007c0c */ /* 0x000fe2000bf66270 */
[----:B------:R-:W-:Y:S01]  /*5b630*/  ULDC UR4, c[0x0][0x228] ;  /* 0x00008a0000047ab9 */ /* 0x000fe20000000800 */
[----:B------:R-:W-:-:S04]  /*5b640*/  VIADD R225, R224, UR28 ;  /* 0x0000001ce0e17c36 */ /* 0x000fc80008000000 */
[----:B----4-:R1:W-:Y:S01]  /*5b650*/  @P5 STG.E desc[UR8][R10.64], R9 ;  /* 0x000000090a005986 */ /* 0x0103e2000c101908 */
[----:B------:R-:W-:Y:S01]  /*5b660*/  ISETP.LT.AND P5, PT, R6, UR4, !P6 ;  /* 0x0000000406007c0c */ /* 0x000fe2000f7a1270 */
[----:B------:R-:W-:Y:S02]  /*5b670*/  ULDC UR4, c[0x0][0x228] ;  /* 0x00008a0000047ab9 */ /* 0x000fe40000000800 */
[----:B------:R-:W-:Y:S01]  /*5b680*/  ISETP.LT.AND P6, PT, R7, UR4, !P6 ;  /* 0x0000000407007c0c */ /* 0x000fe2000f7c1270 */
[----:B------:R-:W-:Y:S01]  /*5b690*/  ULDC UR4, c[0x0][0x228] ;  /* 0x00008a0000047ab9 */ /* 0x000fe20000000800 */
[----:B-1----:R-:W-:-:S04]  /*5b6a0*/  IMAD.WIDE R8, R224, 0x4, R4 ;  /* 0x00000004e0087825 */ /* 0x002fc800078e0204 */
[C---:B------:R-:W-:Y:S01]  /*5b6b0*/  IMAD.WIDE R10, R225.reuse, 0x4, R2 ;  /* 0x00000004e10a7825 */ /* 0x040fe200078e0202 */
[----:B------:R1:W-:Y:S01]  /*5b6c0*/  @P4 STG.E desc[UR8][R8.64], R226 ;  /* 0x000000e208004986 */ /* 0x0003e2000c101908 */
[----:B------:R-:W-:Y:S01]  /*5b6d0*/  ISETP.LT.AND P4, PT, R6, UR4, !P2 ;  /* 0x0000000406007c0c */ /* 0x000fe2000d781270 */
[----:B------:R-:W-:Y:S02]  /*5b6e0*/  ULDC UR4, c[0x0][0x22c] ;  /* 0x00008b0000047ab9 */ /* 0x000fe40000000800 */
[----:B------:R4:W-:Y:S01]  /*5b6f0*/  @P5 STG.E desc[UR8][R10.64], R227 ;  /* 0x000000e30a005986 */ /* 0x0009e2000c101908 */
[C---:B------:R-:W-:Y:S01]  /*5b700*/  IADD3 R224, R225.reuse, UR28, RZ ;  /* 0x0000001ce1e07c10 */ /* 0x040fe2000fffe0ff */
[----:B-1----:R-:W-:Y:S02]  /*5b710*/  VIADD R226, R0, 0x78 ;  /* 0x0000007800e27836 */ /* 0x002fe40000000000 */
[----:B------:R-:W-:-:S03]  /*5b720*/  IMAD.WIDE R8, R225, 0x4, R4 ;  /* 0x00000004e1087825 */ /* 0x000fc600078e0204 */
[----:B------:R-:W-:Y:S01]  /*5b730*/  ISETP.GE.AND P5, PT, R226, UR4, PT ;  /* 0x00000004e2007c0c */ /* 0x000fe2000bfa6270 */
[----:B------:R-:W-:Y:S02]  /*5b740*/  ULDC UR4, c[0x0][0x228] ;  /* 0x00008a0000047ab9 */ /* 0x000fe40000000800 */
[----:B------:R-:W-:Y:S01]  /*5b750*/  ISETP.LT.AND P2, PT, R7, UR4, !P2 ;  /* 0x0000000407007c0c */ /* 0x000fe2000d741270 */
[----:B------:R-:W-:Y:S01]  /*5b760*/  ULDC UR4, c[0x0][0x228] ;  /* 0x00008a0000047ab9 */ /* 0x000fe20000000800 */
[----:B------:R1:W-:Y:S01]  /*5b770*/  @P6 STG.E desc[UR8][R8.64], R247 ;  /* 0x000000f708006986 */ /* 0x0003e2000c101908 */
[----:B------:R-:W-:Y:S01]  /*5b780*/  ISETP.LT.AND P6, PT, R6, UR4, !P0 ;  /* 0x0000000406007c0c */ /* 0x000fe2000c7c1270 */
[----:B----4-:R-:W-:Y:S01]  /*5b790*/  IMAD.WIDE R10, R224, 0x4, R2 ;  /* 0x00000004e00a7825 */ /* 0x010fe200078e0202 */
[----:B------:R-:W-:-:S03]  /*5b7a0*/  ULDC UR4, c[0x0][0x22c] ;  /* 0x00008b0000047ab9 */ /* 0x000fc60000000800 */
[----:B------:R-:W-:Y:S01]  /*5b7b0*/  VIADD R225, R224, UR28 ;  /* 0x0000001ce0e17c36 */ /* 0x000fe20008000000 */
[----:B------:R4:W-:Y:S03]  /*5b7c0*/  @P4 STG.E desc[UR8][R10.64], R246 ;  /* 0x000000f60a004986 */ /* 0x0009e6000c101908 */
[----:B-1----:R-:W-:-:S04]  /*5b7d0*/  IMAD.WIDE R8, R225, 0x4, R2 ;  /* 0x00000004e1087825 */ /* 0x002fc800078e0202 */
[----:B----4-:R-:W-:-:S05]  /*5b7e0*/  IMAD.WIDE R10, R224, 0x4, R4 ;  /* 0x00000004e00a7825 */ /* 0x010fca00078e0204 */
[----:B------:R-:W-:Y:S04]  /*5b7f0*/  @P2 STG.E desc[UR8][R10.64], R245 ;  /* 0x000000f50a002986 */ /* 0x000fe8000c101908 */
[----:B------:R1:W-:Y:S01]  /*5b800*/  @P6 STG.E desc[UR8][R8.64], R249 ;  /* 0x000000f908006986 */ /* 0x0003e2000c101908 */
[----:B------:R-:W-:Y:S01]  /*5b810*/  ISETP.LT.AND P0, PT, R7, UR6, !P0 ;  /* 0x0000000607007c0c */ /* 0x000fe2000c701270 */
[----:B------:R-:W-:Y:S01]  /*5b820*/  VIADD R226, R0, 0x79 ;  /* 0x0000007900e27836 */ /* 0x000fe20000000000 */
[----:B------:R-:W-:Y:S01]  /*5b830*/  ISETP.LT.AND P4, PT, R6, UR10, !P1 ;  /* 0x0000000a06007c0c */ /* 0x000fe2000cf81270 */
[----:B------:R-:W-:Y:S01]  /*5b840*/  ULDC UR6, c[0x0][0x228] ;  /* 0x00008a0000067ab9 */ /* 0x000fe20000000800 */
[C---:B------:R-:W-:Y:S01]  /*5b850*/  IADD3 R224, R225.reuse, UR28, RZ ;  /* 0x0000001ce1e07c10 */ /* 0x040fe2000fffe0ff */
[----:B------:R-:W-:Y:S01]  /*5b860*/  ULDC UR10, c[0x0][0x228] ;  /* 0x00008a00000a7ab9 */ /* 0x000fe20000000800 */
[----:B-1----:R-:W4:Y:S01]  /*5b870*/  LDL.LU R249, [R1+0x6ec] ;  /* 0x0006ec0001f97983 */ /* 0x002f220000300800 */
[----:B------:R-:W-:-:S03]  /*5b880*/  IMAD.WIDE R8, R225, 0x4, R4 ;  /* 0x00000004e1087825 */ /* 0x000fc600078e0204 */
[----:B------:R-:W3:Y:S04]  /*5b890*/  LDL.LU R246, [R1+0x6f0] ;  /* 0x0006f00001f67983 */ /* 0x000ee80000300800 */
[----:B------:R1:W-:Y:S04]  /*5b8a0*/  @P0 STG.E desc[UR8][R8.64], R244 ;  /* 0x000000f408000986 */ /* 0x0003e8000c101908 */
[----:B-1----:R-:W2:Y:S01]  /*5b8b0*/  LDL.LU R244, [R1+0x4f0] ;  /* 0x0004f00001f47983 */ /* 0x002ea20000300800 */
[----:B------:R-:W-:Y:S01]  /*5b8c0*/  ISETP.GE.AND P2, PT, R226, UR4, PT ;  /* 0x00000004e2007c0c */ /* 0x000fe2000bf46270 */
[----:B------:R-:W-:Y:S01]  /*5b8d0*/  VIADD R226, R0, 0x7a ;  /* 0x0000007a00e27836 */ /* 0x000fe20000000000 */
[----:B------:R-:W-:Y:S01]  /*5b8e0*/  ULDC UR4, c[0x0][0x22c] ;  /* 0x00008b0000047ab9 */ /* 0x000fe20000000800 */
[----:B------:R-:W-:Y:S01]  /*5b8f0*/  IMAD.WIDE R10, R224, 0x4, R2 ;  /* 0x00000004e00a7825 */ /* 0x000fe200078e0202 */
[C---:B------:R-:W-:Y:S01]  /*5b900*/  ISETP.LT.AND P1, PT, R7.reuse, UR6, !P1 ;  /* 0x0000000607007c0c */ /* 0x040fe2000cf21270 */
[----:B------:R-:W-:Y:S01]  /*5b910*/  ULDC UR6, c[0x0][0x228] ;  /* 0x00008a0000067ab9 */ /* 0x000fe20000000800 */
[----:B------:R-:W-:Y:S01]  /*5b920*/  ISETP.GE.AND P6, PT, R226, UR4, PT ;  /* 0x00000004e2007c0c */ /* 0x000fe2000bfc6270 */
[----:B------:R-:W-:Y:S01]  /*5b930*/  ULDC UR4, c[0x0][0x228] ;  /* 0x00008a0000047ab9 */ /* 0x000fe20000000800 */
[----:B------:R-:W-:Y:S01]  /*5b940*/  IMAD.WIDE R8, R224, 0x4, R4 ;  /* 0x00000004e0087825 */ /* 0x000fe200078e0204 */
[----:B------:R-:W-:Y:S01]  /*5b950*/  ISETP.LT.AND P0, PT, R6, UR4, !P3 ;  /* 0x0000000406007c0c */ /* 0x000fe2000df01270 */
[----:B------:R1:W-:Y:S01]  /*5b960*/  @P4 STG.E desc[UR8][R10.64], R251 ;  /* 0x000000fb0a004986 */ /* 0x0003e2000c101908 */
[----:B------:R-:W-:Y:S01]  /*5b970*/  ULDC UR4, c[0x0][0x22c] ;  /* 0x00008b0000047ab9 */ /* 0x000fe20000000800 */
[----:B------:R-:W-:Y:S01]  /*5b980*/  VIADD R227, R0, 0x7c ;  /* 0x0000007c00e37836 */ /* 0x000fe20000000000 */
[----:B------:R-:W-:Y:S01]  /*5b990*/  ISETP.LT.AND P3, PT, R7, UR6, !P3 ;  /* 0x0000000607007c0c */ /* 0x000fe2000df61270 */
[----:B------:R-:W2:Y:S01]  /*5b9a0*/  LDL.LU R245, [R1+0xf0] ;  /* 0x0000f00001f57983 */ /* 0x000ea20000300800 */
[----:B-1----:R-:W-:Y:S01]  /*5b9b0*/  IADD3 R10, R224, UR28, RZ ;  /* 0x0000001ce00a7c10 */ /* 0x002fe2000fffe0ff */
[----:B------:R-:W-:-:S02]  /*5b9c0*/  VIADD R11, R0, 0x7b ;  /* 0x0000007b000b7836 */ /* 0x000fc40000000000 */
[----:B------:R1:W-:Y:S01]  /*5b9d0*/  @P1 STG.E desc[UR8][R8.64], R250 ;  /* 0x000000fa08001986 */ /* 0x0003e2000c101908 */
[----:B------:R-:W-:Y:S01]  /*5b9e0*/  ISETP.LT.AND P4, PT, R6, UR10, !P5 ;  /* 0x0000000a06007c0c */ /* 0x000fe2000ef81270 */
[----:B------:R-:W-:Y:S01]  /*5b9f0*/  ULDC UR6, c[0x0][0x228] ;  /* 0x00008a0000067ab9 */ /* 0x000fe20000000800 */
[C---:B------:R-:W-:Y:S01]  /*5ba00*/  IMAD.WIDE R224, R10.reuse, 0x4, R2 ;  /* 0x000000040ae07825 */ /* 0x040fe200078e0202 */
[----:B------:R-:W-:Y:S01]  /*5ba10*/  ISETP.GE.AND P1, PT, R11, UR4, PT ;  /* 0x000000040b007c0c */ /* 0x000fe2000bf26270 */
[----:B------:R-:W-:Y:S01]  /*5ba20*/  ULDC UR4, c[0x0][0x22c] ;  /* 0x00008b0000047ab9 */ /* 0x000fe20000000800 */
[----:B------:R-:W2:Y:S01]  /*5ba30*/  LDL.LU R247, [R1+0x4f8] ;  /* 0x0004f80001f77983 */ /* 0x000ea20000300800 */
[C---:B------:R-:W-:Y:S01]  /*5ba40*/  VIADD R226, R10.reuse, UR28 ;  /* 0x0000001c0ae27c36 */ /* 0x040fe20008000000 */
[----:B------:R-:W-:Y:S01]  /*5ba50*/  ULDC UR10, c[0x0][0x228] ;  /* 0x00008a00000a7ab9 */ /* 0x000fe20000000800 */
[----:B-1----:R-:W-:-:S04]  /*5ba60*/  IMAD.WIDE R8, R10, 0x4, R4 ;  /* 0x000000040a087825 */ /* 0x002fc800078e0204 */
[----:B------:R-:W-:Y:S01]  /*5ba70*/  IMAD.WIDE R10, R226, 0x4, R2 ;  /* 0x00000004e20a7825 */ /* 0x000fe200078e0202 */
[----:B----4-:R1:W-:Y:S01]  /*5ba80*/  @P0 STG.E desc[UR8][R224.64], R249 ;  /* 0x000000f9e0000986 */ /* 0x0103e2000c101908 */
[----:B------:R-:W-:Y:S01]  /*5ba90*/  ISETP.GE.AND P0, PT, R227, UR4, PT ;  /* 0x00000004e3007c0c */ /* 0x000fe2000bf06270 */
[----:B------:R-:W-:Y:S02]  /*5baa0*/  ULDC UR4, c[0x0][0x228] ;  /* 0x00008a0000047ab9 */ /* 0x000fe40000000800 */
[----:B------:R-:W-:Y:S01]  /*5bab0*/  ISETP.LT.AND P5, PT, R7, UR4, !P5 ;  /* 0x0000000407007c0c */ /* 0x000fe2000efa1270 */
[----:B------:R4:W-:Y:S01]  /*5bac0*/  @P3 STG.E desc[UR8][R8.64], R248 ;  /* 0x000000f808003986 */ /* 0x0009e2000c101908 */
[----:B------:R-:W-:Y:S02]  /*5bad0*/  ULDC UR4, c[0x0][0x228] ;  /* 0x00008a0000047ab9 */ /* 0x000fe40000000800 */
[----:B------:R-:W-:Y:S01]  /*5bae0*/  ISETP.LT.AND P3, PT, R6, UR4, !P2 ;  /* 0x0000000406007c0c */ /* 0x000fe2000d761270 */
[----:B------:R-:W2:Y:S01]  /*5baf0*/  LDL.LU R227, [R1+0x2f8] ;  /* 0x0002f80001e37983 */ /* 0x000ea20000300800 */
[----:B------:R-:W-:-:S03]  /*5bb00*/  ULDC UR4, c[0x0][0x22c] ;  /* 0x00008b0000047ab9 */ /* 0x000fc60000000800 */
[----:B---3--:R3:W-:Y:S01]  /*5bb10*/  @P4 STG.E desc[UR8][R10.64], R246 ;  /* 0x000000f60a004986 */ /* 0x0087e2000c101908 */
[C---:B-1----:R-:W-:Y:S01]  /*5bb20*/  VIADD R225, R0.reuse, 0x7e ;  /* 0x0000007e00e17836 */ /* 0x042fe20000000000 */
[----:B----4-:R-:W-:Y:S02]  /*5bb30*/  IADD3 R8, R0, 0x7d, RZ ;  /* 0x0000007d00087810 */ /* 0x010fe40007ffe0ff */
[----:B------:R-:W4:Y:S01]  /*5bb40*/  LDL.LU R251, [R1+0x6fc] ;  /* 0x0006fc0001fb7983 */ /* 0x000f220000300800 */
[----:B------:R-:W-:-:S03]  /*5bb50*/  VIADD R224, R226, UR28 ;  /* 0x0000001ce2e07c36 */ /* 0x000fc60008000000 */
[----:B------:R-:W4:Y:S01]  /*5bb60*/  LDL.LU R250, [R1+0x4fc] ;  /* 0x0004fc0001fa7983 */ /* 0x000f220000300800 */
[----:B---3--:R-:W-:-:S03]  /*5bb70*/  IMAD.WIDE R10, R226, 0x4, R4 ;  /* 0x00000004e20a7825 */ /* 0x008fc600078e0204 */
[----:B------:R-:W3:Y:S01]  /*5bb80*/  LDL.LU R249, [R1+0xfc] ;  /* 0x0000fc0001f97983 */ /* 0x000ee20000300800 */
[----:B------:R-:W-:Y:S01]  /*5bb90*/  ISETP.GE.AND P4, PT, R8, UR4, PT ;  /* 0x0000000408007c0c */ /* 0x000fe2000bf86270 */
[----:B------:R-:W-:Y:S02]  /*5bba0*/  ULDC UR4, c[0x0][0x22c] ;  /* 0x00008b0000047ab9 */ /* 0x000fe40000000800 */
[----:B------:R-:W3:Y:S04]  /*5bbb0*/  LDL.LU R248, [R1+0x2fc] ;  /* 0x0002fc0001f87983 */ /* 0x000ee80000300800 */
[----:B------:R-:W4:Y:S04]  /*5bbc0*/  LDL.LU R246, [R1+0x6f4] ;  /* 0x0006f40001f67983 */ /* 0x000f280000300800 */
[----:B------:R-:W3:Y:S04]  /*5bbd0*/  LDL.LU R226, [R1+0xf4] ;  /* 0x0000f40001e27983 */ /* 0x000ee80000300800 */
[----:B--2---:R1:W-:Y:S01]  /*5bbe0*/  @P5 STG.E desc[UR8][R10.64], R244 ;  /* 0x000000f40a005986 */ /* 0x0043e2000c101908 */
[----:B------:R-:W-:Y:S01]  /*5bbf0*/  ISETP.GE.AND P5, PT, R225, UR4, PT ;  /* 0x00000004e1007c0c */ /* 0x000fe2000bfa6270 */
[C---:B------:R-:W-:Y:S01]  /*5bc00*/  IMAD.WIDE R8, R224.reuse, 0x4, R2 ;  /* 0x00000004e0087825 */ /* 0x040fe200078e0202 */
[----:B------:R-:W-:Y:S01]  /*5bc10*/  ISETP.LT.AND P2, PT, R7, UR6, !P2 ;  /* 0x0000000607007c0c */ /* 0x000fe2000d741270 */
[----:B------:R-:W-:Y:S01]  /*5bc20*/  ULDC UR4, c[0x0][0x228] ;  /* 0x00008a0000047ab9 */ /* 0x000fe20000000800 */
[----:B------:R-:W-:Y:S01]  /*5bc30*/  ULDC UR6, c[0x0][0x228] ;  /* 0x00008a0000067ab9 */ /* 0x000fe20000000800 */
[----:B-1----:R-:W2:Y:S04]  /*5bc40*/  LDL.LU R244, [R1+0x19a0] ;  /* 0x0019a00001f47983 */ /* 0x002ea80000300800 */
[----:B------:R-:W4:Y:S01]  /*5bc50*/  LDL.LU R225, [R1+0x2f0] ;  /* 0x0002f00001e17983 */ /* 0x000f220000300800 */
[----:B------:R-:W-:-:S03]  /*5bc60*/  IMAD.WIDE R10, R224, 0x4, R4 ;  /* 0x00000004e00a7825 */ /* 0x000fc600078e0204 */
[----:B------:R1:W-:Y:S01]  /*5bc70*/  @P3 STG.E desc[UR8][R8.64], R245 ;  /* 0x000000f508003986 */ /* 0x0003e2000c101908 */
[----:B------:R-:W-:Y:S01]  /*5bc80*/  ISETP.LT.AND P3, PT, R6, UR4, !P6 ;  /* 0x0000000406007c0c */ /* 0x000fe2000f761270 */
[----:B------:R-:W-:Y:S01]  /*5bc90*/  ULDC UR4, c[0x0][0x228] ;  /* 0x00008a0000047ab9 */ /* 0x000fe20000000800 */
[----:B------:R-:W-:Y:S01]  /*5bca0*/  IADD3 R224, R224, UR28, RZ ;  /* 0x0000001ce0e07c10 */ /* 0x000fe2000fffe0ff */
[----:B-1----:R-:W2:Y:S04]  /*5bcb0*/  LDL.LU R245, [R1+0x199c] ;  /* 0x00199c0001f57983 */ /* 0x002ea80000300800 */
[----:B----4-:R1:W-:Y:S02]  /*5bcc0*/  @P2 STG.E desc[UR8][R10.64], R225 ;  /* 0x000000e10a002986 */ /* 0x0103e4000c101908 */
[----:B-1----:R-:W-:-:S05]  /*5bcd0*/  IMAD.WIDE R10, R224, 0x4, R2 ;  /* 0x00000004e00a7825 */ /* 0x002fca00078e0202 */
[----:B------:R1:W-:Y:S04]  /*5bce0*/  @P3 STG.E desc[UR8][R10.64], R246 ;  /* 0x000000f60a003986 */ /* 0x0003e8000c101908 */
[----:B-1----:R-:W4:Y:S04]  /*5bcf0*/  LDL.LU R246, [R1+0x1998] ;  /* 0x0019980001f67983 */ /* 0x002f280000300800 */
[----:B------:R-:W3:Y:S01]  /*5bd00*/  LDL.LU R11, [R1+0x4f4] ;  /* 0x0004f400010b7983 */ /* 0x000ee20000300800 */
[----:B------:R-:W-:Y:S01]  /*5bd10*/  ISETP.LT.AND P6, PT, R7, UR6, !P6 ;  /* 0x0000000607007c0c */ /* 0x000fe2000f7c1270 */
[----:B------:R-:W-:Y:S01]  /*5bd20*/  IMAD.WIDE R8, R224, 0x4, R4 ;  /* 0x00000004e0087825 */ /* 0x000fe200078e0204 */
[----:B------:R-:W-:Y:S01]  /*5bd30*/  ISETP.LT.AND P2, PT, R6, UR4, !P1 ;  /* 0x0000000406007c0c */ /* 0x000fe2000cf41270 */
[----:B------:R-:W-:Y:S01]  /*5bd40*/  ULDC UR6, c[0x0][0x228] ;  /* 0x00008a0000067ab9 */ /* 0x000fe20000000800 */
[----:B------:R-:W-:Y:S01]  /*5bd50*/  ULDC UR4, c[0x0][0x22c] ;  /* 0x00008b0000047ab9 */ /* 0x000fe20000000800 */
[----:B------:R-:W-:-:S02]  /*5bd60*/  VIADD R224, R224, UR28 ;  /* 0x0000001ce0e07c36 */ /* 0x000fc40008000000 */
[----:B------:R-:W-:-:S06]  /*5bd70*/  VIADD R225, R0, 0x7f ;  /* 0x0000007f00e17836 */ /* 0x000fcc0000000000 */
[----:B---3--:R1:W-:Y:S02]  /*5bd80*/  @P6 STG.E desc[UR8][R8.64], R11 ;  /* 0x0000000b08006986 */ /* 0x0083e4000c101908 */
[----:B-1----:R-:W-:-:S05]  /*5bd90*/  IMAD.WIDE R8, R224, 0x4, R2 ;  /* 0x00000004e0087825 */ /* 0x002fca00078e0202 */
[----:B------:R1:W-:Y:S01]  /*5bda0*/  @P2 STG.E desc[UR8][R8.64], R226 ;  /* 0x000000e208002986 */ /* 0x0003e2000c101908 */
[----:B------:R-:W-:-:S03]  /*5bdb0*/  IMAD.WIDE R10, R224, 0x4, R4 ;  /* 0x00000004e00a7825 */ /* 0x000fc600078e0204 */
[----:B-1----:R-:W3:Y:S01]  /*5bdc0*/  LDL.LU R9, [R1+0x2f4] ;  /* 0x0002f40001097983 */ /* 0x002ee20000300800 */
[----:B------:R-:W-:-:S03]  /*5bdd0*/  VIADD R226, R224, UR28 ;  /* 0x0000001ce0e27c36 */ /* 0x000fc60008000000 */
[----:B------:R-:W2:Y:S01]  /*5bde0*/  LDL.LU R224, [R1+0x6f8] ;  /* 0x0006f80001e07983 */ /* 0x000ea20000300800 */
[----:B------:R-:W-:Y:S01]  /*5bdf0*/  ISETP.LT.AND P1, PT, R7, UR6, !P1 ;  /* 0x0000000607007c0c */ /* 0x000fe2000cf21270 */
[----:B------:R-:W-:Y:S01]  /*5be00*/  ULDC UR6, c[0x0][0x228] ;  /* 0x00008a0000067ab9 */ /* 0x000fe20000000800 */
[----:B------:R-:W-:Y:S01]  /*5be10*/  ISETP.GE.AND P3, PT, R225, UR4, PT ;  /* 0x00000004e1007c0c */ /* 0x000fe2000bf66270 */
[----:B------:R-:W-:Y:S02]  /*5be20*/  ULDC UR4, c[0x0][0x228] ;  /* 0x00008a0000047ab9 */ /* 0x000fe40000000800 */
[----:B------:R-:W-:Y:S01]  /*5be30*/  ISETP.LT.AND P6, PT, R6, UR4, !P0 ;  /* 0x0000000406007c0c */ /* 0x000fe2000c7c1270 */
[----:B------:R-:W-:Y:S01]  /*5be40*/  ULDC UR4, c[0x0][0x22c] ;  /* 0x00008b0000047ab9 */ /* 0x000fe20000000800 */
[----:B------:R-:W-:-:S06]  /*5be50*/  IADD3 R225, R0, 0x80, RZ ;  /* 0x0000008000e17810 */ /* 0x000fcc0007ffe0ff */
[----:B---3--:R1:W-:Y:S02]  /*5be60*/  @P1 STG.E desc[UR8][R10.64], R9 ;  /* 0x000000090a001986 */ /* 0x0083e4000c101908 */
[----:B-1----:R-:W-:-:S05]  /*5be70*/  IMAD.WIDE R8, R226, 0x4, R2 ;  /* 0x00000004e2087825 */ /* 0x002fca00078e0202 */
[----:B--2---:R1:W-:Y:S02]  /*5be80*/  @P6 STG.E desc[UR8][R8.64], R224 ;  /* 0x000000e008006986 */ /* 0x0043e4000c101908 */
[C---:B-1----:R-:W-:Y:S01]  /*5be90*/  IADD3 R224, R226.reuse, UR28, RZ ;  /* 0x0000001ce2e07c10 */ /* 0x042fe2000fffe0ff */
[----:B------:R-:W-:Y:S02]  /*5bea0*/  IMAD.WIDE R8, R226, 0x4, R4 ;  /* 0x00000004e2087825 */ /* 0x000fe400078e0204 */
[----:B------:R-:W2:Y:S01]  /*5beb0*/  LDL.LU R226, [R1+0xf8] ;  /* 0x0000f80001e27983 */ /* 0x000ea20000300800 */
[----:B------:R-:W-:Y:S01]  /*5bec0*/  ISETP.GE.AND P2, PT, R225, UR4, PT ;  /* 0x00000004e1007c0c */ /* 0x000fe2000bf46270 */
[----:B------:R-:W-:Y:S02]  /*5bed0*/  ULDC UR4, c[0x0][0x228] ;  /* 0x00008a0000047ab9 */ /* 0x000fe40000000800 */
[C---:B------:R-:W-:Y:S01]  /*5bee0*/  ISETP.LT.AND P0, PT, R7.reuse, UR4, !P0 ;  /* 0x0000000407007c0c */ /* 0x040fe2000c701270 */
[----:B------:R-:W-:Y:S01]  /*5bef0*/  VIADD R10, R0, 0x81 ;  /* 0x00000081000a7836 */ /* 0x000fe20000000000 */
[----:B------:R-:W-:Y:S01]  /*5bf00*/  ISETP.LT.AND P1, PT, R6, UR6, !P4 ;  /* 0x0000000606007c0c */ /* 0x000fe2000e721270 */
[----:B------:R-:W-:Y:S01]  /*5bf10*/  ULDC UR4, c[0x0][0x22c] ;  /* 0x00008b0000047ab9 */ /* 0x000fe20000000800 */
[----:B------:R-:W-:Y:S01]  /*5bf20*/  VIADD R225, R0, 0x82 ;  /* 0x0000008200e17836 */ /* 0x000fe20000000000 */
[----:B------:R-:W-:Y:S01]  /*5bf30*/  ULDC UR6, c[0x0][0x228] ;  /* 0x00008a0000067ab9 */ /* 0x000fe20000000800 */
[----:B------:R-:W-:Y:S01]  /*5bf40*/  ISETP.GE.AND P6, PT, R10, UR4, PT ;  /* 0x000000040a007c0c */ /* 0x000fe2000bfc6270 */
[----:B------:R-:W-:Y:S01]  /*5bf50*/  ULDC UR4, c[0x0][0x228] ;  /* 0x00008a0000047ab9 */ /* 0x000fe20000000800 */
[----:B------:R-:W-:Y:S01]  /*5bf60*/  IMAD.WIDE R10, R224, 0x4, R2 ;  /* 0x00000004e00a7825 */ /* 0x000fe200078e0202 */
[----:B------:R-:W-:Y:S01]  /*5bf70*/  ISETP.LT.AND P4, PT, R7, UR4, !P4 ;  /* 0x0000000407007c0c */ /* 0x000fe2000e781270 */
[----:B------:R-:W-:-:S03]  /*5bf80*/  ULDC UR4, c[0x0][0x22c] ;  /* 0x00008b0000047ab9 */ /* 0x000fc60000000800 */
[----:B------:R1:W-:Y:S01]  /*5bf90*/  @P0 STG.E desc[UR8][R8.64], R247 ;  /* 0x000000f708000986 */ /* 0x0003e2000c101908 */
[----:B------:R-:W-:Y:S01]  /*5bfa0*/  ISETP.GE.AND P0, PT, R225, UR4, PT ;  /* 0x00000004e1007c0c */ /* 0x000fe2000bf06270 */
[----:B------:R-:W-:Y:S01]  /*5bfb0*/  ULDC UR4, c[0x0][0x228] ;  /* 0x00008a0000047ab9 */ /* 0x000fe20000000800 */
[C---:B------:R-:W-:Y:S02]  /*5bfc0*/  VIADD R225, R224.reuse, UR28 ;  /* 0x0000001ce0e17c36 */ /* 0x040fe40008000000 */
[----:B-1----:R-:W-:Y:S01]  /*5bfd0*/  IMAD.WIDE R8, R224, 0x4, R4 ;  /* 0x00000004e0087825 */ /* 0x002fe200078e0204 */
[----:B------:R-:W3:Y:S03]  /*5bfe0*/  LDL.LU R247, [R1+0x1994] ;  /* 0x0019940001f77983 */ /* 0x000ee60000300800 */
[----:B------:R-:W-:Y:S01]  /*5bff0*/  VIADD R224, R225, UR28 ;  /* 0x0000001ce1e07c36 */ /* 0x000fe20008000000 */
[----:B--2---:R1:W-:Y:S01]  /*5c000*/  @P1 STG.E desc[UR8][R10.64], R226 ;  /* 0x000000e20a001986 */ /* 0x0043e2000c101908 */
[----:B------:R-:W-:Y:S01]  /*5c010*/  ISETP.LT.AND P1, PT, R6, UR4, !P5 ;  /* 0x0000000406007c0c */ /* 0x000fe2000ef21270 */
[----:B------:R-:W-:-:S02]  /*5c020*/  ULDC UR4, c[0x0][0x228] ;  /* 0x00008a0000047ab9 */ /* 0x000fc40000000800 */
[----:B------:R-:W-:Y:S01]  /*5c030*/  ISETP.LT.AND P5, PT, R7, UR4, !P5 ;  /* 0x0000000407007c0c */ /* 0x000fe2000efa1270 */
[----:B------:R-:W-:Y:S01]  /*5c040*/  ULDC UR4, c[0x0][0x228] ;  /* 0x00008a0000047ab9 */ /* 0x000fe20000000800 */
[----:B------:R2:W-:Y:S01]  /*5c050*/  @P4 STG.E desc[UR8][R8.64], R227 ;  /* 0x000000e308004986 */ /* 0x0005e2000c101908 */
[----:B------:R-:W-:Y:S01]  /*5c060*/  ISETP.LT.AND P4, PT, R6, UR4, !P3 ;  /* 0x0000000406007c0c */ /* 0x000fe2000df81270 */
[----:B------:R-:W-:Y:S01]  /*5c070*/  ULDC UR4, c[0x0][0x22c] ;  /* 0x00008b0000047ab9 */ /* 0x000fe20000000800 */
[----:B-1----:R-:W-:Y:S01]  /*5c080*/  IMAD.WIDE R10, R225, 0x4, R2 ;  /* 0x00000004e10a7825 */ /* 0x002fe200078e0202 */
[----:B------:R-:W-:-:S04]  /*5c090*/  IADD3 R226, R0, 0x83, RZ ;  /* 0x0000008300e27810 */ /* 0x000fc80007ffe0ff */
[----:B------:R1:W-:Y:S01]  /*5c0a0*/  @P1 STG.E desc[UR8][R10.64], R251 ;  /* 0x000000fb0a001986 */ /* 0x0003e2000c101908 */
[----:B------:R-:W-:Y:S01]  /*5c0b0*/  ISETP.GE.AND P1, PT, R226, UR4, PT ;  /* 0x00000004e2007c0c */ /* 0x000fe2000bf26270 */
[----:B------:R-:W-:Y:S02]  /*5c0c0*/  ULDC UR4, c[0x0][0x228] ;  /* 0x00008a0000047ab9 */ /* 0x000fe40000000800 */
[----:B------:R-:W-:Y:S01]  /*5c0d0*/  ISETP.LT.AND P3, PT, R7, UR4, !P3 ;  /* 0x0000000407007c0c */ /* 0x000fe2000df61270 */
[----:B--2---:R-:W-:Y:S01]  /*5c0e0*/  IMAD.WIDE R8, R225, 0x4, R4 ;  /* 0x00000004e1087825 */ /* 0x004fe200078e0204 */
[----:B------:R-:W2:Y:S01]  /*5c0f0*/  LDL.LU R227, [R1+0x300] ;  /* 0x0003000001e37983 */ /* 0x000ea20000300800 */
[----:B------:R-:W-:-:S03]  /*5c100*/  ULDC UR4, c[0x0][0x228] ;  /* 0x00008a0000047ab9 */ /* 0x000fc60000000800 */
[----:B------:R4:W-:Y:S01]  /*5c110*/  @P5 STG.E desc[UR8][R8.64], R250 ;  /* 0x000000fa08005986 */ /* 0x0009e2000c101908 */
[----:B-1----:R-:W-:-:S05]  /*5c120*/  IMAD.WIDE R10, R224, 0x4, R2 ;  /* 0x00000004e00a7825 */ /* 0x002fca00078e0202 */
[----:B------:R-:W-:Y:S01]  /*5c130*/  @P4 STG.E desc[UR8][R10.64], R249 ;  /* 0x000000f90a004986 */ /* 0x000fe2000c101908 */
[----:B----4-:R-:W-:-:S05]  /*5c140*/  IMAD.WIDE R8, R224, 0x4, R4 ;  /* 0x00000004e0087825 */ /* 0x010fca00078e0204 */
[----:B------:R1:W-:Y:S04]  /*5c150*/  @P3 STG.E desc[UR8][R8.64], R248 ;  /* 0x000000f808003986 */ /* 0x0003e8000c101908 */
[----:B-1----:R-:W4:Y:S01]  /*5c160*/  LDL.LU R9, [R1+0x700] ;  /* 0x0007000001097983 */ /* 0x002f220000300800 */
[----:B------:R-:W-:Y:S01]  /*5c170*/  ISETP.LT.AND P5, PT, R6, UR4, !P2 ;  /* 0x0000000406007c0c */ /* 0x000fe2000d7a1270 */
[----:B------:R-:W-:Y:S01]  /*5c180*/  VIADD R226, R0, 0x84 ;  /* 0x0000008400e27836 */ /* 0x000fe20000000000 */
[----:B------:R-:W-:Y:S01]  /*5c190*/  IADD3 R225, R224, UR28, RZ ;  /* 0x0000001ce0e17c10 */ /* 0x000fe2000fffe0ff */
[----:B------:R-:W-:Y:S01]  /*5c1a0*/  ULDC UR4, c[0x0][0x22c] ;  /* 0x00008b0000047ab9 */ /* 0x000fe20000000800 */
[----:B------:R-:W3:Y:S02]  /*5c1b0*/  LDL.LU R248, [R1+0x704] ;  /* 0x0007040001f87983 */ /* 0x000ee40000300800 */
[----:B------:R-:W-:Y:S01]  /*5c1c0*/  ISETP.GE.AND P3, PT, R226, UR4, PT ;  /* 0x00000004e2007c0c */ /* 0x000fe2000bf66270 */
[----:B------:R-:W-:Y:S01]  /*5c1d0*/  IMAD.WIDE R10, R225, 0x4, R2 ;  /* 0x00000004e10a7825 */ /* 0x000fe200078e0202 */
[----:B------:R-:W3:Y:S01]  /*5c1e0*/  LDL.LU R250, [R1+0x104] ;  /* 0x0001040001fa7983 */ /* 0x000ee20000300800 */
[----:B------:R-:W-:-:S02]  /*5c1f0*/  ULDC UR4, c[0x0][0x22c] ;  /* 0x00008b0000047ab9 */ /* 0x000fc40000000800 */
[----:B------:R-:W-:Y:S01]  /*5c200*/  VIADD R226, R0, 0x85 ;  /* 0x0000008500e27836 */ /* 0x000fe20000000000 */
[----:B------:R-:W3:Y:S01]  /*5c210*/  LDL.LU R249, [R1+0x708] ;  /* 0x0007080001f97983 */ /* 0x000ee20000300800 */
[----:B------:R-:W-:-:S03]  /*5c220*/  VIADD R224, R225, UR28 ;  /* 0x0000001ce1e07c36 */ /* 0x000fc60008000000 */
[----:B------:R-:W3:Y:S04]  /*5c230*/  LDL.LU R251, [R1+0x70c] ;  /* 0x00070c0001fb7983 */ /* 0x000ee80000300800 */
[----:B----4-:R1:W-:Y:S01]  /*5c240*/  @P5 STG.E desc[UR8][R10.64], R9 ;  /* 0x000000090a005986 */ /* 0x0103e2000c101908 */
[----:B------:R-:W-:Y:S01]  /*5c250*/  ISETP.GE.AND P5, PT, R226, UR4, PT ;  /* 0x00000004e2007c0c */ /* 0x000fe2000bfa6270 */
[----:B------:R-:W-:Y:S01]  /*5c260*/  ULDC UR4, c[0x0][0x228] ;  /* 0x00008a0000047ab9 */ /* 0x000fe20000000800 */
[----:B-1----:R-:W-:Y:S02]  /*5c270*/  IMAD.WIDE R8, R225, 0x4, R4 ;  /* 0x00000004e1087825 */ /* 0x002fe400078e0204 */
[----:B------:R-:W4:Y:S04]  /*5c280*/  LDL.LU R225, [R1+0x100] ;  /* 0x0001000001e17983 */ /* 0x000f280000300800 */
[----:B------:R-:W2:Y:S01]  /*5c290*/  LDL.LU R226, [R1+0x500] ;  /* 0x0005000001e27983 */ /* 0x000ea20000300800 */
[----:B------:R-:W-:-:S02]  /*5c2a0*/  ISETP.LT.AND P2, PT, R7, UR6, !P2 ;  /* 0x0000000607007c0c */ /* 0x000fc4000d741270 */
[----:B------:R-:W-:Y:S01]  /*5c2b0*/  ISETP.LT.AND P4, PT, R6, UR10, !P6 ;  /* 0x0000000a06007c0c */ /* 0x000fe2000f781270 */
[----:B------:R-:W-:Y:S01]  /*5c2c0*/  IMAD.WIDE R10, R224, 0x4, R2 ;  /* 0x00000004e00a7825 */ /* 0x000fe200078e0202 */
[----:B------:R-:W-:Y:S01]  /*5c2d0*/  ULDC UR6, c[0x0][0x228] ;  /* 0x00008a0000067ab9 */ /* 0x000fe20000000800 */
[----:B------:R-:W-:Y:S01]  /*5c2e0*/  ULDC UR10, c[0x0][0x228] ;  /* 0x00008a00000a7ab9 */ /* 0x000fe20000000800 */
[----:B------:R-:W-:Y:S01]  /*5c2f0*/  ISETP.LT.AND P6, PT, R7, UR6, !P6 ;  /* 0x0000000607007c0c */ /* 0x000fe2000f7c1270 */
[----:B------:R-:W-:-:S06]  /*5c300*/  ULDC UR6, c[0x0][0x228] ;  /* 0x00008a0000067ab9 */ /* 0x000fcc0000000800 */
[----:B--2---:R1:W-:Y:S04]  /*5c310*/  @P2 STG.E desc[UR8][R8.64], R226 ;  /* 0x000000e208002986 */ /* 0x0043e8000c101908 */
[----:B----4-:R2:W-:Y:S01]  /*5c320*/  @P4 STG.E desc[UR8][R10.64], R225 ;  /* 0x000000e10a004986 */ /* 0x0105e2000c101908 */
[----:B------:R-:W-:Y:S01]  /*5c330*/  ISETP.LT.AND P4, PT, R6, UR4, !P0 ;  /* 0x0000000406007c0c */ /* 0x000fe2000c781270 */
[----:B------:R-:W-:Y:S01]  /*5c340*/  ULDC UR4, c[0x0][0x22c] ;  /* 0x00008b0000047ab9 */ /* 0x000fe20000000800 */
[----:B-1----:R-:W-:-:S04]  /*5c350*/  IMAD.WIDE R8, R224, 0x4, R4 ;  /* 0x00000004e0087825 */ /* 0x002fc800078e0204 */
[----:B--2---:R-:W-:-:S04]  /*5c360*/  VIADD R10, R224, UR28 ;  /* 0x0000001ce00a7c36 */ /* 0x004fc80008000000 */
[----:B------:R-:W-:Y:S01]  /*5c370*/  IMAD.WIDE R224, R10, 0x4, R2 ;  /* 0x000000040ae07825 */ /* 0x000fe200078e0202 */
[----:B------:R-:W-:Y:S04]  /*5c380*/  @P6 STG.E desc[UR8][R8.64], R227 ;  /* 0x000000e308006986 */ /* 0x000fe8000c101908 */
[----:B---3--:R1:W-:Y:S04]  /*5c390*/  @P4 STG.E desc[UR8][R224.64], R248 ;  /* 0x000000f8e0004986 */ /* 0x0083e8000c101908 */
[----:B-1----:R-:W2:Y:S04]  /*5c3a0*/  LDL.LU R248, [R1+0x1990] ;  /* 0x0019900001f87983 */ /* 0x002ea80000300800 */
[----:B------:R-:W3:Y:S01]  /*5c3b0*/  LDL.LU R224, [R1+0x504] ;  /* 0x0005040001e07983 */ /* 0x000ee20000300800 */
[----:B------:R-:W-:-:S02]  /*5c3c0*/  ISETP.LT.AND P0, PT, R7, UR6, !P0 ;  /* 0x0000000607007c0c */ /* 0x000fc4000c701270 */
[----:B------:R-:W-:Y:S01]  /*5c3d0*/  ISETP.LT.AND P2, PT, R6, UR10, !P1 ;  /* 0x0000000a06007c0c */ /* 0x000fe2000cf41270 */
[----:B------:R-:W-:Y:S01]  /*5c3e0*/  VIADD R226, R10, UR28 ;  /* 0x0000001c0ae27c36 */ /* 0x000fe20008000000 */
[----:B------:R-:W-:Y:S01]  /*5c3f0*/  IADD3 R11, R0, 0x86, RZ ;  /* 0x00000086000b7810 */ /* 0x000fe20007ffe0ff */
[----:B------:R-:W-:Y:S01]  /*5c400*/  IMAD.WIDE R8, R10, 0x4, R4 ;  /* 0x000000040a087825 */ /* 0x000fe200078e0204 */
[----:B------:R-:W4:Y:S01]  /*5c410*/  LDL.LU R225, [R1+0x508] ;  /* 0x0005080001e17983 */ /* 0x000f220000300800 */
[----:B------:R-:W-:Y:S01]  /*5c420*/  IADD3 R227, R0, 0x87, RZ ;  /* 0x0000008700e37810 */ /* 0x000fe20007ffe0ff */
[----:B------:R-:W-:Y:S01]  /*5c430*/  ULDC UR6, c[0x0][0x228] ;  /* 0x00008a0000067ab9 */ /* 0x000fe20000000800 */
[----:B------:R-:W-:Y:S01]  /*5c440*/  ISETP.GE.AND P6, PT, R11, UR4, PT ;  /* 0x000000040b007c0c */ /* 0x000fe2000bfc6270 */
[----:B------:R-:W-:Y:S01]  /*5c450*/  IMAD.WIDE R10, R226, 0x4, R2 ;  /* 0x00000004e20a7825 */ /* 0x000fe200078e0202 */
[----:B------:R-:W-:Y:S01]  /*5c460*/  ULDC UR4, c[0x0][0x22c] ;  /* 0x00008b0000047ab9 */ /* 0x000fe20000000800 */
[----:B------:R-:W-:Y:S01]  /*5c470*/  ULDC UR10, c[0x0][0x228] ;  /* 0x00008a00000a7ab9 */ /* 0x000fe20000000800 */
[----:B------:R-:W-:Y:S01]  /*5c480*/  ISETP.GE.AND P4, PT, R227, UR4, PT ;  /* 0x00000004e3007c0c */ /* 0x000fe2000bf86270 */
[----:B------:R-:W-:Y:S01]  /*5c490*/  ULDC UR4, c[0x0][0x228] ;  /* 0x00008a0000047ab9 */ /* 0x000fe20000000800 */
[----:B---3--:R-:W-:Y:S04]  /*5c4a0*/  @P0 STG.E desc[UR8][R8.64], R224 ;  /* 0x000000e008000986 */ /* 0x008fe8000c101908 */
[----:B------:R1:W-:Y:S04]  /*5c4b0*/  @P2 STG.E desc[UR8][R10.64], R250 ;  /* 0x000000fa0a002986 */ /* 0x0003e8000c101908 */
[----:B-1----:R-:W3:Y:S04]  /*5c4c0*/  LDL.LU R11, [R1+0x304] ;  /* 0x00030400010b7983 */ /* 0x002ee80000300800 */
[----:B------:R-:W2:Y:S01]  /*5c4d0*/  LDL.LU R250, [R1+0x108] ;  /* 0x0001080001fa7983 */ /* 0x000ea20000300800 */
[----:B------:R-:W-:Y:S01]  /*5c4e0*/  ISETP.LT.AND P1, PT, R7, UR4, !P1 ;  /* 0x0000000407007c0c */ /* 0x000fe2000cf21270 */
[----:B------:R-:W-:-:S02]  /*5c4f0*/  ULDC UR4, c[0x0][0x228] ;  /* 0x00008a0000047ab9 */ /* 0x000fc40000000800 */
[----:B------:R-:W-:Y:S01]  /*5c500*/  ISETP.LT.AND P2, PT, R6, UR4, !P3 ;  /* 0x0000000406007c0c */ /* 0x000fe2000df41270 */
[----:B------:R-:W-:Y:S01]  /*5c510*/  VIADD R8, R0, 0x88 ;  /* 0x0000008800087836 */ /* 0x000fe20000000000 */
[----:B------:R-:W-:Y:S01]  /*5c520*/  ULDC UR4, c[0x0][0x22c] ;  /* 0x00008b0000047ab9 */ /* 0x000fe20000000800 */
[C---:B------:R-:W-:Y:S02]  /*5c530*/  VIADD R224, R226.reuse, UR28 ;  /* 0x0000001ce2e07c36 */ /* 0x040fe40008000000 */
[----:B------:R-:W-:Y:S01]  /*5c540*/  IMAD.WIDE R226, R226, 0x4, R4 ;  /* 0x00000004e2e27825 */ /* 0x000fe200078e0204 */
[----:B------:R-:W-:Y:S01]  /*5c550*/  ISETP.GE.AND P0, PT, R8, UR4, PT ;  /* 0x0000000408007c0c */ /* 0x000fe2000bf06270 */
[----:B------:R-:W-:Y:S01]  /*5c560*/  ULDC UR4, c[0x0][0x22c] ;  /* 0x00008b0000047ab9 */ /* 0x000fe20000000800 */
[----:B------:R-:W-:Y:S01]  /*5c570*/  IADD3 R10, R0, 0x89, RZ ;  /* 0x00000089000a7810 */ /* 0x000fe20007ffe0ff */
[----:B------:R-:W-:Y:S01]  /*5c580*/  IMAD.WIDE R8, R224, 0x4, R2 ;  /* 0x00000004e0087825 */ /* 0x000fe200078e0202 */
[----:B------:R-:W-:Y:S01]  /*5c590*/  ISETP.LT.AND P3, PT, R7, UR6, !P3 ;  /* 0x0000000607007c0c */ /* 0x000fe2000df61270 */
[----:B------:R-:W-:Y:S01]  /*5c5a0*/  ULDC UR6, c[0x0][0x228] ;  /* 0x00008a0000067ab9 */ /* 0x000fe20000000800 */
[----:B---3--:R1:W-:Y:S01]  /*5c5b0*/  @P1 STG.E desc[UR8][R226.64], R11 ;  /* 0x0000000be2001986 */ /* 0x0083e2000c101908 */
[----:B------:R-:W-:Y:S01]  /*5c5c0*/  ISETP.GE.AND P1, PT, R10, UR4, PT ;  /* 0x000000040a007c0c */ /* 0x000fe2000bf26270 */
[----:B------:R-:W-:-:S02]  /*5c5d0*/  ULDC UR4, c[0x0][0x228] ;  /* 0x00008a0000047ab9 */ /* 0x000fc40000000800 */
[----:B------:R3:W-:Y:S01]  /*5c5e0*/  @P2 STG.E desc[UR8][R8.64], R249 ;  /* 0x000000f908002986 */ /* 0x0007e2000c101908 */
[----:B------:R-:W-:Y:S01]  /*5c5f0*/  ISETP.LT.AND P2, PT, R6, UR4, !P5 ;  /* 0x0000000406007c0c */ /* 0x000fe2000ef41270 */
[----:B------:R-:W-:Y:S01]  /*5c600*/  ULDC UR4, c[0x0][0x228] ;  /* 0x00008a0000047ab9 */ /* 0x000fe20000000800 */
[C---:B-1----:R-:W-:Y:S01]  /*5c610*/  IMAD.WIDE R10, R224.reuse, 0x4, R4 ;  /* 0x00000004e00a7825 */ /* 0x042fe200078e0204 */
[----:B------:R-:W2:Y:S03]  /*5c620*/  LDL.LU R226, [R1+0x10c] ;  /* 0x00010c0001e27983 */ /* 0x000ea60000300800 */
[----:B------:R-:W-:Y:S01]  /*5c630*/  VIADD R224, R224, UR28 ;  /* 0x0000001ce0e07c36 */ /* 0x000fe20008000000 */
[----:B----4-:R1:W-:Y:S04]  /*5c640*/  @P3 STG.E desc[UR8][R10.64], R225 ;  /* 0x000000e10a003986 */ /* 0x0103e8000c101908 */
[----:B------:R-:W4:Y:S04]  /*5c650*/  LDL.LU R227, [R1+0x30c] ;  /* 0x00030c0001e37983 */ /* 0x000f280000300800 */
[----:B---3--:R-:W3:Y:S01]  /*5c660*/  LDL.LU R249, [R1+0x198c] ;  /* 0x00198c0001f97983 */ /* 0x008ee20000300800 */
[----:B-1----:R-:W-:-:S05]  /*5c670*/  IMAD.WIDE R10, R224, 0x4, R2 ;  /* 0x00000004e00a7825 */ /* 0x002fca00078e0202 */
[----:B--2---:R1:W-:Y:S04]  /*5c680*/  @P2 STG.E desc[UR8][R10.64], R250 ;  /* 0x000000fa0a002986 */ /* 0x0043e8000c101908 */
[----:B-1----:R-:W2:Y:S04]  /*5c690*/  LDL.LU R250, [R1+0x1988] ;  /* 0x0019880001fa7983 */ /* 0x002ea80000300800 */
[----:B------:R-:W4:Y:S01]  /*5c6a0*/  LDL.LU R11, [R1+0x308] ;  /* 0x00030800010b7983 */ /* 0x000f220000300800 */
[----:B------:R-:W-:Y:S01]  /*5c6b0*/  ISETP.LT.AND P5, PT, R7, UR6, !P5 ;  /* 0x0000000607007c0c */ /* 0x000fe2000efa1270 */
[----:B------:R-:W-:Y:S01]  /*5c6c0*/  IMAD.WIDE R8, R224, 0x4, R4 ;  /* 0x00000004e0087825 */ /* 0x000fe200078e0204 */
[----:B------:R-:W-:Y:S01]  /*5c6d0*/  ISETP.LT.AND P3, PT, R6, UR4, !P6 ;  /* 0x0000000406007c0c */ /* 0x000fe2000f761270 */
[----:B------:R-:W-:Y:S01]  /*5c6e0*/  ULDC UR6, c[0x0][0x228] ;  /* 0x00008a0000067ab9 */ /* 0x000fe20000000800 */
[----:B------:R-:W-:Y:S01]  /*5c6f0*/  IADD3 R224, R224, UR28, RZ ;  /* 0x0000001ce0e07c10 */ /* 0x000fe2000fffe0ff */
[----:B------:R-:W-:-:S08]  /*5c700*/  VIADD R225, R0, 0x8a ;  /* 0x0000008a00e17836 */ /* 0x000fd00000000000 */
[----:B----4-:R1:W-:Y:S01]  /*5c710*/  @P5 STG.E desc[UR8][R8.64], R11 ;  /* 0x0000000b08005986 */ /* 0x0103e2000c101908 */
[----:B------:R-:W-:Y:S01]  /*5c720*/  ULDC UR4, c[0x0][0x22c] ;  /* 0x00008b0000047ab9 */ /* 0x000fe20000000800 */
[----:B-1----:R-:W-:-:S05]  /*5c730*/  IMAD.WIDE R8, R224, 0x4, R2 ;  /* 0x00000004e0087825 */ /* 0x002fca00078e0202 */
[----:B------:R1:W-:Y:S04]  /*5c740*/  @P3 STG.E desc[UR8][R8.64], R251 ;  /* 0x000000fb08003986 */ /* 0x0003e8000c101908 */
[----:B-1----:R-:W4:Y:S04]  /*5c750*/  LDL.LU R251, [R1+0x1984] ;  /* 0x0019840001fb7983 */ /* 0x002f280000300800 */
[----:B------:R-:W3:Y:S01]  /*5c760*/  LDL.LU R9, [R1+0x50c] ;  /* 0x00050c0001097983 */ /* 0x000ee20000300800 */
[----:B------:R-:W-:Y:S01]  /*5c770*/  ISETP.LT.AND P6, PT, R7, UR6, !P6 ;  /* 0x0000000607007c0c */ /* 0x000fe2000f7c1270 */
[----:B------:R-:W-:Y:S01]  /*5c780*/  IMAD.WIDE R10, R224, 0x4, R4 ;  /* 0x00000004e00a7825 */ /* 0x000fe200078e0204 */
[----:B------:R-:W-:Y:S01]  /*5c790*/  ISETP.GE.AND P2, PT, R225, UR4, PT ;  /* 0x00000004e1007c0c */ /* 0x000fe2000bf46270 */
[----:B------:R-:W-:Y:S01]  /*5c7a0*/  ULDC UR4, c[0x0][0x228] ;  /* 0x00008a0000047ab9 */ /* 0x000fe20000000800 */
[----:B------:R-:W-:Y:S01]  /*5c7b0*/  ULDC UR6, c[0x0][0x228] ;  /* 0x00008a0000067ab9 */ /* 0x000fe20000000800 */
[----:B------:R-:W-:Y:S01]  /*5c7c0*/  VIADD R225, R0, 0x8b ;  /* 0x0000008b00e17836 */ /* 0x000fe20000000000 */
[----:B------:R-:W-:Y:S01]  /*5c7d0*/  ISETP.LT.AND P5, PT, R6, UR4, !P4 ;  /* 0x0000000406007c0c */ /* 0x000fe2000e7a1270 */
[----:B------:R-:W-:Y:S01]  /*5c7e0*/  ULDC UR4, c[0x0][0x22c] ;  /* 0x00008b0000047ab9 */ /* 0x000fe20000000800 */
[----:B------:R-:W-:-:S02]  /*5c7f0*/  VIADD R224, R224, UR28 ;  /* 0x0000001ce0e07c36 */ /* 0x000fc40008000000 */
[----:B------:R-:W-:Y:S01]  /*5c800*/  ISETP.GE.AND P3, PT, R225, UR4, PT ;  /* 0x00000004e1007c0c */ /* 0x000fe2000bf66270 */
[----:B------:R-:W-:Y:S02]  /*5c810*/  ULDC UR4, c[0x0][0x228] ;  /* 0x00008a0000047ab9 */ /* 0x000fe40000000800 */
[----:B------:R-:W-:Y:S01]  /*5c820*/  ISETP.LT.AND P4, PT, R7, UR4, !P4 ;  /* 0x0000000407007c0c */ /* 0x000fe2000e781270 */
[----:B------:R-:W-:Y:S01]  /*5c830*/  ULDC UR4, c[0x0][0x22c] ;  /* 0x00008b0000047ab9 */ /* 0x000fe20000000800 */
[----:B------:R-:W-:Y:S01]  /*5c840*/  IADD3 R225, R0, 0x8c, RZ ;  /* 0x0000008c00e17810 */ /* 0x000fe20007ffe0ff */
[----:B---3--:R1:W-:Y:S01]  /*5c850*/  @P6 STG.E desc[UR8][R10.64], R9 ;  /* 0x000000090a006986 */ /* 0x0083e2000c101908 */
[----:B------:R-:W-:Y:S01]  /*5c860*/  ISETP.LT.AND P6, PT, R6, UR6, !P0 ;  /* 0x0000000606007c0c */ /* 0x000fe2000c7c1270 */
[----:B------:R-:W-:Y:S01]  /*5c870*/  ULDC UR6, c[0x0][0x228] ;  /* 0x00008a0000067ab9 */ /* 0x000fe20000000800 */
[----:B-1----:R-:W-:-:S05]  /*5c880*/  IMAD.WIDE R8, R224, 0x4, R2 ;  /* 0x00000004e0087825 */ /* 0x002fca00078e0202 */
[----:B------:R1:W-:Y:S01]  /*5c890*/  @P5 STG.E desc[UR8][R8.64], R226 ;  /* 0x000000e208005986 */ /* 0x0003e2000c101908 */
[----:B------:R-:W-:Y:S01]  /*5c8a0*/  ISETP.GE.AND P5, PT, R225, UR4, PT ;  /* 0x00000004e1007c0c */ /* 0x000fe2000bfa6270 */
[----:B------:R-:W-:Y:S01]  /*5c8b0*/  VIADD R225, R224, UR28 ;  /* 0x0000001ce0e17c36 */ /* 0x000fe20008000000 */
[----:B------:R-:W-:Y:S02]  /*5c8c0*/  ULDC UR4, c[0x0][0x228] ;  /* 0x00008a0000047ab9 */ /* 0x000fe40000000800 */
[----:B------:R-:W-:Y:S01]  /*5c8d0*/  ISETP.LT.AND P0, PT, R7, UR4, !P0 ;  /* 0x0000000407007c0c */ /* 0x000fe2000c701270 */
[----:B------:R-:W-:Y:S01]  /*5c8e0*/  IMAD.WIDE R10, R225, 0x4, R2 ;  /* 0x00000004e10a7825 */ /* 0x000fe200078e0202 */
[----:B------:R-:W-:-:S03]  /*5c8f0*/  ULDC UR4, c[0x0][0x22c] ;  /* 0x00008b0000047ab9 */ /* 0x000fc60000000800 */
        /* <DEDUP_REMOVED lines=12> */
[----:B------:R1:W-:Y:S01]  /*5c9c0*/  @P0 STG.E desc[UR8][R8.64], R244 ;  /* 0x000000f408000986 */ /* 0x0003e2000c101908 */
[----:B------:R-:W-:Y:S01]  /*5c9d0*/  ISETP.LT.AND P0, PT, R6, UR4, !P2 ;  /* 0x0000000406007c0c */ /* 0x000fe2000d701270 */
[----:B---3--:R-:W-:Y:S01]  /*5c9e0*/  IMAD.WIDE R10, R227, 0x4, R2 ;  /* 0x00000004e30a7825 */ /* 0x008fe200078e0202 */
[----:B------:R-:W-:-:S03]  /*5c9f0*/  ULDC UR4, c[0x0][0x22c] ;  /* 0x00008b0000047ab9 */ /* 0x000fc60000000800 */
[----:B------:R-:W-:Y:S02]  /*5ca00*/  VIADD R224, R0, 0x8e ;  /* 0x0000008e00e07836 */ /* 0x000fe40000000000 */
[C---:B------:R-:W-:Y:S01]  /*5ca10*/  VIADD R225, R227.reuse, UR28 ;  /* 0x0000001ce3e17c36 */ /* 0x040fe20008000000 */
[----:B------:R3:W-:Y:S02]  /*5ca20*/  @P6 STG.E desc[UR8][R10.64], R240 ;  /* 0x000000f00a006986 */ /* 0x0007e4000c101908 */
[----:B------:R-:W-:Y:S01]  /*5ca30*/  ISETP.GE.AND P6, PT, R224, UR4, PT ;  /* 0x00000004e0007c0c */ /* 0x000fe2000bfc6270 */
[----:B-1----:R-:W-:Y:S01]  /*5ca40*/  IMAD.WIDE R8, R227, 0x4, R4 ;  /* 0x00000004e3087825 */ /* 0x002fe200078e0204 */
[----:B------:R-:W-:Y:S02]  /*5ca50*/  ULDC UR4, c[0x0][0x228] ;  /* 0x00008a0000047ab9 */ /* 0x000fe40000000800 */
[----:B------:R-:W-:Y:S01]  /*5ca60*/  ISETP.LT.AND P2, PT, R7, UR4, !P2 ;  /* 0x0000000407007c0c */ /* 0x000fe2000d741270 */
[----:B------:R-:W-:Y:S01]  /*5ca70*/  ULDC UR4, c[0x0][0x228] ;  /* 0x00008a0000047ab9 */ /* 0x000fe20000000800 */
[----:B------:R1:W-:Y:S01]  /*5ca80*/  @P1 STG.E desc[UR8][R8.64], R236 ;  /* 0x000000ec08001986 */ /* 0x0003e2000c101908 */
[----:B---3--:R-:W-:Y:S01]  /*5ca90*/  IMAD.WIDE R10, R225, 0x4, R2 ;  /* 0x00000004e10a7825 */ /* 0x008fe200078e0202 */
[----:B------:R-:W-:Y:S01]  /*5caa0*/  ISETP.LT.AND P1, PT, R6, UR10, !P5 ;  /* 0x0000000a06007c0c */ /* 0x000fe2000ef21270 */
[----:B------:R-:W-:-:S03]  /*5cab0*/  ULDC UR10, c[0x0][0x228] ;  /* 0x00008a00000a7ab9 */ /* 0x000fc60000000800 */
[----:B------:R3:W-:Y:S01]  /*5cac0*/  @P0 STG.E desc[UR8][R10.64], R249 ;  /* 0x000000f90a000986 */ /* 0x0007e2000c101908 */
[----:B------:R-:W-:Y:S01]  /*5cad0*/  ISETP.LT.AND P0, PT, R6, UR4, !P3 ;  /* 0x0000000406007c0c */ /* 0x000fe2000df01270 */
[----:B------:R-:W-:Y:S01]  /*5cae0*/  VIADD R227, R225, UR28 ;  /* 0x0000001ce1e37c36 */ /* 0x000fe20008000000 */
[----:B------:R-:W-:Y:S01]  /*5caf0*/  ISETP.LT.AND P3, PT, R7, UR6, !P3 ;  /* 0x0000000607007c0c */ /* 0x000fe2000df61270 */
[----:B------:R-:W-:Y:S01]  /*5cb00*/  IMAD.WIDE R224, R225, 0x4, R4 ;  /* 0x00000004e1e07825 */ /* 0x000fe200078e0204 */
[----:B------:R-:W-:Y:S01]  /*5cb10*/  IADD3 R226, R0, 0x8f, RZ ;  /* 0x0000008f00e27810 */ /* 0x000fe20007ffe0ff */
[----:B------:R-:W-:Y:S01]  /*5cb20*/  ULDC UR4, c[0x0][0x22c] ;  /* 0x00008b0000047ab9 */ /* 0x000fe20000000800 */
[----:B------:R-:W-:Y:S01]  /*5cb30*/  ULDC UR6, c[0x0][0x228] ;  /* 0x00008a0000067ab9 */ /* 0x000fe20000000800 */
[C---:B-1----:R-:W-:Y:S01]  /*5cb40*/  IMAD.WIDE R8, R227.reuse, 0x4, R2 ;  /* 0x00000004e3087825 */ /* 0x042fe200078e0202 */
[----:B------:R1:W-:Y:S03]  /*5cb50*/  @P2 STG.E desc[UR8][R224.64], R245 ;  /* 0x000000f5e0002986 */ /* 0x0003e6000c101908 */
[C---:B---3--:R-:W-:Y:S01]  /*5cb60*/  VIADD R249, R227.reuse, UR28 ;  /* 0x0000001ce3f97c36 */ /* 0x048fe20008000000 */
[----:B------:R-:W-:Y:S01]  /*5cb70*/  ISETP.GE.AND P2, PT, R226, UR4, PT ;  /* 0x00000004e2007c0c */ /* 0x000fe2000bf46270 */
[----:B------:R-:W-:Y:S01]  /*5cb80*/  IMAD.WIDE R10, R227, 0x4, R4 ;  /* 0x00000004e30a7825 */ /* 0x000fe200078e0204 */
[----:B------:R-:W-:Y:S01]  /*5cb90*/  IADD3 R236, R0, 0x90, RZ ;  /* 0x0000009000ec7810 */ /* 0x000fe20007ffe0ff */
[----:B------:R-:W-:Y:S01]  /*5cba0*/  ULDC UR4, c[0x0][0x22c] ;  /* 0x00008b0000047ab9 */ /* 0x000fe20000000800 */
[----:B------:R-:W-:Y:S01]  /*5cbb0*/  ISETP.LT.AND P5, PT, R7, UR6, !P5 ;  /* 0x0000000607007c0c */ /* 0x000fe2000efa1270 */
[C---:B------:R-:W-:Y:S01]  /*5cbc0*/  IMAD.WIDE R226, R249.reuse, 0x4, R2 ;  /* 0x00000004f9e27825 */ /* 0x040fe200078e0202 */
[----:B------:R3:W-:Y:S01]  /*5cbd0*/  @P0 STG.E desc[UR8][R8.64], R241 ;  /* 0x000000f108000986 */ /* 0x0007e2000c101908 */
[----:B------:R-:W-:Y:S01]  /*5cbe0*/  ISETP.GE.AND P0, PT, R236, UR4, PT ;  /* 0x00000004ec007c0c */ /* 0x000fe2000bf06270 */
[----:B------:R-:W-:Y:S01]  /*5cbf0*/  ULDC UR4, c[0x0][0x228] ;  /* 0x00008a0000047ab9 */ /* 0x000fe20000000800 */
[----:B-1----:R-:W-:Y:S01]  /*5cc00*/  IMAD.WIDE R224, R249, 0x4, R4 ;  /* 0x00000004f9e07825 */ /* 0x002fe200078e0204 */
[----:B------:R1:W-:Y:S01]  /*5cc10*/  @P3 STG.E desc[UR8][R10.64], R237 ;  /* 0x000000ed0a003986 */ /* 0x0003e2000c101908 */
[----:B------:R-:W-:-:S03]  /*5cc20*/  ULDC UR6, c[0x0][0x228] ;  /* 0x00008a0000067ab9 */ /* 0x000fc60000000800 */
[----:B--2---:R2:W-:Y:S01]  /*5cc30*/  @P1 STG.E desc[UR8][R226.64], R250 ;  /* 0x000000fae2001986 */ /* 0x0045e2000c101908 */
[----:B------:R-:W-:Y:S01]  /*5cc40*/  ISETP.LT.AND P1, PT, R6, UR4, !P4 ;  /* 0x0000000406007c0c */ /* 0x000fe2000e721270 */
[----:B------:R-:W-:Y:S01]  /*5cc50*/  VIADD R236, R0, 0x91 ;  /* 0x0000009100ec7836 */ /* 0x000fe20000000000 */
[----:B------:R-:W-:Y:S01]  /*5cc60*/  ISETP.LT.AND P4, PT, R7, UR6, !P4 ;  /* 0x0000000607007c0c */ /* 0x000fe2000e781270 */
[----:B------:R-:W-:Y:S01]  /*5cc70*/  VIADD R249, R249, UR28 ;  /* 0x0000001cf9f97c36 */ /* 0x000fe20008000000 */
[----:B------:R-:W-:Y:S01]  /*5cc80*/  ULDC UR4, c[0x0][0x22c] ;  /* 0x00008b0000047ab9 */ /* 0x000fe20000000800 */
[----:B------:R-:W-:Y:S01]  /*5cc90*/  ISETP.LT.AND P3, PT, R6, UR10, !P6 ;  /* 0x0000000a06007c0c */ /* 0x000fe2000f761270 */
[----:B------:R4:W-:Y:S01]  /*5cca0*/  @P5 STG.E desc[UR8][R224.64], R246 ;  /* 0x000000f6e0005986 */ /* 0x0009e2000c101908 */
[----:B------:R-:W-:Y:S01]  /*5ccb0*/  ISETP.GE.AND P5, PT, R236, UR4, PT ;  /* 0x00000004ec007c0c */ /* 0x000fe2000bfa6270 */
[C---:B---3--:R-:W-:Y:S01]  /*5ccc0*/  IMAD.WIDE R8, R249.reuse, 0x4, R2 ;  /* 0x00000004f9087825 */ /* 0x048fe200078e0202 */
[C---:B-1----:R-:W-:Y:S01]  /*5ccd0*/  IADD3 R237, R249.reuse, UR28, RZ ;  /* 0x0000001cf9ed7c10 */ /* 0x042fe2000fffe0ff */
[----:B------:R-:W-:Y:S01]  /*5cce0*/  ULDC UR4, c[0x0][0x22c] ;  /* 0x00008b0000047ab9 */ /* 0x000fe20000000800 */
[----:B------:R-:W-:Y:S01]  /*5ccf0*/  ULDC UR6, c[0x0][0x228] ;  /* 0x00008a0000067ab9 */ /* 0x000fe20000000800 */
[----:B------:R-:W-:Y:S01]  /*5cd00*/  VIADD R236, R0, 0x92 ;  /* 0x0000009200ec7836 */ /* 0x000fe20000000000 */
[----:B------:R1:W-:Y:S01]  /*5cd10*/  @P1 STG.E desc[UR8][R8.64], R242 ;  /* 0x000000f208001986 */ /* 0x0003e2000c101908 */
[----:B------:R-:W-:Y:S01]  /*5cd20*/  IMAD.WIDE R10, R249, 0x4, R4 ;  /* 0x00000004f90a7825 */ /* 0x000fe200078e0204 */
[----:B------:R-:W-:-:S02]  /*5cd30*/  ULDC UR10, c[0x0][0x228] ;  /* 0x00008a00000a7ab9 */ /* 0x000fc40000000800 */
[----:B------:R-:W-:Y:S01]  /*5cd40*/  ISETP.GE.AND P1, PT, R236, UR4, PT ;  /* 0x00000004ec007c0c */ /* 0x000fe2000bf26270 */
[----:B--2---:R-:W-:Y:S01]  /*5cd50*/  IMAD.WIDE R226, R237, 0x4, R2 ;  /* 0x00000004ede27825 */ /* 0x004fe200078e0202 */
[----:B------:R-:W-:Y:S01]  /*5cd60*/  ULDC UR4, c[0x0][0x228] ;  /* 0x00008a0000047ab9 */ /* 0x000fe20000000800 */
[----:B------:R2:W-:Y:S01]  /*5cd70*/  @P4 STG.E desc[UR8][R10.64], R238 ;  /* 0x000000ee0a004986 */ /* 0x0005e2000c101908 */
[----:B------:R-:W-:Y:S01]  /*5cd80*/  ISETP.LT.AND P6, PT, R7, UR4, !P6 ;  /* 0x0000000407007c0c */ /* 0x000fe2000f7c1270 */
[----:B------:R-:W-:Y:S01]  /*5cd90*/  ULDC UR4, c[0x0][0x228] ;  /* 0x00008a0000047ab9 */ /* 0x000fe20000000800 */
[----:B----4-:R-:W-:Y:S01]  /*5cda0*/  VIADD R224, R0, 0x93 ;  /* 0x0000009300e07836 */ /* 0x010fe20000000000 */
[----:B------:R3:W-:Y:S01]  /*5cdb0*/  @P3 STG.E desc[UR8][R226.64], R251 ;  /* 0x000000fbe2003986 */ /* 0x0007e2000c101908 */
[----:B------:R-:W-:Y:S01]  /*5cdc0*/  ISETP.LT.AND P3, PT, R6, UR4, !P2 ;  /* 0x0000000406007c0c */ /* 0x000fe2000d761270 */
[----:B------:R-:W-:Y:S01]  /*5cdd0*/  ULDC UR4, c[0x0][0x22c] ;  /* 0x00008b0000047ab9 */ /* 0x000fe20000000800 */
[C---:B------:R-:W-:Y:S01]  /*5cde0*/  IADD3 R241, R237.reuse, UR28, RZ ;  /* 0x0000001cedf17c10 */ /* 0x040fe2000fffe0ff */
[----:B-1----:R-:W-:Y:S01]  /*5cdf0*/  IMAD.WIDE R8, R237, 0x4, R4 ;  /* 0x00000004ed087825 */ /* 0x002fe200078e0204 */
[----:B------:R-:W-:Y:S01]  /*5ce00*/  ISETP.GE.AND P4, PT, R224, UR4, PT ;  /* 0x00000004e0007c0c */ /* 0x000fe2000bf86270 */
[----:B------:R-:W-:Y:S01]  /*5ce10*/  ULDC UR4, c[0x0][0x22c] ;  /* 0x00008b0000047ab9 */ /* 0x000fe20000000800 */
[----:B------:R-:W-:Y:S01]  /*5ce20*/  ISETP.LT.AND P2, PT, R7, UR6, !P2 ;  /* 0x0000000607007c0c */ /* 0x000fe2000d741270 */
[----:B------:R-:W-:Y:S01]  /*5ce30*/  VIADD R224, R0, 0x94 ;  /* 0x0000009400e07836 */ /* 0x000fe20000000000 */
[----:B------:R-:W-:Y:S01]  /*5ce40*/  ULDC UR6, c[0x0][0x228] ;  /* 0x00008a0000067ab9 */ /* 0x000fe20000000800 */
[C---:B--2---:R-:W-:Y:S01]  /*5ce50*/  IMAD.WIDE R10, R241.reuse, 0x4, R2 ;  /* 0x00000004f10a7825 */ /* 0x044fe200078e0202 */
[----:B------:R1:W-:Y:S02]  /*5ce60*/  @P6 STG.E desc[UR8][R8.64], R247 ;  /* 0x000000f708006986 */ /* 0x0003e4000c101908 */
[----:B------:R-:W-:Y:S01]  /*5ce70*/  ISETP.GE.AND P6, PT, R224, UR4, PT ;  /* 0x00000004e0007c0c */ /* 0x000fe2000bfc6270 */
[----:B------:R-:W-:Y:S01]  /*5ce80*/  ULDC UR4, c[0x0][0x228] ;  /* 0x00008a0000047ab9 */ /* 0x000fe20000000800 */
[----:B------:R2:W-:Y:S01]  /*5ce90*/  @P3 STG.E desc[UR8][R10.64], R243 ;  /* 0x000000f30a003986 */ /* 0x0005e2000c101908 */
[----:B------:R-:W-:Y:S01]  /*5cea0*/  ISETP.LT.AND P3, PT, R6, UR4, !P0 ;  /* 0x0000000406007c0c */ /* 0x000fe2000c761270 */
[----:B------:R-:W-:Y:S01]  /*5ceb0*/  IMAD.WIDE R224, R241, 0x4, R4 ;  /* 0x00000004f1e07825 */ /* 0x000fe200078e0204 */
[----:B------:R-:W-:Y:S01]  /*5cec0*/  ISETP.LT.AND P0, PT, R7, UR6, !P0 ;  /* 0x0000000607007c0c */ /* 0x000fe2000c701270 */
[----:B------:R-:W-:Y:S01]  /*5ced0*/  ULDC UR4, c[0x0][0x228] ;  /* 0x00008a0000047ab9 */ /* 0x000fe20000000800 */
[----:B---3--:R-:W-:Y:S01]  /*5cee0*/  IADD3 R226, R0, 0x95, RZ ;  /* 0x0000009500e27810 */ /* 0x008fe20007ffe0ff */
[----:B------:R-:W-:Y:S01]  /*5cef0*/  VIADD R241, R241, UR28 ;  /* 0x0000001cf1f17c36 */ /* 0x000fe20008000000 */
[----:B------:R3:W-:Y:S01]  /*5cf00*/  @P2 STG.E desc[UR8][R224.64], R239 ;  /* 0x000000efe0002986 */ /* 0x0007e2000c101908 */
[----:B------:R-:W-:Y:S01]  /*5cf10*/  ISETP.LT.AND P2, PT, R6, UR4, !P5 ;  /* 0x0000000406007c0c */ /* 0x000fe2000ef41270 */
[----:B------:R-:W-:Y:S01]  /*5cf20*/  ULDC UR6, c[0x0][0x228] ;  /* 0x00008a0000067ab9 */ /* 0x000fe20000000800 */
[----:B-1----:R-:W-:Y:S01]  /*5cf30*/  IMAD.WIDE R8, R241, 0x4, R2 ;  /* 0x00000004f1087825 */ /* 0x002fe200078e0202 */
[----:B------:R-:W-:-:S03]  /*5cf40*/  ULDC UR4, c[0x0][0x22c] ;  /* 0x00008b0000047ab9 */ /* 0x000fc60000000800 */
[----:B--2---:R-:W-:Y:S01]  /*5cf50*/  IMAD.WIDE R10, R241, 0x4, R4 ;  /* 0x00000004f10a7825 */ /* 0x004fe200078e0204 */
[----:B------:R-:W-:Y:S01]  /*5cf60*/  ISETP.LT.AND P5, PT, R7, UR6, !P5 ;  /* 0x0000000607007c0c */ /* 0x000fe2000efa1270 */
[----:B------:R1:W-:Y:S02]  /*5cf70*/  @P3 STG.E desc[UR8][R8.64], R232 ;  /* 0x000000e808003986 */ /* 0x0003e4000c101908 */
[----:B------:R-:W-:Y:S01]  /*5cf80*/  VIADD R241, R241, UR28 ;  /* 0x0000001cf1f17c36 */ /* 0x000fe20008000000 */
[----:B------:R-:W-:Y:S01]  /*5cf90*/  ISETP.GE.AND P3, PT, R226, UR4, PT ;  /* 0x00000004e2007c0c */ /* 0x000fe2000bf66270 */
[----:B------:R-:W-:Y:S01]  /*5cfa0*/  ULDC UR4, c[0x0][0x228] ;  /* 0x00008a0000047ab9 */ /* 0x000fe20000000800 */
[----:B------:R2:W-:Y:S01]  /*5cfb0*/  @P0 STG.E desc[UR8][R10.64], R16 ;  /* 0x000000100a000986 */ /* 0x0005e2000c101908 */
[C---:B---3--:R-:W-:Y:S01]  /*5cfc0*/  IMAD.WIDE R224, R241.reuse, 0x4, R2 ;  /* 0x00000004f1e07825 */ /* 0x048fe200078e0202 */
[----:B------:R-:W-:Y:S01]  /*5cfd0*/  ISETP.LT.AND P0, PT, R6, UR4, !P1 ;  /* 0x0000000406007c0c */ /* 0x000fe2000cf01270 */
[----:B------:R-:W-:Y:S01]  /*5cfe0*/  ULDC UR4, c[0x0][0x22c] ;  /* 0x00008b0000047ab9 */ /* 0x000fe20000000800 */
[----:B------:R-:W-:Y:S01]  /*5cff0*/  ULDC UR6, c[0x0][0x228] ;  /* 0x00008a0000067ab9 */ /* 0x000fe20000000800 */
[----:B------:R-:W-:Y:S01]  /*5d000*/  VIADD R236, R0, 0x96 ;  /* 0x0000009600ec7836 */ /* 0x000fe20000000000 */
[----:B------:R-:W-:Y:S01]  /*5d010*/  @P2 STG.E desc[UR8][R224.64], R20 ;  /* 0x00000014e0002986 */ /* 0x000fe2000c101908 */
[C---:B------:R-:W-:Y:S01]  /*5d020*/  IMAD.WIDE R226, R241.reuse, 0x4, R4 ;  /* 0x00000004f1e27825 */ /* 0x040fe200078e0204 */
[----:B------:R-:W-:-:S02]  /*5d030*/  IADD3 R241, R241, UR28, RZ ;  /* 0x0000001cf1f17c10 */ /* 0x000fc4000fffe0ff */
[----:B------:R-:W-:Y:S01]  /*5d040*/  ISETP.GE.AND P2, PT, R236, UR4, PT ;  /* 0x00000004ec007c0c */ /* 0x000fe2000bf46270 */
[----:B------:R-:W-:Y:S02]  /*5d050*/  ULDC UR4, c[0x0][0x228] ;  /* 0x00008a0000047ab9 */ /* 0x000fe40000000800 */
[----:B------:R-:W-:Y:S01]  /*5d060*/  ISETP.LT.AND P1, PT, R7, UR4, !P1 ;  /* 0x0000000407007c0c */ /* 0x000fe2000cf21270 */
[C---:B-1----:R-:W-:Y:S01]  /*5d070*/  IMAD.WIDE R8, R241.reuse, 0x4, R2 ;  /* 0x00000004f1087825 */ /* 0x042fe200078e0202 */
[----:B------:R1:W-:Y:S01]  /*5d080*/  @P5 STG.E desc[UR8][R226.64], R12 ;  /* 0x0000000ce2005986 */ /* 0x0003e2000c101908 */
[----:B------:R-:W-:Y:S01]  /*5d090*/  ISETP.LT.AND P5, PT, R6, UR6, !P4 ;  /* 0x0000000606007c0c */ /* 0x000fe2000e7a1270 */
[----:B------:R-:W-:Y:S01]  /*5d0a0*/  ULDC UR4, c[0x0][0x22c] ;  /* 0x00008b0000047ab9 */ /* 0x000fe20000000800 */
[----:B--2---:R-:W-:Y:S01]  /*5d0b0*/  VIADD R10, R0, 0x97 ;  /* 0x00000097000a7836 */ /* 0x004fe20000000000 */
[----:B------:R2:W-:Y:S01]  /*5d0c0*/  @P0 STG.E desc[UR8][R8.64], R233 ;  /* 0x000000e908000986 */ /* 0x0005e2000c101908 */
[----:B------:R-:W-:Y:S01]  /*5d0d0*/  VIADD R237, R241, UR28 ;  /* 0x0000001cf1ed7c36 */ /* 0x000fe20008000000 */
[----:B------:R-:W-:-:S02]  /*5d0e0*/  ULDC UR6, c[0x0][0x228] ;  /* 0x00008a0000067ab9 */ /* 0x000fc40000000800 */
[----:B------:R-:W-:Y:S01]  /*5d0f0*/  ISETP.GE.AND P0, PT, R10, UR4, PT ;  /* 0x000000040a007c0c */ /* 0x000fe2000bf06270 */
[----:B------:R-:W-:Y:S01]  /*5d100*/  ULDC UR4, c[0x0][0x228] ;  /* 0x00008a0000047ab9 */ /* 0x000fe20000000800 */
[----:B------:R-:W-:Y:S01]  /*5d110*/  IMAD.WIDE R10, R241, 0x4, R4 ;  /* 0x00000004f10a7825 */ /* 0x000fe200078e0204 */
[----:B------:R-:W-:Y:S01]  /*5d120*/  ISETP.LT.AND P4, PT, R7, UR4, !P4 ;  /* 0x0000000407007c0c */ /* 0x000fe2000e781270 */
[----:B------:R-:W-:Y:S01]  /*5d130*/  ULDC UR4, c[0x0][0x22c] ;  /* 0x00008b0000047ab9 */ /* 0x000fe20000000800 */
[----:B-1----:R-:W-:Y:S01]  /*5d140*/  IADD3 R12, R0, 0x98, RZ ;  /* 0x00000098000c7810 */ /* 0x002fe20007ffe0ff */
[C---:B------:R-:W-:Y:S01]  /*5d150*/  IMAD.WIDE R224, R237.reuse, 0x4, R2 ;  /* 0x00000004ede07825 */ /* 0x040fe200078e0202 */
[----:B------:R1:W-:Y:S02]  /*5d160*/  @P1 STG.E desc[UR8][R10.64], R17 ;  /* 0x000000110a001986 */ /* 0x0003e4000c101908 */
[----:B------:R-:W-:Y:S01]  /*5d170*/  ISETP.GE.AND P1, PT, R12, UR4, PT ;  /* 0x000000040c007c0c */ /* 0x000fe2000bf26270 */
[----:B------:R-:W-:Y:S01]  /*5d180*/  ULDC UR4, c[0x0][0x228] ;  /* 0x00008a0000047ab9 */ /* 0x000fe20000000800 */
[----:B------:R3:W-:Y:S01]  /*5d190*/  @P5 STG.E desc[UR8][R224.64], R21 ;  /* 0x00000015e0005986 */ /* 0x0007e2000c101908 */
[----:B------:R-:W-:Y:S01]  /*5d1a0*/  ISETP.LT.AND P5, PT, R6, UR4, !P6 ;  /* 0x0000000406007c0c */ /* 0x000fe2000f7a1270 */
[----:B--2---:R-:W-:Y:S01]  /*5d1b0*/  IMAD.WIDE R8, R237, 0x4, R4 ;  /* 0x00000004ed087825 */ /* 0x004fe200078e0204 */
[----:B------:R-:W-:-:S02]  /*5d1c0*/  ULDC UR4, c[0x0][0x228] ;  /* 0x00008a0000047ab9 */ /* 0x000fc40000000800 */
[----:B------:R-:W-:Y:S01]  /*5d1d0*/  ISETP.LT.AND P6, PT, R7, UR4, !P6 ;  /* 0x0000000407007c0c */ /* 0x000fe2000f7c1270 */
[----:B------:R-:W-:Y:S01]  /*5d1e0*/  VIADD R237, R237, UR28 ;  /* 0x0000001ceded7c36 */ /* 0x000fe20008000000 */
[----:B------:R-:W-:Y:S01]  /*5d1f0*/  ULDC UR4, c[0x0][0x228] ;  /* 0x00008a0000047ab9 */ /* 0x000fe20000000800 */
[----:B------:R2:W-:Y:S01]  /*5d200*/  @P4 STG.E desc[UR8][R8.64], R13 ;  /* 0x0000000d08004986 */ /* 0x0005e2000c101908 */
[----:B------:R-:W-:Y:S01]  /*5d210*/  ISETP.LT.AND P4, PT, R6, UR4, !P3 ;  /* 0x0000000406007c0c */ /* 0x000fe2000df81270 */
[C---:B-1----:R-:W-:Y:S01]  /*5d220*/  IMAD.WIDE R10, R237.reuse, 0x4, R2 ;  /* 0x00000004ed0a7825 */ /* 0x042fe200078e0202 */
[----:B------:R-:W-:Y:S01]  /*5d230*/  ULDC UR4, c[0x0][0x22c] ;  /* 0x00008b0000047ab9 */ /* 0x000fe20000000800 */
[C---:B---3--:R-:W-:Y:S02]  /*5d240*/  IADD3 R225, R237.reuse, UR28, RZ ;  /* 0x0000001cede17c10 */ /* 0x048fe4000fffe0ff */
[----:B------:R-:W-:Y:S01]  /*5d250*/  VIADD R12, R0, 0x99 ;  /* 0x00000099000c7836 */ /* 0x000fe20000000000 */
[----:B------:R1:W-:Y:S01]  /*5d260*/  @P5 STG.E desc[UR8][R10.64], R234 ;  /* 0x000000ea0a005986 */ /* 0x0003e2000c101908 */
[----:B------:R-:W-:-:S03]  /*5d270*/  IMAD.WIDE R16, R237, 0x4, R4 ;  /* 0x00000004ed107825 */ /* 0x000fc600078e0204 */
[----:B------:R-:W-:Y:S01]  /*5d280*/  ISETP.GE.AND P5, PT, R12, UR4, PT ;  /* 0x000000040c007c0c */ /* 0x000fe2000bfa6270 */
[----:B------:R-:W-:Y:S01]  /*5d290*/  IMAD.WIDE R20, R225, 0x4, R2 ;  /* 0x00000004e1147825 */ /* 0x000fe200078e0202 */
[----:B------:R-:W-:Y:S02]  /*5d2a0*/  ULDC UR4, c[0x0][0x228] ;  /* 0x00008a0000047ab9 */ /* 0x000fe40000000800 */
[----:B------:R-:W-:Y:S01]  /*5d2b0*/  ISETP.LT.AND P3, PT, R7, UR4, !P3 ;  /* 0x0000000407007c0c */ /* 0x000fe2000df61270 */
[----:B------:R3:W-:Y:S01]  /*5d2c0*/  @P6 STG.E desc[UR8][R16.64], R18 ;  /* 0x0000001210006986 */ /* 0x0007e2000c101908 */
[----:B------:R-:W-:-:S03]  /*5d2d0*/  ULDC UR4, c[0x0][0x228] ;  /* 0x00008a0000047ab9 */ /* 0x000fc60000000800 */
[----:B------:R4:W-:Y:S01]  /*5d2e0*/  @P4 STG.E desc[UR8][R20.64], R22 ;  /* 0x0000001614004986 */ /* 0x0009e2000c101908 */
[----:B------:R-:W-:Y:S01]  /*5d2f0*/  ISETP.LT.AND P4, PT, R6, UR4, !P2 ;  /* 0x0000000406007c0c */ /* 0x000fe2000d781270 */
[----:B--2---:R-:W-:Y:S01]  /*5d300*/  VIADD R13, R225, UR28 ;  /* 0x0000001ce10d7c36 */ /* 0x004fe20008000000 */
[----:B------:R-:W-:Y:S01]  /*5d310*/  ISETP.LT.AND P2, PT, R7, UR6, !P2 ;  /* 0x0000000607007c0c */ /* 0x000fe2000d741270 */
[----:B------:R-:W-:Y:S01]  /*5d320*/  IMAD.WIDE R8, R225, 0x4, R4 ;  /* 0x00000004e1087825 */ /* 0x000fe200078e0204 */
[----:B------:R-:W-:-:S03]  /*5d330*/  ULDC UR4, c[0x0][0x22c] ;  /* 0x00008b0000047ab9 */ /* 0x000fc60000000800 */
[----:B------:R-:W-:Y:S01]  /*5d340*/  VIADD R12, R0, 0x9a ;  /* 0x0000009a000c7836 */ /* 0x000fe20000000000 */
[----:B------:R-:W-:Y:S01]  /*5d350*/  ISETP.LT.AND P6, PT, R6, UR10, !P0 ;  /* 0x0000000a06007c0c */ /* 0x000fe2000c7c1270 */
[C---:B-1----:R-:W-:Y:S01]  /*5d360*/  IMAD.WIDE R10, R13.reuse, 0x4, R2 ;  /* 0x000000040d0a7825 */ /* 0x042fe200078e0202 */
[----:B------:R1:W-:Y:S01]  /*5d370*/  @P3 STG.E desc[UR8][R8.64], R14 ;  /* 0x0000000e08003986 */ /* 0x0003e2000c101908 */
[----:B------:R-:W-:Y:S01]  /*5d380*/  ULDC UR6, c[0x0][0x228] ;  /* 0x00008a0000067ab9 */ /* 0x000fe20000000800 */
[----:B------:R-:W-:Y:S01]  /*5d390*/  ISETP.GE.AND P3, PT, R12, UR4, PT ;  /* 0x000000040c007c0c */ /* 0x000fe2000bf66270 */
[----:B---3--:R-:W-:Y:S01]  /*5d3a0*/  VIADD R18, R0, 0x9b ;  /* 0x0000009b00127836 */ /* 0x008fe20000000000 */
[C---:B----4-:R-:W-:Y:S01]  /*5d3b0*/  IADD3 R21, R13.reuse, UR28, RZ ;  /* 0x0000001c0d157c10 */ /* 0x050fe2000fffe0ff */
[----:B------:R-:W-:Y:S01]  /*5d3c0*/  IMAD.WIDE R12, R13, 0x4, R4 ;  /* 0x000000040d0c7825 */ /* 0x000fe200078e0204 */
[----:B------:R-:W-:Y:S01]  /*5d3d0*/  ISETP.LT.AND P0, PT, R7, UR6, !P0 ;  /* 0x0000000607007c0c */ /* 0x000fe2000c701270 */
[----:B------:R-:W-:Y:S01]  /*5d3e0*/  ULDC UR4, c[0x0][0x22c] ;  /* 0x00008b0000047ab9 */ /* 0x000fe20000000800 */
[----:B------:R2:W-:Y:S01]  /*5d3f0*/  @P4 STG.E desc[UR8][R10.64], R235 ;  /* 0x000000eb0a004986 */ /* 0x0005e2000c101908 */
[----:B------:R-:W-:Y:S01]  /*5d400*/  ISETP.GE.AND P4, PT, R18, UR4, PT ;  /* 0x0000000412007c0c */ /* 0x000fe2000bf86270 */
[----:B------:R-:W-:Y:S01]  /*5d410*/  ULDC UR4, c[0x0][0x228] ;  /* 0x00008a0000047ab9 */ /* 0x000fe20000000800 */
[C---:B------:R-:W-:Y:S01]  /*5d420*/  IMAD.WIDE R16, R21.reuse, 0x4, R2 ;  /* 0x0000000415107825 */ /* 0x040fe200078e0202 */
[----:B------:R3:W-:Y:S01]  /*5d430*/  @P2 STG.E desc[UR8][R12.64], R19 ;  /* 0x000000130c002986 */ /* 0x0007e2000c101908 */
[----:B------:R-:W-:Y:S01]  /*5d440*/  ISETP.LT.AND P2, PT, R6, UR4, !P1 ;  /* 0x0000000406007c0c */ /* 0x000fe2000cf41270 */
[----:B------:R-:W-:Y:S01]  /*5d450*/  ULDC UR6, c[0x0][0x228] ;  /* 0x00008a0000067ab9 */ /* 0x000fe20000000800 */
[C---:B-1----:R-:W-:Y:S01]  /*5d460*/  IMAD.WIDE R8, R21.reuse, 0x4, R4 ;  /* 0x0000000415087825 */ /* 0x042fe200078e0204 */
[----:B------:R-:W-:Y:S01]  /*5d470*/  IADD3 R21, R21, UR28, RZ ;  /* 0x0000001c15157c10 */ /* 0x000fe2000fffe0ff */
[----:B------:R-:W-:-:S02]  /*5d480*/  ULDC UR10, c[0x0][0x228] ;  /* 0x00008a00000a7ab9 */ /* 0x000fc40000000800 */
[----:B------:R-:W-:Y:S01]  /*5d490*/  VIADD R14, R0, 0x9c ;  /* 0x0000009c000e7836 */ /* 0x000fe20000000000 */
[----:B------:R1:W-:Y:S01]  /*5d4a0*/  @P6 STG.E desc[UR8][R16.64], R23 ;  /* 0x0000001710006986 */ /* 0x0003e2000c101908 */
[----:B------:R-:W-:Y:S01]  /*5d4b0*/  ISETP.LT.AND P1, PT, R7, UR6, !P1 ;  /* 0x0000000607007c0c */ /* 0x000fe2000cf21270 */
[----:B------:R-:W-:Y:S01]  /*5d4c0*/  ULDC UR4, c[0x0][0x22c] ;  /* 0x00008b0000047ab9 */ /* 0x000fe20000000800 */
[----:B------:R-:W-:Y:S01]  /*5d4d0*/  ISETP.LT.AND P6, PT, R6, UR10, !P5 ;  /* 0x0000000a06007c0c */ /* 0x000fe2000efc1270 */
[----:B------:R4:W-:Y:S01]  /*5d4e0*/  @P0 STG.E desc[UR8][R8.64], R15 ;  /* 0x0000000f08000986 */ /* 0x0009e2000c101908 */
[----:B------:R-:W-:Y:S01]  /*5d4f0*/  ISETP.GE.AND P0, PT, R14, UR4, PT ;  /* 0x000000040e007c0c */ /* 0x000fe2000bf06270 */
[----:B--2---:R-:W-:Y:S01]  /*5d500*/  IMAD.WIDE R10, R21, 0x4, R2 ;  /* 0x00000004150a7825 */ /* 0x004fe200078e0202 */
[----:B------:R-:W-:Y:S01]  /*5d510*/  ULDC UR4, c[0x0][0x22c] ;  /* 0x00008b0000047ab9 */ /* 0x000fe20000000800 */
[----:B------:R-:W-:Y:S01]  /*5d520*/  ULDC UR6, c[0x0][0x228] ;  /* 0x00008a0000067ab9 */ /* 0x000fe20000000800 */
[----:B------:R-:W-:Y:S01]  /*5d530*/  ULDC UR10, c[0x0][0x228] ;  /* 0x00008a00000a7ab9 */ /* 0x000fe20000000800 */
[----:B------:R-:W-:-:S02]  /*5d540*/  VIADD R14, R0, 0x9d ;  /* 0x0000009d000e7836 */ /* 0x000fc40000000000 */
[C---:B---3--:R-:W-:Y:S01]  /*5d550*/  VIADD R19, R21.reuse, UR28 ;  /* 0x0000001c15137c36 */ /* 0x048fe20008000000 */
[----:B------:R-:W-:Y:S01]  /*5d560*/  @P2 STG.E desc[UR8][R10.64], R32 ;  /* 0x000000200a002986 */ /* 0x000fe2000c101908 */
[----:B------:R-:W-:Y:S01]  /*5d570*/  IMAD.WIDE R12, R21, 0x4, R4 ;  /* 0x00000004150c7825 */ /* 0x000fe200078e0204 */
[----:B------:R-:W-:Y:S01]  /*5d580*/  ISETP.GE.AND P2, PT, R14, UR4, PT ;  /* 0x000000040e007c0c */ /* 0x000fe2000bf46270 */
[----:B------:R-:W-:Y:S02]  /*5d590*/  ULDC UR4, c[0x0][0x228] ;  /* 0x00008a0000047ab9 */ /* 0x000fe40000000800 */
[----:B-1----:R-:W-:Y:S01]  /*5d5a0*/  IMAD.WIDE R16, R19, 0x4, R2 ;  /* 0x0000000413107825 */ /* 0x002fe200078e0202 */
[----:B------:R-:W-:Y:S01]  /*5d5b0*/  ISETP.LT.AND P5, PT, R7, UR4, !P5 ;  /* 0x0000000407007c0c */ /* 0x000fe2000efa1270 */
[----:B------:R1:W-:Y:S01]  /*5d5c0*/  @P1 STG.E desc[UR8][R12.64], R24 ;  /* 0x000000180c001986 */ /* 0x0003e2000c101908 */
[----:B------:R-:W-:-:S03]  /*5d5d0*/  ULDC UR4, c[0x0][0x228] ;  /* 0x00008a0000047ab9 */ /* 0x000fc60000000800 */
[----:B------:R-:W-:Y:S01]  /*5d5e0*/  @P6 STG.E desc[UR8][R16.64], R36 ;  /* 0x0000002410006986 */ /* 0x000fe2000c101908 */
[----:B------:R-:W-:Y:S01]  /*5d5f0*/  ISETP.LT.AND P6, PT, R6, UR4, !P3 ;  /* 0x0000000406007c0c */ /* 0x000fe2000dfc1270 */
[C---:B----4-:R-:W-:Y:S01]  /*5d600*/  VIADD R15, R19.reuse, UR28 ;  /* 0x0000001c130f7c36 */ /* 0x050fe20008000000 */
[C---:B------:R-:W-:Y:S01]  /*5d610*/  IADD3 R14, R0.reuse, 0x9e, RZ ;  /* 0x0000009e000e7810 */ /* 0x040fe20007ffe0ff */
[----:B------:R-:W-:Y:S01]  /*5d620*/  IMAD.WIDE R8, R19, 0x4, R4 ;  /* 0x0000000413087825 */ /* 0x000fe200078e0204 */
[----:B------:R-:W-:Y:S01]  /*5d630*/  ULDC UR4, c[0x0][0x22c] ;  /* 0x00008b0000047ab9 */ /* 0x000fe20000000800 */
[----:B------:R-:W-:Y:S01]  /*5d640*/  ISETP.LT.AND P3, PT, R7, UR6, !P3 ;  /* 0x0000000607007c0c */ /* 0x000fe2000df61270 */
[----:B------:R-:W-:Y:S01]  /*5d650*/  ULDC UR6, c[0x0][0x228] ;  /* 0x00008a0000067ab9 */ /* 0x000fe20000000800 */
[----:B-1----:R-:W-:Y:S01]  /*5d660*/  VIADD R12, R0, 0x9f ;  /* 0x0000009f000c7836 */ /* 0x002fe20000000000 */
[----:B------:R-:W-:Y:S01]  /*5d670*/  ISETP.GE.AND P1, PT, R14, UR4, PT ;  /* 0x000000040e007c0c */ /* 0x000fe2000bf26270 */
[----:B------:R-:W-:Y:S01]  /*5d680*/  IMAD.WIDE R10, R15, 0x4, R2 ;  /* 0x000000040f0a7825 */ /* 0x000fe200078e0202 */
[----:B------:R-:W-:Y:S01]  /*5d690*/  ULDC UR4, c[0x0][0x22c] ;  /* 0x00008b0000047ab9 */ /* 0x000fe20000000800 */
[----:B------:R1:W-:Y:S01]  /*5d6a0*/  @P5 STG.E desc[UR8][R8.64], R28 ;  /* 0x0000001c08005986 */ /* 0x0003e2000c101908 */
[----:B------:R-:W-:Y:S01]  /*5d6b0*/  ISETP.GE.AND P5, PT, R12, UR4, PT ;  /* 0x000000040c007c0c */ /* 0x000fe2000bfa6270 */
[----:B------:R-:W-:-:S02]  /*5d6c0*/  ULDC UR4, c[0x0][0x228] ;  /* 0x00008a0000047ab9 */ /* 0x000fc40000000800 */
[----:B------:R2:W-:Y:S01]  /*5d6d0*/  @P6 STG.E desc[UR8][R10.64], R33 ;  /* 0x000000210a006986 */ /* 0x0005e2000c101908 */
[----:B------:R-:W-:Y:S01]  /*5d6e0*/  ISETP.LT.AND P6, PT, R6, UR4, !P4 ;  /* 0x0000000406007c0c */ /* 0x000fe2000e7c1270 */
[----:B------:R-:W-:Y:S01]  /*5d6f0*/  IMAD.WIDE R12, R15, 0x4, R4 ;  /* 0x000000040f0c7825 */ /* 0x000fe200078e0204 */
[----:B------:R-:W-:Y:S01]  /*5d700*/  ISETP.LT.AND P4, PT, R7, UR6, !P4 ;  /* 0x0000000607007c0c */ /* 0x000fe2000e781270 */
[----:B------:R-:W-:Y:S01]  /*5d710*/  ULDC UR4, c[0x0][0x228] ;  /* 0x00008a0000047ab9 */ /* 0x000fe20000000800 */
[----:B------:R-:W-:Y:S01]  /*5d720*/  IADD3 R15, R15, UR28, RZ ;  /* 0x0000001c0f0f7c10 */ /* 0x000fe2000fffe0ff */
[----:B------:R-:W-:Y:S01]  /*5d730*/  VIADD R14, R0, 0xa0 ;  /* 0x000000a0000e7836 */ /* 0x000fe20000000000 */
[----:B------:R3:W-:Y:S01]  /*5d740*/  @P3 STG.E desc[UR8][R12.64], R25 ;  /* 0x000000190c003986 */ /* 0x0007e2000c101908 */
[----:B------:R-:W-:Y:S01]  /*5d750*/  ISETP.LT.AND P3, PT, R6, UR4, !P0 ;  /* 0x0000000406007c0c */ /* 0x000fe2000c761270 */
[----:B------:R-:W-:Y:S01]  /*5d760*/  ULDC UR6, c[0x0][0x228] ;  /* 0x00008a0000067ab9 */ /* 0x000fe20000000800 */
[----:B-1----:R-:W-:Y:S01]  /*5d770*/  IMAD.WIDE R8, R15, 0x4, R2 ;  /* 0x000000040f087825 */ /* 0x002fe200078e0202 */
[----:B------:R-:W-:Y:S01]  /*5d780*/  ULDC UR4, c[0x0][0x22c] ;  /* 0x00008b0000047ab9 */ /* 0x000fe20000000800 */
[----:B------:R-:W-:Y:S01]  /*5d790*/  ISETP.LT.AND P0, PT, R7, UR6, !P0 ;  /* 0x0000000607007c0c */ /* 0x000fe2000c701270 */
[----:B------:R-:W-:Y:S01]  /*5d7a0*/  ULDC UR6, c[0x0][0x228] ;  /* 0x00008a0000067ab9 */ /* 0x000fe20000000800 */
[C---:B--2---:R-:W-:Y:S01]  /*5d7b0*/  IMAD.WIDE R10, R15.reuse, 0x4, R4 ;  /* 0x000000040f0a7825 */ /* 0x044fe200078e0204 */
[----:B------:R-:W-:Y:S03]  /*5d7c0*/  @P6 STG.E desc[UR8][R8.64], R37 ;  /* 0x0000002508006986 */ /* 0x000fe6000c101908 */
[----:B------:R-:W-:Y:S01]  /*5d7d0*/  VIADD R17, R15, UR28 ;  /* 0x0000001c0f117c36 */ /* 0x000fe20008000000 */
[----:B------:R-:W-:Y:S01]  /*5d7e0*/  ISETP.GE.AND P6, PT, R14, UR4, PT ;  /* 0x000000040e007c0c */ /* 0x000fe2000bfc6270 */
[----:B------:R-:W-:Y:S01]  /*5d7f0*/  ULDC UR4, c[0x0][0x228] ;  /* 0x00008a0000047ab9 */ /* 0x000fe20000000800 */
[----:B------:R1:W-:Y:S01]  /*5d800*/  @P4 STG.E desc[UR8][R10.64], R29 ;  /* 0x0000001d0a004986 */ /* 0x0003e2000c101908 */
[----:B---3--:R-:W-:Y:S01]  /*5d810*/  IMAD.WIDE R12, R17, 0x4, R2 ;  /* 0x00000004110c7825 */ /* 0x008fe200078e0202 */
[----:B------:R-:W-:-:S02]  /*5d820*/  IADD3 R16, R0, 0xa1, RZ ;  /* 0x000000a100107810 */ /* 0x000fc40007ffe0ff */
[----:B------:R-:W-:Y:S01]  /*5d830*/  ISETP.LT.AND P4, PT, R6, UR4, !P2 ;  /* 0x0000000406007c0c */ /* 0x000fe2000d781270 */
[----:B------:R-:W-:Y:S01]  /*5d840*/  ULDC UR4, c[0x0][0x22c] ;  /* 0x00008b0000047ab9 */ /* 0x000fe20000000800 */
[C---:B------:R-:W-:Y:S01]  /*5d850*/  IMAD.WIDE R14, R17.reuse, 0x4, R4 ;  /* 0x00000004110e7825 */ /* 0x040fe200078e0204 */
[----:B------:R-:W-:Y:S01]  /*5d860*/  @P3 STG.E desc[UR8][R12.64], R34 ;  /* 0x000000220c003986 */ /* 0x000fe2000c101908 */
[----:B------:R-:W-:Y:S01]  /*5d870*/  ISETP.GE.AND P3, PT, R16, UR4, PT ;  /* 0x0000000410007c0c */ /* 0x000fe2000bf66270 */
[----:B------:R-:W-:Y:S01]  /*5d880*/  ULDC UR4, c[0x0][0x228] ;  /* 0x00008a0000047ab9 */ /* 0x000fe20000000800 */
[----:B------:R-:W-:Y:S01]  /*5d890*/  VIADD R17, R17, UR28 ;  /* 0x0000001c11117c36 */ /* 0x000fe20008000000 */
[----:B------:R-:W-:Y:S01]  /*5d8a0*/  ISETP.LT.AND P2, PT, R7, UR4, !P2 ;  /* 0x0000000407007c0c */ /* 0x000fe2000d741270 */
[----:B------:R2:W-:Y:S01]  /*5d8b0*/  @P0 STG.E desc[UR8][R14.64], R26 ;  /* 0x0000001a0e000986 */ /* 0x0005e2000c101908 */
[----:B-1----:R-:W-:Y:S02]  /*5d8c0*/  VIADD R10, R0, 0xa2 ;  /* 0x000000a2000a7836 */ /* 0x002fe40000000000 */
[C---:B------:R-:W-:Y:S01]  /*5d8d0*/  IMAD.WIDE R8, R17.reuse, 0x4, R2 ;  /* 0x0000000411087825 */ /* 0x040fe200078e0202 */
[----:B------:R-:W-:Y:S01]  /*5d8e0*/  ISETP.LT.AND P0, PT, R6, UR6, !P1 ;  /* 0x0000000606007c0c */ /* 0x000fe2000cf01270 */
[----:B------:R-:W-:Y:S01]  /*5d8f0*/  ULDC UR4, c[0x0][0x22c] ;  /* 0x00008b0000047ab9 */ /* 0x000fe20000000800 */
[C---:B------:R-:W-:Y:S01]  /*5d900*/  IADD3 R19, R17.reuse, UR28, RZ ;  /* 0x0000001c11137c10 */ /* 0x040fe2000fffe0ff */
[----:B------:R-:W-:Y:S01]  /*5d910*/  ULDC UR6, c[0x0][0x228] ;  /* 0x00008a0000067ab9 */ /* 0x000fe20000000800 */
[----:B------:R1:W-:Y:S01]  /*5d920*/  @P4 STG.E desc[UR8][R8.64], R38 ;  /* 0x0000002608004986 */ /* 0x0003e2000c101908 */
[----:B------:R-:W-:Y:S01]  /*5d930*/  ISETP.GE.AND P4, PT, R10, UR4, PT ;  /* 0x000000040a007c0c */ /* 0x000fe2000bf86270 */
[----:B------:R-:W-:Y:S01]  /*5d940*/  IMAD.WIDE R10, R17, 0x4, R4 ;  /* 0x00000004110a7825 */ /* 0x000fe200078e0204 */
[----:B------:R-:W-:-:S03]  /*5d950*/  ULDC UR4, c[0x0][0x228] ;  /* 0x00008a0000047ab9 */ /* 0x000fc60000000800 */
[----:B--2---:R-:W-:Y:S01]  /*5d960*/  VIADD R14, R0, 0xa3 ;  /* 0x000000a3000e7836 */ /* 0x004fe20000000000 */
[----:B------:R-:W-:Y:S01]  /*5d970*/  ISETP.LT.AND P1, PT, R7, UR4, !P1 ;  /* 0x0000000407007c0c */ /* 0x000fe2000cf21270 */
[C---:B------:R-:W-:Y:S01]  /*5d980*/  IMAD.WIDE R12, R19.reuse, 0x4, R2 ;  /* 0x00000004130c7825 */ /* 0x040fe200078e0202 */
[----:B------:R-:W-:Y:S01]  /*5d990*/  ULDC UR4, c[0x0][0x22c] ;  /* 0x00008b0000047ab9 */ /* 0x000fe20000000800 */
[----:B------:R2:W-:Y:S01]  /*5d9a0*/  @P2 STG.E desc[UR8][R10.64], R30 ;  /* 0x0000001e0a002986 */ /* 0x0005e2000c101908 */
[----:B------:R-:W-:Y:S01]  /*5d9b0*/  ISETP.GE.AND P2, PT, R14, UR4, PT ;  /* 0x000000040e007c0c */ /* 0x000fe2000bf46270 */
[----:B------:R-:W-:Y:S02]  /*5d9c0*/  ULDC UR4, c[0x0][0x228] ;  /* 0x00008a0000047ab9 */ /* 0x000fe40000000800 */
[----:B------:R3:W-:Y:S01]  /*5d9d0*/  @P0 STG.E desc[UR8][R12.64], R35 ;  /* 0x000000230c000986 */ /* 0x0007e2000c101908 */
[----:B------:R-:W-:Y:S01]  /*5d9e0*/  ISETP.LT.AND P0, PT, R6, UR4, !P5 ;  /* 0x0000000406007c0c */ /* 0x000fe2000ef01270 */
[----:B-1----:R-:W-:Y:S01]  /*5d9f0*/  IMAD.WIDE R8, R19, 0x4, R4 ;  /* 0x0000000413087825 */ /* 0x002fe200078e0204 */
[----:B------:R-:W-:-:S03]  /*5da00*/  ULDC UR4, c[0x0][0x228] ;  /* 0x00008a0000047ab9 */ /* 0x000fc60000000800 */
[----:B------:R-:W-:Y:S01]  /*5da10*/  VIADD R19, R19, UR28 ;  /* 0x0000001c13137c36 */ /* 0x000fe20008000000 */
[----:B------:R-:W-:Y:S01]  /*5da20*/  ISETP.LT.AND P5, PT, R7, UR4, !P5 ;  /* 0x0000000407007c0c */ /* 0x000fe2000efa1270 */
[----:B------:R-:W-:Y:S01]  /*5da30*/  ULDC UR4, c[0x0][0x228] ;  /* 0x00008a0000047ab9 */ /* 0x000fe20000000800 */
[----:B------:R1:W-:Y:S01]  /*5da40*/  @P1 STG.E desc[UR8][R8.64], R27 ;  /* 0x0000001b08001986 */ /* 0x0003e2000c101908 */
[C---:B--2---:R-:W-:Y:S01]  /*5da50*/  IMAD.WIDE R10, R19.reuse, 0x4, R2 ;  /* 0x00000004130a7825 */ /* 0x044fe200078e0202 */
[----:B------:R-:W-:Y:S01]  /*5da60*/  ISETP.LT.AND P1, PT, R6, UR4, !P6 ;  /* 0x0000000406007c0c */ /* 0x000fe2000f721270 */
[----:B------:R-:W-:Y:S01]  /*5da70*/  ULDC UR4, c[0x0][0x22c] ;  /* 0x00008b0000047ab9 */ /* 0x000fe20000000800 */
[----:B------:R-:W-:Y:S01]  /*5da80*/  IADD3 R14, R0, 0xa4, RZ ;  /* 0x000000a4000e7810 */ /* 0x000fe20007ffe0ff */
[C---:B------:R-:W-:Y:S01]  /*5da90*/  VIADD R17, R19.reuse, UR28 ;  /* 0x0000001c13117c36 */ /* 0x040fe20008000000 */
[----:B------:R2:W-:Y:S02]  /*5daa0*/  @P0 STG.E desc[UR8][R10.64], R39 ;  /* 0x000000270a000986 */ /* 0x0005e4000c101908 */
[----:B------:R-:W-:Y:S01]  /*5dab0*/  ISETP.GE.AND P0, PT, R14, UR4, PT ;  /* 0x000000040e007c0c */ /* 0x000fe2000bf06270 */
[----:B------:R-:W-:Y:S01]  /*5dac0*/  ULDC UR4, c[0x0][0x228] ;  /* 0x00008a0000047ab9 */ /* 0x000fe20000000800 */
[----:B---3--:R-:W-:Y:S01]  /*5dad0*/  IMAD.WIDE R12, R19, 0x4, R4 ;  /* 0x00000004130c7825 */ /* 0x008fe200078e0204 */
[----:B------:R-:W-:Y:S01]  /*5dae0*/  ISETP.LT.AND P6, PT, R7, UR4, !P6 ;  /* 0x0000000407007c0c */ /* 0x000fe2000f7c1270 */
[----:B------:R-:W-:Y:S01]  /*5daf0*/  ULDC UR4, c[0x0][0x228] ;  /* 0x00008a0000047ab9 */ /* 0x000fe20000000800 */
[----:B------:R-:W3:Y:S01]  /*5db00*/  LDS.128 R24, [R252] ;  /* 0x00000000fc187984 */ /* 0x000ee20000000c00 */
[----:B------:R-:W-:-:S03]  /*5db10*/  IMAD.WIDE R14, R17, 0x4, R2 ;  /* 0x00000004110e7825 */ /* 0x000fc600078e0202 */
[----:B------:R4:W-:Y:S01]  /*5db20*/  @P5 STG.E desc[UR8][R12.64], R31 ;  /* 0x0000001f0c005986 */ /* 0x0009e2000c101908 */
[----:B-1----:R-:W-:-:S03]  /*5db30*/  IMAD.WIDE R8, R17, 0x4, R4 ;  /* 0x0000000411087825 */ /* 0x002fc600078e0204 */
[----:B------:R1:W-:Y:S01]  /*5db40*/  @P1 STG.E desc[UR8][R14.64], R48 ;  /* 0x000000300e001986 */ /* 0x0003e2000c101908 */
[----:B------:R-:W-:Y:S01]  /*5db50*/  ISETP.LT.AND P1, PT, R6, UR4, !P3 ;  /* 0x0000000406007c0c */ /* 0x000fe2000df21270 */
[----:B------:R-:W-:Y:S01]  /*5db60*/  VIADD R16, R0, 0xa5 ;  /* 0x000000a500107836 */ /* 0x000fe20000000000 */
[----:B------:R-:W-:Y:S01]  /*5db70*/  IADD3 R19, R17, UR28, RZ ;  /* 0x0000001c11137c10 */ /* 0x000fe2000fffe0ff */
[----:B------:R-:W-:Y:S01]  /*5db80*/  ULDC UR4, c[0x0][0x22c] ;  /* 0x00008b0000047ab9 */ /* 0x000fe20000000800 */
[----:B------:R-:W-:Y:S01]  /*5db90*/  ISETP.LT.AND P3, PT, R7, UR6, !P3 ;  /* 0x0000000607007c0c */ /* 0x000fe2000df61270 */
[----:B------:R1:W-:Y:S01]  /*5dba0*/  @P6 STG.E desc[UR8][R8.64], R40 ;  /* 0x0000002808006986 */ /* 0x0003e2000c101908 */
[----:B------:R-:W-:Y:S01]  /*5dbb0*/  ISETP.GE.AND P6, PT, R16, UR4, PT ;  /* 0x0000000410007c0c */ /* 0x000fe2000bfc6270 */
[----:B--2---:R-:W-:Y:S01]  /*5dbc0*/  IMAD.WIDE R10, R19, 0x4, R2 ;  /* 0x00000004130a7825 */ /* 0x004fe200078e0202 */
[----:B------:R-:W-:Y:S01]  /*5dbd0*/  ISETP.LT.AND P5, PT, R6, UR10, !P4 ;  /* 0x0000000a06007c0c */ /* 0x000fe2000e7a1270 */
[----:B------:R-:W-:Y:S01]  /*5dbe0*/  ULDC UR6, c[0x0][0x228] ;  /* 0x00008a0000067ab9 */ /* 0x000fe20000000800 */
[----:B------:R-:W-:Y:S01]  /*5dbf0*/  ULDC UR4, c[0x0][0x22c] ;  /* 0x00008b0000047ab9 */ /* 0x000fe20000000800 */
[----:B------:R-:W-:Y:S01]  /*5dc00*/  VIADD R16, R0, 0xa6 ;  /* 0x000000a600107836 */ /* 0x000fe20000000000 */
[----:B------:R-:W-:Y:S01]  /*5dc10*/  ISETP.LT.AND P4, PT, R7, UR6, !P4 ;  /* 0x0000000607007c0c */ /* 0x000fe2000e781270 */
[C---:B----4-:R-:W-:Y:S01]  /*5dc20*/  IMAD.WIDE R12, R19.reuse, 0x4, R4 ;  /* 0x00000004130c7825 */ /* 0x050fe200078e0204 */
[----:B------:R2:W-:Y:S01]  /*5dc30*/  @P1 STG.E desc[UR8][R10.64], R52 ;  /* 0x000000340a001986 */ /* 0x0005e2000c101908 */
[----:B------:R-:W-:Y:S01]  /*5dc40*/  ULDC UR6, c[0x0][0x228] ;  /* 0x00008a0000067ab9 */ /* 0x000fe20000000800 */
[----:B------:R-:W-:Y:S01]  /*5dc50*/  ISETP.GE.AND P1, PT, R16, UR4, PT ;  /* 0x0000000410007c0c */ /* 0x000fe2000bf26270 */
[----:B------:R-:W-:Y:S01]  /*5dc60*/  VIADD R17, R19, UR28 ;  /* 0x0000001c13117c36 */ /* 0x000fe20008000000 */
[----:B------:R-:W-:Y:S01]  /*5dc70*/  ULDC UR4, c[0x0][0x228] ;  /* 0x00008a0000047ab9 */ /* 0x000fe20000000800 */
[----:B------:R4:W-:Y:S01]  /*5dc80*/  @P3 STG.E desc[UR8][R12.64], R44 ;  /* 0x0000002c0c003986 */ /* 0x0009e2000c101908 */
[----:B------:R-:W-:Y:S01]  /*5dc90*/  ISETP.LT.AND P3, PT, R6, UR4, !P2 ;  /* 0x0000000406007c0c */ /* 0x000fe2000d761270 */
[C---:B-1----:R-:W-:Y:S01]  /*5dca0*/  IMAD.WIDE R14, R17.reuse, 0x4, R2 ;  /* 0x00000004110e7825 */ /* 0x042fe200078e0202 */
[----:B------:R-:W-:Y:S01]  /*5dcb0*/  ULDC UR10, c[0x0][0x228] ;  /* 0x00008a00000a7ab9 */ /* 0x000fe20000000800 */
[----:B------:R-:W-:Y:S01]  /*5dcc0*/  IADD3 R16, R0, 0xa7, RZ ;  /* 0x000000a700107810 */ /* 0x000fe20007ffe0ff */
[----:B------:R-:W-:Y:S01]  /*5dcd0*/  ULDC UR4, c[0x0][0x22c] ;  /* 0x00008b0000047ab9 */ /* 0x000fe20000000800 */
[----:B------:R-:W-:Y:S01]  /*5dce0*/  IMAD.WIDE R8, R17, 0x4, R4 ;  /* 0x0000000411087825 */ /* 0x000fe200078e0204 */
[----:B------:R1:W-:Y:S01]  /*5dcf0*/  @P5 STG.E desc[UR8][R14.64], R49 ;  /* 0x000000310e005986 */ /* 0x0003e2000c101908 */
[----:B------:R-:W-:Y:S01]  /*5dd00*/  ISETP.LT.AND P2, PT, R7, UR6, !P2 ;  /* 0x0000000607007c0c */ /* 0x000fe2000d741270 */
[----:B------:R-:W-:Y:S01]  /*5dd10*/  ULDC UR6, c[0x0][0x228] ;  /* 0x00008a0000067ab9 */ /* 0x000fe20000000800 */
[----:B------:R-:W-:Y:S01]  /*5dd20*/  VIADD R17, R17, UR28 ;  /* 0x0000001c11117c36 */ /* 0x000fe20008000000 */
[----:B------:R-:W-:Y:S01]  /*5dd30*/  ISETP.LT.AND P5, PT, R6, UR10, !P0 ;  /* 0x0000000a06007c0c */ /* 0x000fe2000c7a1270 */
[----:B------:R3:W-:Y:S01]  /*5dd40*/  @P4 STG.E desc[UR8][R8.64], R41 ;  /* 0x0000002908004986 */ /* 0x0007e2000c101908 */
[----:B------:R-:W-:Y:S01]  /*5dd50*/  ISETP.GE.AND P4, PT, R16, UR4, PT ;  /* 0x0000000410007c0c */ /* 0x000fe2000bf86270 */
[C---:B--2---:R-:W-:Y:S01]  /*5dd60*/  IMAD.WIDE R10, R17.reuse, 0x4, R2 ;  /* 0x00000004110a7825 */ /* 0x044fe200078e0202 */
[----:B------:R-:W-:Y:S01]  /*5dd70*/  IADD3 R16, R0, 0xa8, RZ ;  /* 0x000000a800107810 */ /* 0x000fe20007ffe0ff */
[----:B------:R-:W-:Y:S01]  /*5dd80*/  ULDC UR4, c[0x0][0x22c] ;  /* 0x00008b0000047ab9 */ /* 0x000fe20000000800 */
[----:B------:R-:W-:Y:S01]  /*5dd90*/  ULDC UR10, c[0x0][0x228] ;  /* 0x00008a00000a7ab9 */ /* 0x000fe20000000800 */
[C---:B------:R-:W-:Y:S01]  /*5dda0*/  VIADD R19, R17.reuse, UR28 ;  /* 0x0000001c11137c36 */ /* 0x040fe20008000000 */
[----:B------:R-:W-:Y:S01]  /*5ddb0*/  @P3 STG.E desc[UR8][R10.64], R53 ;  /* 0x000000350a003986 */ /* 0x000fe2000c101908 */
[----:B----4-:R-:W-:Y:S01]  /*5ddc0*/  IMAD.WIDE R12, R17, 0x4, R4 ;  /* 0x00000004110c7825 */ /* 0x010fe200078e0204 */
[----:B------:R-:W-:Y:S01]  /*5ddd0*/  ISETP.GE.AND P3, PT, R16, UR4, PT ;  /* 0x0000000410007c0c */ /* 0x000fe2000bf66270 */
[----:B------:R-:W-:-:S02]  /*5dde0*/  ULDC UR4, c[0x0][0x228] ;  /* 0x00008a0000047ab9 */ /* 0x000fc40000000800 */
[----:B-1----:R-:W-:Y:S01]  /*5ddf0*/  IMAD.WIDE R14, R19, 0x4, R2 ;  /* 0x00000004130e7825 */ /* 0x002fe200078e0202 */
[----:B------:R-:W-:Y:S01]  /*5de00*/  ISETP.LT.AND P0, PT, R7, UR4, !P0 ;  /* 0x0000000407007c0c */ /* 0x000fe2000c701270 */
[----:B------:R1:W-:Y:S01]  /*5de10*/  @P2 STG.E desc[UR8][R12.64], R45 ;  /* 0x0000002d0c002986 */ /* 0x0003e2000c101908 */
[----:B------:R-:W-:-:S03]  /*5de20*/  ULDC UR4, c[0x0][0x228] ;  /* 0x00008a0000047ab9 */ /* 0x000fc60000000800 */
[----:B------:R2:W-:Y:S01]  /*5de30*/  @P5 STG.E desc[UR8][R14.64], R50 ;  /* 0x000000320e005986 */ /* 0x0005e2000c101908 */
[----:B------:R-:W-:Y:S01]  /*5de40*/  ISETP.LT.AND P5, PT, R6, UR4, !P6 ;  /* 0x0000000406007c0c */ /* 0x000fe2000f7a1270 */
[C---:B------:R-:W-:Y:S01]  /*5de50*/  VIADD R16, R0.reuse, 0xa9 ;  /* 0x000000a900107836 */ /* 0x040fe20000000000 */
[----:B------:R-:W-:Y:S01]  /*5de60*/  ULDC UR4, c[0x0][0x22c] ;  /* 0x00008b0000047ab9 */ /* 0x000fe20000000800 */
[C---:B------:R-:W-:Y:S02]  /*5de70*/  VIADD R17, R19.reuse, UR28 ;  /* 0x0000001c13117c36 */ /* 0x040fe40008000000 */
[----:B---3--:R-:W-:Y:S01]  /*5de80*/  IMAD.WIDE R8, R19, 0x4, R4 ;  /* 0x0000000413087825 */ /* 0x008fe200078e0204 */
[----:B------:R-:W-:Y:S01]  /*5de90*/  ISETP.LT.AND P6, PT, R7, UR6, !P6 ;  /* 0x0000000607007c0c */ /* 0x000fe2000f7c1270 */
[----:B------:R-:W-:Y:S01]  /*5dea0*/  ULDC UR6, c[0x0][0x228] ;  /* 0x00008a0000067ab9 */ /* 0x000fe20000000800 */
[----:B-1----:R-:W-:Y:S01]  /*5deb0*/  IADD3 R12, R0, 0xaa, RZ ;  /* 0x000000aa000c7810 */ /* 0x002fe20007ffe0ff */
[----:B------:R-:W-:Y:S01]  /*5dec0*/  IMAD.WIDE R10, R17, 0x4, R2 ;  /* 0x00000004110a7825 */ /* 0x000fe200078e0202 */
[----:B------:R-:W-:Y:S01]  /*5ded0*/  ISETP.GE.AND P2, PT, R16, UR4, PT ;  /* 0x0000000410007c0c */ /* 0x000fe2000bf46270 */
[----:B------:R-:W-:Y:S01]  /*5dee0*/  ULDC UR4, c[0x0][0x22c] ;  /* 0x00008b0000047ab9 */ /* 0x000fe20000000800 */
[----:B------:R1:W-:Y:S01]  /*5def0*/  @P0 STG.E desc[UR8][R8.64], R42 ;  /* 0x0000002a08000986 */ /* 0x0003e2000c101908 */
[----:B------:R-:W-:Y:S01]  /*5df00*/  ISETP.GE.AND P0, PT, R12, UR4, PT ;  /* 0x000000040c007c0c */ /* 0x000fe2000bf06270 */
[----:B------:R-:W-:-:S02]  /*5df10*/  ULDC UR4, c[0x0][0x228] ;  /* 0x00008a0000047ab9 */ /* 0x000fc40000000800 */
[----:B------:R3:W-:Y:S01]  /*5df20*/  @P5 STG.E desc[UR8][R10.64], R54 ;  /* 0x000000360a005986 */ /* 0x0007e2000c101908 */
[C---:B------:R-:W-:Y:S01]  /*5df30*/  ISETP.LT.AND P5, PT, R6.reuse, UR4, !P1 ;  /* 0x0000000406007c0c */ /* 0x040fe2000cfa1270 */
[----:B------:R-:W-:Y:S01]  /*5df40*/  IMAD.WIDE R12, R17, 0x4, R4 ;  /* 0x00000004110c7825 */ /* 0x000fe200078e0204 */
[----:B------:R-:W-:Y:S01]  /*5df50*/  ISETP.LT.AND P1, PT, R7, UR6, !P1 ;  /* 0x0000000607007c0c */ /* 0x000fe2000cf21270 */
[----:B------:R-:W-:Y:S01]  /*5df60*/  ULDC UR4, c[0x0][0x228] ;  /* 0x00008a0000047ab9 */ /* 0x000fe20000000800 */
[----:B------:R-:W-:Y:S01]  /*5df70*/  ULDC UR6, c[0x0][0x228] ;  /* 0x00008a0000067ab9 */ /* 0x000fe20000000800 */
[----:B------:R-:W-:Y:S01]  /*5df80*/  VIADD R17, R17, UR28 ;  /* 0x0000001c11117c36 */ /* 0x000fe20008000000 */
[----:B------:R4:W-:Y:S01]  /*5df90*/  @P6 STG.E desc[UR8][R12.64], R46 ;  /* 0x0000002e0c006986 */ /* 0x0009e2000c101908 */
[----:B------:R-:W-:Y:S01]  /*5dfa0*/  ISETP.LT.AND P6, PT, R6, UR4, !P4 ;  /* 0x0000000406007c0c */ /* 0x000fe2000e7c1270 */
[----:B--2---:R-:W-:Y:S01]  /*5dfb0*/  VIADD R14, R0, 0xab ;  /* 0x000000ab000e7836 */ /* 0x004fe20000000000 */
[----:B------:R-:W-:Y:S01]  /*5dfc0*/  ULDC UR4, c[0x0][0x22c] ;  /* 0x00008b0000047ab9 */ /* 0x000fe20000000800 */
[----:B-1----:R-:W-:-:S04]  /*5dfd0*/  IMAD.WIDE R8, R17, 0x4, R2 ;  /* 0x0000000411087825 */ /* 0x002fc800078e0202 */
[C---:B---3--:R-:W-:Y:S01]  /*5dfe0*/  IMAD.WIDE R10, R17.reuse, 0x4, R4 ;  /* 0x00000004110a7825 */ /* 0x048fe200078e0204 */
[----:B------:R-:W-:Y:S01]  /*5dff0*/  IADD3 R17, R17, UR28, RZ ;  /* 0x0000001c11117c10 */ /* 0x000fe2000fffe0ff */
[----:B------:R1:W-:Y:S01]  /*5e000*/  @P5 STG.E desc[UR8][R8.64], R51 ;  /* 0x0000003308005986 */ /* 0x0003e2000c101908 */
[----:B------:R-:W-:Y:S01]  /*5e010*/  ISETP.LT.AND P4, PT, R7, UR6, !P4 ;  /* 0x0000000607007c0c */ /* 0x000fe2000e781270 */
[----:B------:R-:W-:Y:S01]  /*5e020*/  VIADD R16, R0, 0xac ;  /* 0x000000ac00107836 */ /* 0x000fe20000000000 */
[----:B------:R-:W-:Y:S01]  /*5e030*/  ISETP.GE.AND P5, PT, R14, UR4, PT ;  /* 0x000000040e007c0c */ /* 0x000fe2000bfa6270 */
[C---:B----4-:R-:W-:Y:S01]  /*5e040*/  IMAD.WIDE R12, R17.reuse, 0x4, R2 ;  /* 0x00000004110c7825 */ /* 0x050fe200078e0202 */
[----:B------:R-:W-:Y:S01]  /*5e050*/  ULDC UR4, c[0x0][0x228] ;  /* 0x00008a0000047ab9 */ /* 0x000fe20000000800 */
[----:B------:R2:W-:Y:S01]  /*5e060*/  @P1 STG.E desc[UR8][R10.64], R43 ;  /* 0x0000002b0a001986 */ /* 0x0005e2000c101908 */
        /* <DEDUP_REMOVED lines=8> */
[----:B------:R-:W-:Y:S01]  /*5e0f0*/  ULDC UR6, c[0x0][0x228] ;  /* 0x00008a0000067ab9 */ /* 0x000fe20000000800 */
[----:B------:R3:W-:Y:S01]  /*5e100*/  @P4 STG.E desc[UR8][R14.64], R47 ;  /* 0x0000002f0e004986 */ /* 0x0007e2000c101908 */
[C---:B-1----:R-:W-:Y:S01]  /*5e110*/  IMAD.WIDE R8, R17.reuse, 0x4, R2 ;  /* 0x0000000411087825 */ /* 0x042fe200078e0202 */
[----:B--2---:R-:W-:Y:S01]  /*5e120*/  IADD3 R10, R0, 0xad, RZ ;  /* 0x000000ad000a7810 */ /* 0x004fe20007ffe0ff */
[----:B------:R-:W-:Y:S01]  /*5e130*/  ULDC UR4, c[0x0][0x22c] ;  /* 0x00008b0000047ab9 */ /* 0x000fe20000000800 */
[----:B------:R-:W-:Y:S01]  /*5e140*/  ISETP.LT.AND P4, PT, R6, UR6, !P2 ;  /* 0x0000000606007c0c */ /* 0x000fe2000d781270 */
[C---:B------:R-:W-:Y:S01]  /*5e150*/  VIADD R19, R17.reuse, UR28 ;  /* 0x0000001c11137c36 */ /* 0x040fe20008000000 */
[----:B------:R1:W-:Y:S01]  /*5e160*/  @P1 STG.E desc[UR8][R8.64], R64 ;  /* 0x0000004008001986 */ /* 0x0003e2000c101908 */
[----:B------:R-:W-:Y:S01]  /*5e170*/  ISETP.GE.AND P1, PT, R10, UR4, PT ;  /* 0x000000040a007c0c */ /* 0x000fe2000bf26270 */
[----:B------:R-:W-:Y:S01]  /*5e180*/  IMAD.WIDE R10, R17, 0x4, R4 ;  /* 0x00000004110a7825 */ /* 0x000fe200078e0204 */
[----:B------:R-:W-:Y:S01]  /*5e190*/  ULDC UR4, c[0x0][0x228] ;  /* 0x00008a0000047ab9 */ /* 0x000fe20000000800 */
[----:B------:R-:W-:-:S02]  /*5e1a0*/  ULDC UR6, c[0x0][0x228] ;  /* 0x00008a0000067ab9 */ /* 0x000fc40000000800 */
[----:B---3--:R-:W-:Y:S01]  /*5e1b0*/  VIADD R14, R0, 0xae ;  /* 0x000000ae000e7836 */ /* 0x008fe20000000000 */
        /* <DEDUP_REMOVED lines=8> */
[C---:B-1----:R-:W-:Y:S01]  /*5e240*/  IMAD.WIDE R8, R19.reuse, 0x4, R4 ;  /* 0x0000000413087825 */ /* 0x042fe200078e0204 */
[----:B------:R-:W-:Y:S01]  /*5e250*/  IADD3 R19, R19, UR28, RZ ;  /* 0x0000001c13137c10 */ /* 0x000fe2000fffe0ff */
[----:B------:R-:W-:-:S02]  /*5e260*/  ULDC UR4, c[0x0][0x228] ;  /* 0x00008a0000047ab9 */ /* 0x000fc40000000800 */
[----:B------:R-:W-:Y:S01]  /*5e270*/  ISETP.LT.AND P0, PT, R7, UR4, !P0 ;  /* 0x0000000407007c0c */ /* 0x000fe2000c701270 */
[----:B------:R-:W-:Y:S01]  /*5e280*/  ULDC UR4, c[0x0][0x228] ;  /* 0x00008a0000047ab9 */ /* 0x000fe20000000800 */
[C---:B--2---:R-:W-:Y:S01]  /*5e290*/  IMAD.WIDE R10, R19.reuse, 0x4, R2 ;  /* 0x00000004130a7825 */ /* 0x044fe200078e0202 */
[----:B------:R1:W-:Y:S01]  /*5e2a0*/  @P2 STG.E desc[UR8][R8.64], R60 ;  /* 0x0000003c08002986 */ /* 0x0003e2000c101908 */
[----:B------:R-:W-:Y:S01]  /*5e2b0*/  ISETP.LT.AND P2, PT, R6, UR4, !P5 ;  /* 0x0000000406007c0c */ /* 0x000fe2000ef41270 */
[----:B------:R-:W-:Y:S01]  /*5e2c0*/  ULDC UR4, c[0x0][0x22c] ;  /* 0x00008b0000047ab9 */ /* 0x000fe20000000800 */
[----:B------:R-:W-:Y:S02]  /*5e2d0*/  VIADD R14, R0, 0xaf ;  /* 0x000000af000e7836 */ /* 0x000fe40000000000 */
[----:B------:R2:W-:Y:S01]  /*5e2e0*/  @P4 STG.E desc[UR8][R10.64], R65 ;  /* 0x000000410a004986 */ /* 0x0005e2000c101908 */
[C---:B------:R-:W-:Y:S02]  /*5e2f0*/  VIADD R17, R19.reuse, UR28 ;  /* 0x0000001c13117c36 */ /* 0x040fe40008000000 */
[----:B------:R-:W-:Y:S01]  /*5e300*/  ISETP.GE.AND P4, PT, R14, UR4, PT ;  /* 0x000000040e007c0c */ /* 0x000fe2000bf86270 */
[----:B------:R-:W-:Y:S01]  /*5e310*/  ULDC UR4, c[0x0][0x228] ;  /* 0x00008a0000047ab9 */ /* 0x000fe20000000800 */
[----:B---3--:R-:W-:Y:S01]  /*5e320*/  IMAD.WIDE R12, R19, 0x4, R4 ;  /* 0x00000004130c7825 */ /* 0x008fe200078e0204 */
[----:B------:R-:W-:Y:S01]  /*5e330*/  ISETP.LT.AND P5, PT, R7, UR4, !P5 ;  /* 0x0000000407007c0c */ /* 0x000fe2000efa1270 */
[----:B------:R-:W-:-:S02]  /*5e340*/  ULDC UR4, c[0x0][0x228] ;  /* 0x00008a0000047ab9 */ /* 0x000fc40000000800 */
[----:B------:R-:W-:Y:S01]  /*5e350*/  IMAD.WIDE R14, R17, 0x4, R2 ;  /* 0x00000004110e7825 */ /* 0x000fe200078e0202 */
[----:B------:R3:W-:Y:S01]  /*5e360*/  @P0 STG.E desc[UR8][R12.64], R57 ;  /* 0x000000390c000986 */ /* 0x0007e2000c101908 */
[C---:B------:R-:W-:Y:S01]  /*5e370*/  ISETP.LT.AND P0, PT, R6.reuse, UR4, !P6 ;  /* 0x0000000406007c0c */ /* 0x040fe2000f701270 */
[----:B------:R-:W-:Y:S01]  /*5e380*/  ULDC UR4, c[0x0][0x22c] ;  /* 0x00008b0000047ab9 */ /* 0x000fe20000000800 */
[----:B------:R-:W-:Y:S01]  /*5e390*/  ISETP.LT.AND P6, PT, R7, UR6, !P6 ;  /* 0x0000000607007c0c */ /* 0x000fe2000f7c1270 */
[----:B------:R4:W-:Y:S01]  /*5e3a0*/  @P2 STG.E desc[UR8][R14.64], R69 ;  /* 0x000000450e002986 */ /* 0x0009e2000c101908 */
[C---:B------:R-:W-:Y:S01]  /*5e3b0*/  VIADD R19, R17.reuse, UR28 ;  /* 0x0000001c11137c36 */ /* 0x040fe20008000000 */
[----:B------:R-:W-:Y:S01]  /*5e3c0*/  ISETP.LT.AND P2, PT, R6, UR10, !P1 ;  /* 0x0000000a06007c0c */ /* 0x000fe2000cf41270 */
[----:B-1----:R-:W-:Y:S01]  /*5e3d0*/  IMAD.WIDE R8, R17, 0x4, R4 ;  /* 0x0000000411087825 */ /* 0x002fe200078e0204 */
[----:B------:R-:W-:Y:S01]  /*5e3e0*/  IADD3 R16, R0, 0xb0, RZ ;  /* 0x000000b000107810 */ /* 0x000fe20007ffe0ff */
[----:B------:R-:W-:Y:S01]  /*5e3f0*/  ULDC UR6, c[0x0][0x228] ;  /* 0x00008a0000067ab9 */ /* 0x000fe20000000800 */
[----:B------:R-:W-:Y:S01]  /*5e400*/  ULDC UR10, c[0x0][0x228] ;  /* 0x00008a00000a7ab9 */ /* 0x000fe20000000800 */
[C---:B------:R-:W-:Y:S01]  /*5e410*/  VIADD R17, R19.reuse, UR28 ;  /* 0x0000001c13117c36 */ /* 0x040fe20008000000 */
[----:B------:R1:W-:Y:S01]  /*5e420*/  @P5 STG.E desc[UR8][R8.64], R61 ;  /* 0x0000003d08005986 */ /* 0x0003e2000c101908 */
[C---:B--2---:R-:W-:Y:S01]  /*5e430*/  IMAD.WIDE R10, R19.reuse, 0x4, R2 ;  /* 0x00000004130a7825 */ /* 0x044fe200078e0202 */
[----:B------:R-:W-:Y:S01]  /*5e440*/  ISETP.GE.AND P5, PT, R16, UR4, PT ;  /* 0x0000000410007c0c */ /* 0x000fe2000bfa6270 */
[----:B------:R-:W-:Y:S01]  /*5e450*/  ULDC UR4, c[0x0][0x22c] ;  /* 0x00008b0000047ab9 */ /* 0x000fe20000000800 */
[----:B------:R-:W-:Y:S01]  /*5e460*/  IADD3 R16, R0, 0xb1, RZ ;  /* 0x000000b100107810 */ /* 0x000fe20007ffe0ff */
[----:B---3--:R-:W-:Y:S01]  /*5e470*/  IMAD.WIDE R12, R19, 0x4, R4 ;  /* 0x00000004130c7825 */ /* 0x008fe200078e0204 */
[----:B------:R-:W-:Y:S01]  /*5e480*/  ISETP.LT.AND P1, PT, R7, UR6, !P1 ;  /* 0x0000000607007c0c */ /* 0x000fe2000cf21270 */
[----:B------:R2:W-:Y:S02]  /*5e490*/  @P0 STG.E desc[UR8][R10.64], R66 ;  /* 0x000000420a000986 */ /* 0x0005e4000c101908 */
[C---:B----4-:R-:W-:Y:S01]  /*5e4a0*/  IMAD.WIDE R14, R17.reuse, 0x4, R2 ;  /* 0x00000004110e7825 */ /* 0x050fe200078e0202 */
[----:B------:R-:W-:Y:S01]  /*5e4b0*/  ISETP.GE.AND P0, PT, R16, UR4, PT ;  /* 0x0000000410007c0c */ /* 0x000fe2000bf06270 */
[----:B------:R3:W-:Y:S01]  /*5e4c0*/  @P6 STG.E desc[UR8][R12.64], R58 ;  /* 0x0000003a0c006986 */ /* 0x0007e2000c101908 */
[----:B------:R-:W-:Y:S01]  /*5e4d0*/  ULDC UR4, c[0x0][0x228] ;  /* 0x00008a0000047ab9 */ /* 0x000fe20000000800 */
[C---:B-1----:R-:W-:Y:S01]  /*5e4e0*/  IMAD.WIDE R8, R17.reuse, 0x4, R4 ;  /* 0x0000000411087825 */ /* 0x042fe200078e0204 */
[----:B------:R-:W-:Y:S01]  /*5e4f0*/  ULDC UR6, c[0x0][0x228] ;  /* 0x00008a0000067ab9 */ /* 0x000fe20000000800 */
[----:B------:R1:W-:Y:S01]  /*5e500*/  @P2 STG.E desc[UR8][R14.64], R70 ;  /* 0x000000460e002986 */ /* 0x0003e2000c101908 */
[----:B------:R-:W-:Y:S01]  /*5e510*/  ISETP.LT.AND P2, PT, R6, UR4, !P3 ;  /* 0x0000000406007c0c */ /* 0x000fe2000df41270 */
[----:B------:R-:W-:Y:S01]  /*5e520*/  VIADD R16, R0, 0xb2 ;  /* 0x000000b200107836 */ /* 0x000fe20000000000 */
[----:B------:R-:W-:Y:S01]  /*5e530*/  ULDC UR4, c[0x0][0x22c] ;  /* 0x00008b0000047ab9 */ /* 0x000fe20000000800 */
[----:B------:R-:W-:Y:S01]  /*5e540*/  VIADD R17, R17, UR28 ;  /* 0x0000001c11117c36 */ /* 0x000fe20008000000 */
[----:B------:R-:W-:Y:S01]  /*5e550*/  ISETP.LT.AND P3, PT, R7, UR6, !P3 ;  /* 0x0000000607007c0c */ /* 0x000fe2000df61270 */
[----:B------:R4:W-:Y:S01]  /*5e560*/  @P1 STG.E desc[UR8][R8.64], R62 ;  /* 0x0000003e08001986 */ /* 0x0009e2000c101908 */
[----:B------:R-:W-:Y:S01]  /*5e570*/  ISETP.GE.AND P1, PT, R16, UR4, PT ;  /* 0x0000000410007c0c */ /* 0x000fe2000bf26270 */
[----:B--2---:R-:W-:Y:S01]  /*5e580*/  IMAD.WIDE R10, R17, 0x4, R2 ;  /* 0x00000004110a7825 */ /* 0x004fe200078e0202 */
[----:B------:R-:W-:Y:S01]  /*5e590*/  ULDC UR4, c[0x0][0x22c] ;  /* 0x00008b0000047ab9 */ /* 0x000fe20000000800 */
[----:B------:R-:W-:Y:S01]  /*5e5a0*/  ISETP.LT.AND P6, PT, R6, UR10, !P4 ;  /* 0x0000000a06007c0c */ /* 0x000fe2000e7c1270 */
[----:B------:R-:W-:Y:S01]  /*5e5b0*/  ULDC UR6, c[0x0][0x228] ;  /* 0x00008a0000067ab9 */ /* 0x000fe20000000800 */
[----:B------:R-:W-:-:S02]  /*5e5c0*/  VIADD R16, R0, 0xb3 ;  /* 0x000000b300107836 */ /* 0x000fc40000000000 */
[C---:B---3--:R-:W-:Y:S01]  /*5e5d0*/  IMAD.WIDE R12, R17.reuse, 0x4, R4 ;  /* 0x00000004110c7825 */ /* 0x048fe200078e0204 */
[----:B------:R-:W-:Y:S01]  /*5e5e0*/  @P2 STG.E desc[UR8][R10.64], R67 ;  /* 0x000000430a002986 */ /* 0x000fe2000c101908 */
[----:B------:R-:W-:Y:S01]  /*5e5f0*/  IADD3 R19, R17, UR28, RZ ;  /* 0x0000001c11137c10 */ /* 0x000fe2000fffe0ff */
[----:B------:R-:W-:Y:S01]  /*5e600*/  ULDC UR10, c[0x0][0x228] ;  /* 0x00008a00000a7ab9 */ /* 0x000fe20000000800 */
[----:B------:R-:W-:Y:S01]  /*5e610*/  ISETP.GE.AND P2, PT, R16, UR4, PT ;  /* 0x0000000410007c0c */ /* 0x000fe2000bf46270 */
[----:B------:R-:W-:Y:S02]  /*5e620*/  ULDC UR4, c[0x0][0x228] ;  /* 0x00008a0000047ab9 */ /* 0x000fe40000000800 */
[----:B------:R-:W-:Y:S01]  /*5e630*/  ISETP.LT.AND P4, PT, R7, UR4, !P4 ;  /* 0x0000000407007c0c */ /* 0x000fe2000e781270 */
[----:B------:R-:W-:Y:S01]  /*5e640*/  ULDC UR4, c[0x0][0x228] ;  /* 0x00008a0000047ab9 */ /* 0x000fe20000000800 */
[----:B------:R2:W-:Y:S01]  /*5e650*/  @P3 STG.E desc[UR8][R12.64], R59 ;  /* 0x0000003b0c003986 */ /* 0x0005e2000c101908 */
[----:B------:R-:W-:Y:S01]  /*5e660*/  ISETP.LT.AND P3, PT, R6, UR4, !P5 ;  /* 0x0000000406007c0c */ /* 0x000fe2000ef61270 */
[C---:B-1----:R-:W-:Y:S01]  /*5e670*/  IMAD.WIDE R14, R19.reuse, 0x4, R2 ;  /* 0x00000004130e7825 */ /* 0x042fe200078e0202 */
[----:B------:R-:W-:Y:S01]  /*5e680*/  IADD3 R17, R19, UR28, RZ ;  /* 0x0000001c13117c10 */ /* 0x000fe2000fffe0ff */
[----:B------:R-:W-:-:S02]  /*5e690*/  ULDC UR4, c[0x0][0x22c] ;  /* 0x00008b0000047ab9 */ /* 0x000fc40000000800 */
[C---:B------:R-:W-:Y:S02]  /*5e6a0*/  VIADD R16, R0.reuse, 0xb4 ;  /* 0x000000b400107836 */ /* 0x040fe40000000000 */
[----:B----4-:R-:W-:Y:S01]  /*5e6b0*/  IMAD.WIDE R8, R19, 0x4, R4 ;  /* 0x0000000413087825 */ /* 0x010fe200078e0204 */
[----:B------:R1:W-:Y:S01]  /*5e6c0*/  @P6 STG.E desc[UR8][R14.64], R71 ;  /* 0x000000470e006986 */ /* 0x0003e2000c101908 */
[----:B------:R-:W-:Y:S01]  /*5e6d0*/  ISETP.LT.AND P5, PT, R7, UR6, !P5 ;  /* 0x0000000607007c0c */ /* 0x000fe2000efa1270 */
[----:B------:R-:W-:Y:S01]  /*5e6e0*/  ULDC UR6, c[0x0][0x228] ;  /* 0x00008a0000067ab9 */ /* 0x000fe20000000800 */
[----:B--2---:R-:W-:Y:S01]  /*5e6f0*/  VIADD R12, R0, 0xb5 ;  /* 0x000000b5000c7836 */ /* 0x004fe20000000000 */
        /* <DEDUP_REMOVED lines=11> */
[----:B-1----:R-:W-:Y:S01]  /*5e7b0*/  IADD3 R14, R0, 0xb6, RZ ;  /* 0x000000b6000e7810 */ /* 0x002fe20007ffe0ff */
[----:B------:R-:W-:Y:S01]  /*5e7c0*/  VIADD R17, R17, UR28 ;  /* 0x0000001c11117c36 */ /* 0x000fe20008000000 */
[----:B------:R1:W-:Y:S01]  /*5e7d0*/  @P5 STG.E desc[UR8][R12.64], R72 ;  /* 0x000000480c005986 */ /* 0x0003e2000c101908 */
[----:B------:R-:W-:Y:S01]  /*5e7e0*/  ISETP.LT.AND P5, PT, R6, UR4, !P1 ;  /* 0x0000000406007c0c */ /* 0x000fe2000cfa1270 */
[----:B------:R-:W-:Y:S01]  /*5e7f0*/  ULDC UR6, c[0x0][0x228] ;  /* 0x00008a0000067ab9 */ /* 0x000fe20000000800 */
[----:B--2---:R-:W-:Y:S01]  /*5e800*/  IMAD.WIDE R8, R17, 0x4, R2 ;  /* 0x0000000411087825 */ /* 0x004fe200078e0202 */
[----:B------:R-:W-:-:S03]  /*5e810*/  ULDC UR4, c[0x0][0x22c] ;  /* 0x00008b0000047ab9 */ /* 0x000fc60000000800 */
[----:B---3--:R-:W-:Y:S01]  /*5e820*/  IMAD.WIDE R10, R17, 0x4, R4 ;  /* 0x00000004110a7825 */ /* 0x008fe200078e0204 */
[----:B------:R-:W-:Y:S01]  /*5e830*/  ISETP.LT.AND P1, PT, R7, UR6, !P1 ;  /* 0x0000000607007c0c */ /* 0x000fe2000cf21270 */
[----:B------:R2:W-:Y:S02]  /*5e840*/  @P3 STG.E desc[UR8][R8.64], R84 ;  /* 0x0000005408003986 */ /* 0x0005e4000c101908 */
[----:B------:R-:W-:Y:S01]  /*5e850*/  VIADD R17, R17, UR28 ;  /* 0x0000001c11117c36 */ /* 0x000fe20008000000 */
[----:B------:R-:W-:Y:S01]  /*5e860*/  ISETP.GE.AND P3, PT, R14, UR4, PT ;  /* 0x000000040e007c0c */ /* 0x000fe2000bf66270 */
[----:B------:R-:W-:Y:S01]  /*5e870*/  ULDC UR4, c[0x0][0x228] ;  /* 0x00008a0000047ab9 */ /* 0x000fe20000000800 */
[----:B------:R3:W-:Y:S01]  /*5e880*/  @P0 STG.E desc[UR8][R10.64], R76 ;  /* 0x0000004c0a000986 */ /* 0x0007e2000c101908 */
[C---:B-1----:R-:W-:Y:S01]  /*5e890*/  IMAD.WIDE R12, R17.reuse, 0x4, R2 ;  /* 0x00000004110c7825 */ /* 0x042fe200078e0202 */
        /* <DEDUP_REMOVED lines=10> */
[C---:B--2---:R-:W-:Y:S01]  /*5e940*/  IMAD.WIDE R8, R17.reuse, 0x4, R2 ;  /* 0x0000000411087825 */ /* 0x044fe200078e0202 */
[----:B------:R1:W-:Y:S01]  /*5e950*/  @P1 STG.E desc[UR8][R14.64], R73 ;  /* 0x000000490e001986 */ /* 0x0003e2000c101908 */
[----:B------:R-:W-:Y:S01]  /*5e960*/  ISETP.LT.AND P1, PT, R6, UR6, !P6 ;  /* 0x0000000606007c0c */ /* 0x000fe2000f721270 */
[----:B------:R-:W-:Y:S01]  /*5e970*/  ULDC UR4, c[0x0][0x22c] ;  /* 0x00008b0000047ab9 */ /* 0x000fe20000000800 */
[----:B---3--:R-:W-:Y:S01]  /*5e980*/  VIADD R10, R0, 0xb8 ;  /* 0x000000b8000a7836 */ /* 0x008fe20000000000 */
[----:B------:R2:W-:Y:S01]  /*5e990*/  @P0 STG.E desc[UR8][R8.64], R85 ;  /* 0x0000005508000986 */ /* 0x0005e2000c101908 */
[----:B------:R-:W-:Y:S01]  /*5e9a0*/  VIADD R19, R17, UR28 ;  /* 0x0000001c11137c36 */ /* 0x000fe20008000000 */
[----:B------:R-:W-:-:S02]  /*5e9b0*/  ULDC UR6, c[0x0][0x228] ;  /* 0x00008a0000067ab9 */ /* 0x000fc40000000800 */
[----:B------:R-:W-:Y:S01]  /*5e9c0*/  ISETP.GE.AND P0, PT, R10, UR4, PT ;  /* 0x000000040a007c0c */ /* 0x000fe2000bf06270 */
[----:B------:R-:W-:Y:S01]  /*5e9d0*/  IMAD.WIDE R10, R17, 0x4, R4 ;  /* 0x00000004110a7825 */ /* 0x000fe200078e0204 */
[----:B------:R-:W-:Y:S01]  /*5e9e0*/  ULDC UR4, c[0x0][0x228] ;  /* 0x00008a0000047ab9 */ /* 0x000fe20000000800 */
[----:B-1----:R-:W-:Y:S02]  /*5e9f0*/  IADD3 R14, R0, 0xb9, RZ ;  /* 0x000000b9000e7810 */ /* 0x002fe40007ffe0ff */
[----:B------:R-:W-:Y:S01]  /*5ea00*/  IMAD.WIDE R12, R19, 0x4, R2 ;  /* 0x00000004130c7825 */ /* 0x000fe200078e0202 */
[----:B------:R-:W-:Y:S01]  /*5ea10*/  ISETP.LT.AND P6, PT, R7, UR4, !P6 ;  /* 0x0000000407007c0c */ /* 0x000fe2000f7c1270 */
[----:B------:R-:W-:Y:S01]  /*5ea20*/  ULDC UR4, c[0x0][0x22c] ;  /* 0x00008b0000047ab9 */ /* 0x000fe20000000800 */
[----:B------:R1:W-:Y:S01]  /*5ea30*/  @P2 STG.E desc[UR8][R10.64], R77 ;  /* 0x0000004d0a002986 */ /* 0x0003e2000c101908 */
[----:B------:R-:W-:Y:S01]  /*5ea40*/  ISETP.GE.AND P2, PT, R14, UR4, PT ;  /* 0x000000040e007c0c */ /* 0x000fe2000bf46270 */
[----:B------:R-:W-:-:S02]  /*5ea50*/  ULDC UR4, c[0x0][0x228] ;  /* 0x00008a0000047ab9 */ /* 0x000fc40000000800 */
[----:B------:R3:W-:Y:S01]  /*5ea60*/  @P1 STG.E desc[UR8][R12.64], R82 ;  /* 0x000000520c001986 */ /* 0x0007e2000c101908 */
[----:B------:R-:W-:Y:S01]  /*5ea70*/  ISETP.LT.AND P1, PT, R6, UR4, !P4 ;  /* 0x0000000406007c0c */ /* 0x000fe2000e721270 */
[----:B--2---:R-:W-:Y:S01]  /*5ea80*/  IMAD.WIDE R8, R19, 0x4, R4 ;  /* 0x0000000413087825 */ /* 0x004fe200078e0204 */
[----:B------:R-:W-:-:S03]  /*5ea90*/  ULDC UR4, c[0x0][0x228] ;  /* 0x00008a0000047ab9 */ /* 0x000fc60000000800 */
[----:B------:R-:W-:Y:S01]  /*5eaa0*/  VIADD R19, R19, UR28 ;  /* 0x0000001c13137c36 */ /* 0x000fe20008000000 */
[----:B------:R-:W-:Y:S01]  /*5eab0*/  ISETP.LT.AND P4, PT, R7, UR4, !P4 ;  /* 0x0000000407007c0c */ /* 0x000fe2000e781270 */
[----:B------:R-:W-:Y:S01]  /*5eac0*/  ULDC UR4, c[0x0][0x228] ;  /* 0x00008a0000047ab9 */ /* 0x000fe20000000800 */
[----:B------:R-:W-:Y:S02]  /*5ead0*/  VIADD R14, R0, 0xba ;  /* 0x000000ba000e7836 */ /* 0x000fe40000000000 */
[C---:B-1----:R-:W-:Y:S01]  /*5eae0*/  IMAD.WIDE R10, R19.reuse, 0x4, R2 ;  /* 0x00000004130a7825 */ /* 0x042fe200078e0202 */
[----:B------:R1:W-:Y:S01]  /*5eaf0*/  @P6 STG.E desc[UR8][R8.64], R74 ;  /* 0x0000004a08006986 */ /* 0x0003e2000c101908 */
[----:B------:R-:W-:Y:S01]  /*5eb00*/  ISETP.LT.AND P6, PT, R6, UR4, !P3 ;  /* 0x0000000406007c0c */ /* 0x000fe2000dfc1270 */
[----:B------:R-:W-:Y:S02]  /*5eb10*/  ULDC UR4, c[0x0][0x22c] ;  /* 0x00008b0000047ab9 */ /* 0x000fe40000000800 */
[----:B------:R2:W-:Y:S01]  /*5eb20*/  @P1 STG.E desc[UR8][R10.64], R86 ;  /* 0x000000560a001986 */ /* 0x0005e2000c101908 */
[----:B------:R-:W-:Y:S01]  /*5eb30*/  ISETP.GE.AND P1, PT, R14, UR4, PT ;  /* 0x000000040e007c0c */ /* 0x000fe2000bf26270 */
[----:B------:R-:W-:Y:S01]  /*5eb40*/  ULDC UR4, c[0x0][0x228] ;  /* 0x00008a0000047ab9 */ /* 0x000fe20000000800 */
[----:B---3--:R-:W-:Y:S01]  /*5eb50*/  IMAD.WIDE R12, R19, 0x4, R4 ;  /* 0x00000004130c7825 */ /* 0x008fe200078e0204 */
[----:B------:R-:W-:Y:S01]  /*5eb60*/  ISETP.LT.AND P3, PT, R7, UR4, !P3 ;  /* 0x0000000407007c0c */ /* 0x000fe2000df61270 */
[----:B------:R-:W-:Y:S01]  /*5eb70*/  ULDC UR4, c[0x0][0x228] ;  /* 0x00008a0000047ab9 */ /* 0x000fe20000000800 */
[----:B------:R-:W-:-:S02]  /*5eb80*/  IADD3 R17, R19, UR28, RZ ;  /* 0x0000001c13117c10 */ /* 0x000fc4000fffe0ff */
[----:B------:R3:W-:Y:S01]  /*5eb90*/  @P4 STG.E desc[UR8][R12.64], R78 ;  /* 0x0000004e0c004986 */ /* 0x0007e2000c101908 */
[----:B------:R-:W-:Y:S01]  /*5eba0*/  ISETP.LT.AND P4, PT, R6, UR4, !P5 ;  /* 0x0000000406007c0c */ /* 0x000fe2000ef81270 */
[----:B------:R-:W-:Y:S02]  /*5ebb0*/  VIADD R16, R0, 0xbb ;  /* 0x000000bb00107836 */ /* 0x000fe40000000000 */
[----:B------:R-:W-:Y:S01]  /*5ebc0*/  IMAD.WIDE R14, R17, 0x4, R2 ;  /* 0x00000004110e7825 */ /* 0x000fe200078e0202 */
[----:B------:R-:W-:Y:S01]  /*5ebd0*/  ISETP.LT.AND P5, PT, R7, UR6, !P5 ;  /* 0x0000000607007c0c */ /* 0x000fe2000efa1270 */
[----:B------:R-:W-:Y:S01]  /*5ebe0*/  ULDC UR4, c[0x0][0x22c] ;  /* 0x00008b0000047ab9 */ /* 0x000fe20000000800 */
[----:B------:R-:W-:Y:S01]  /*5ebf0*/  ULDC UR6, c[0x0][0x228] ;  /* 0x00008a0000067ab9 */ /* 0x000fe20000000800 */
[C---:B-1----:R-:W-:Y:S01]  /*5ec00*/  IMAD.WIDE R8, R17.reuse, 0x4, R4 ;  /* 0x0000000411087825 */ /* 0x042fe200078e0204 */
[----:B------:R1:W-:Y:S03]  /*5ec10*/  @P6 STG.E desc[UR8][R14.64], R83 ;  /* 0x000000530e006986 */ /* 0x0003e6000c101908 */
[----:B------:R-:W-:Y:S01]  /*5ec20*/  VIADD R19, R17, UR28 ;  /* 0x0000001c11137c36 */ /* 0x000fe20008000000 */
[----:B------:R4:W-:Y:S01]  /*5ec30*/  @P3 STG.E desc[UR8][R8.64], R75 ;  /* 0x0000004b08003986 */ /* 0x0009e2000c101908 */
[----:B------:R-:W-:Y:S01]  /*5ec40*/  ISETP.GE.AND P3, PT, R16, UR4, PT ;  /* 0x0000000410007c0c */ /* 0x000fe2000bf66270 */
[----:B------:R-:W-:Y:S01]  /*5ec50*/  VIADD R16, R0, 0xbc ;  /* 0x000000bc00107836 */ /* 0x000fe20000000000 */
[----:B------:R-:W-:Y:S01]  /*5ec60*/  ISETP.LT.AND P6, PT, R6, UR10, !P0 ;  /* 0x0000000a06007c0c */ /* 0x000fe2000c7c1270 */
[----:B--2---:R-:W-:Y:S01]  /*5ec70*/  IMAD.WIDE R10, R19, 0x4, R2 ;  /* 0x00000004130a7825 */ /* 0x004fe200078e0202 */
[----:B------:R-:W-:Y:S01]  /*5ec80*/  ISETP.LT.AND P0, PT, R7, UR6, !P0 ;  /* 0x0000000607007c0c */ /* 0x000fe2000c701270 */
[----:B------:R-:W-:Y:S01]  /*5ec90*/  ULDC UR4, c[0x0][0x22c] ;  /* 0x00008b0000047ab9 */ /* 0x000fe20000000800 */
[C---:B------:R-:W-:Y:S01]  /*5eca0*/  IADD3 R17, R19.reuse, UR28, RZ ;  /* 0x0000001c13117c10 */ /* 0x040fe2000fffe0ff */
[----:B---3--:R-:W-:Y:S01]  /*5ecb0*/  IMAD.WIDE R12, R19, 0x4, R4 ;  /* 0x00000004130c7825 */ /* 0x008fe200078e0204 */
[----:B------:R2:W-:Y:S01]  /*5ecc0*/  @P4 STG.E desc[UR8][R10.64], R87 ;  /* 0x000000570a004986 */ /* 0x0005e2000c101908 */
[----:B------:R-:W-:Y:S01]  /*5ecd0*/  ISETP.GE.AND P4, PT, R16, UR4, PT ;  /* 0x0000000410007c0c */ /* 0x000fe2000bf86270 */
[----:B------:R-:W-:Y:S01]  /*5ece0*/  ULDC UR4, c[0x0][0x228] ;  /* 0x00008a0000047ab9 */ /* 0x000fe20000000800 */
[C---:B-1----:R-:W-:Y:S01]  /*5ecf0*/  IMAD.WIDE R14, R17.reuse, 0x4, R2 ;  /* 0x00000004110e7825 */ /* 0x042fe200078e0202 */
[----:B------:R1:W-:Y:S01]  /*5ed00*/  @P5 STG.E desc[UR8][R12.64], R79 ;  /* 0x0000004f0c005986 */ /* 0x0003e2000c101908 */
[----:B------:R-:W-:Y:S01]  /*5ed10*/  ISETP.LT.AND P5, PT, R6, UR4, !P2 ;  /* 0x0000000406007c0c */ /* 0x000fe2000d7a1270 */
[----:B------:R-:W-:Y:S01]  /*5ed20*/  ULDC UR6, c[0x0][0x228] ;  /* 0x00008a0000067ab9 */ /* 0x000fe20000000800 */
[C---:B----4-:R-:W-:Y:S01]  /*5ed30*/  IMAD.WIDE R8, R17.reuse, 0x4, R4 ;  /* 0x0000000411087825 */ /* 0x050fe200078e0204 */
        /* <DEDUP_REMOVED lines=14> */
[C---:B------:R-:W-:Y:S01]  /*5ee20*/  VIADD R19, R17.reuse, UR28 ;  /* 0x0000001c11137c36 */ /* 0x040fe20008000000 */
[----:B------:R-:W-:Y:S01]  /*5ee30*/  @P5 STG.E desc[UR8][R10.64], R100 ;  /* 0x000000640a005986 */ /* 0x000fe2000c101908 */
[----:B-1----:R-:W-:Y:S01]  /*5ee40*/  IMAD.WIDE R12, R17, 0x4, R4 ;  /* 0x00000004110c7825 */ /* 0x002fe200078e0204 */
[----:B------:R-:W-:Y:S01]  /*5ee50*/  ISETP.GE.AND P5, PT, R16, UR4, PT ;  /* 0x0000000410007c0c */ /* 0x000fe2000bfa6270 */
[----:B------:R-:W-:Y:S02]  /*5ee60*/  ULDC UR4, c[0x0][0x228] ;  /* 0x00008a0000047ab9 */ /* 0x000fe40000000800 */
[----:B---3--:R-:W-:Y:S01]  /*5ee70*/  IMAD.WIDE R14, R19, 0x4, R2 ;  /* 0x00000004130e7825 */ /* 0x008fe200078e0202 */
[----:B------:R-:W-:Y:S01]  /*5ee80*/  ISETP.LT.AND P1, PT, R7, UR4, !P1 ;  /* 0x0000000407007c0c */ /* 0x000fe2000cf21270 */
[----:B------:R1:W-:Y:S01]  /*5ee90*/  @P2 STG.E desc[UR8][R12.64], R92 ;  /* 0x0000005c0c002986 */ /* 0x0003e2000c101908 */
[----:B------:R-:W-:-:S03]  /*5eea0*/  ULDC UR4, c[0x0][0x228] ;  /* 0x00008a0000047ab9 */ /* 0x000fc60000000800 */
[----:B------:R2:W-:Y:S01]  /*5eeb0*/  @P6 STG.E desc[UR8][R14.64], R97 ;  /* 0x000000610e006986 */ /* 0x0005e2000c101908 */
[----:B------:R-:W-:Y:S01]  /*5eec0*/  ISETP.LT.AND P6, PT, R6, UR4, !P3 ;  /* 0x0000000406007c0c */ /* 0x000fe2000dfc1270 */
[C---:B------:R-:W-:Y:S01]  /*5eed0*/  VIADD R17, R19.reuse, UR28 ;  /* 0x0000001c13117c36 */ /* 0x040fe20008000000 */
[C---:B------:R-:W-:Y:S01]  /*5eee0*/  IADD3 R16, R0.reuse, 0xbf, RZ ;  /* 0x000000bf00107810 */ /* 0x040fe20007ffe0ff */
[----:B----4-:R-:W-:Y:S01]  /*5eef0*/  IMAD.WIDE R8, R19, 0x4, R4 ;  /* 0x0000000413087825 */ /* 0x010fe200078e0204 */
        /* <DEDUP_REMOVED lines=16> */
[----:B--2---:R-:W-:Y:S01]  /*5f000*/  VIADD R14, R0, 0xc1 ;  /* 0x000000c1000e7836 */ /* 0x004fe20000000000 */
[----:B------:R2:W-:Y:S01]  /*5f010*/  @P3 STG.E desc[UR8][R12.64], R93 ;  /* 0x0000005d0c003986 */ /* 0x0005e2000c101908 */
[----:B------:R-:W-:Y:S01]  /*5f020*/  ISETP.LT.AND P3, PT, R6, UR4, !P0 ;  /* 0x0000000406007c0c */ /* 0x000fe2000c761270 */
[----:B------:R-:W-:Y:S01]  /*5f030*/  ULDC UR6, c[0x0][0x228] ;  /* 0x00008a0000067ab9 */ /* 0x000fe20000000800 */
[----:B-1----:R-:W-:Y:S01]  /*5f040*/  IMAD.WIDE R8, R17, 0x4, R2 ;  /* 0x0000000411087825 */ /* 0x002fe200078e0202 */
[----:B------:R-:W-:-:S03]  /*5f050*/  ULDC UR4, c[0x0][0x22c] ;  /* 0x00008b0000047ab9 */ /* 0x000fc60000000800 */
[----:B---3--:R-:W-:Y:S01]  /*5f060*/  IMAD.WIDE R10, R17, 0x4, R4 ;  /* 0x00000004110a7825 */ /* 0x008fe200078e0204 */
[----:B------:R-:W-:Y:S01]  /*5f070*/  ISETP.LT.AND P0, PT, R7, UR6, !P0 ;  /* 0x0000000607007c0c */ /* 0x000fe2000c701270 */
[----:B------:R-:W-:Y:S02]  /*5f080*/  @P6 STG.E desc[UR8][R8.64], R98 ;  /* 0x0000006208006986 */ /* 0x000fe4000c101908 */
[----:B------:R-:W-:Y:S01]  /*5f090*/  VIADD R17, R17, UR28 ;  /* 0x0000001c11117c36 */ /* 0x000fe20008000000 */
[----:B------:R-:W-:Y:S01]  /*5f0a0*/  ISETP.GE.AND P6, PT, R14, UR4, PT ;  /* 0x000000040e007c0c */ /* 0x000fe2000bfc6270 */
[----:B------:R-:W-:Y:S01]  /*5f0b0*/  ULDC UR4, c[0x0][0x228] ;  /* 0x00008a0000047ab9 */ /* 0x000fe20000000800 */
[----:B------:R1:W-:Y:S01]  /*5f0c0*/  @P4 STG.E desc[UR8][R10.64], R90 ;  /* 0x0000005a0a004986 */ /* 0x0003e2000c101908 */
[C---:B--2---:R-:W-:Y:S01]  /*5f0d0*/  IMAD.WIDE R12, R17.reuse, 0x4, R2 ;  /* 0x00000004110c7825 */ /* 0x044fe200078e0202 */
[----:B------:R-:W-:Y:S01]  /*5f0e0*/  IADD3 R16, R0, 0xc2, RZ ;  /* 0x000000c200107810 */ /* 0x000fe20007ffe0ff */
[----:B------:R-:W-:Y:S01]  /*5f0f0*/  ULDC UR6, c[0x0][0x228] ;  /* 0x00008a0000067ab9 */ /* 0x000fe20000000800 */
        /* <DEDUP_REMOVED lines=9> */
[----:B-1----:R-:W-:-:S02]  /*5f190*/  VIADD R10, R0, 0xc3 ;  /* 0x000000c3000a7836 */ /* 0x002fc40000000000 */
        /* <DEDUP_REMOVED lines=22> */
[----:B------:R-:W-:Y:S02]  /*5f300*/  ULDC UR4, c[0x0][0x228] ;  /* 0x00008a0000047ab9 */ /* 0x000fe40000000800 */
[C---:B--2---:R-:W-:Y:S01]  /*5f310*/  IMAD.WIDE R10, R19.reuse, 0x4, R2 ;  /* 0x00000004130a7825 */ /* 0x044fe200078e0202 */
[----:B------:R1:W-:Y:S01]  /*5f320*/  @P2 STG.E desc[UR8][R8.64], R95 ;  /* 0x0000005f08002986 */ /* 0x0003e2000c101908 */
[----:B------:R-:W-:Y:S02]  /*5f330*/  IADD3 R14, R0, 0xc5, RZ ;  /* 0x000000c5000e7810 */ /* 0x000fe40007ffe0ff */
[----:B------:R-:W-:Y:S01]  /*5f340*/  ISETP.LT.AND P2, PT, R6, UR4, !P6 ;  /* 0x0000000406007c0c */ /* 0x000fe2000f741270 */
[----:B------:R-:W-:Y:S01]  /*5f350*/  ULDC UR4, c[0x0][0x22c] ;  /* 0x00008b0000047ab9 */ /* 0x000fe20000000800 */
[----:B------:R2:W-:Y:S01]  /*5f360*/  @P0 STG.E desc[UR8][R10.64], R112 ;  /* 0x000000700a000986 */ /* 0x0005e2000c101908 */
[----:B------:R-:W-:Y:S01]  /*5f370*/  ISETP.GE.AND P0, PT, R14, UR4, PT ;  /* 0x000000040e007c0c */ /* 0x000fe2000bf06270 */
[----:B------:R-:W-:Y:S01]  /*5f380*/  ULDC UR4, c[0x0][0x228] ;  /* 0x00008a0000047ab9 */ /* 0x000fe20000000800 */
[----:B------:R-:W-:Y:S01]  /*5f390*/  VIADD R17, R19, UR28 ;  /* 0x0000001c13117c36 */ /* 0x000fe20008000000 */
[----:B------:R-:W-:Y:S01]  /*5f3a0*/  ISETP.LT.AND P6, PT, R7, UR4, !P6 ;  /* 0x0000000407007c0c */ /* 0x000fe2000f7c1270 */
[----:B---3--:R-:W-:Y:S01]  /*5f3b0*/  IMAD.WIDE R12, R19, 0x4, R4 ;  /* 0x00000004130c7825 */ /* 0x008fe200078e0204 */
[----:B------:R-:W-:-:S03]  /*5f3c0*/  ULDC UR4, c[0x0][0x228] ;  /* 0x00008a0000047ab9 */ /* 0x000fc60000000800 */
[C---:B------:R-:W-:Y:S01]  /*5f3d0*/  IMAD.WIDE R14, R17.reuse, 0x4, R2 ;  /* 0x00000004110e7825 */ /* 0x040fe200078e0202 */
[----:B------:R3:W-:Y:S01]  /*5f3e0*/  @P1 STG.E desc[UR8][R12.64], R104 ;  /* 0x000000680c001986 */ /* 0x0007e2000c101908 */
[C---:B------:R-:W-:Y:S01]  /*5f3f0*/  ISETP.LT.AND P1, PT, R6.reuse, UR4, !P3 ;  /* 0x0000000406007c0c */ /* 0x040fe2000df21270 */
[----:B------:R-:W-:Y:S01]  /*5f400*/  ULDC UR4, c[0x0][0x22c] ;  /* 0x00008b0000047ab9 */ /* 0x000fe20000000800 */
[C---:B------:R-:W-:Y:S01]  /*5f410*/  IADD3 R19, R17.reuse, UR28, RZ ;  /* 0x0000001c11137c10 */ /* 0x040fe2000fffe0ff */
[----:B------:R4:W-:Y:S01]  /*5f420*/  @P2 STG.E desc[UR8][R14.64], R116 ;  /* 0x000000740e002986 */ /* 0x0009e2000c101908 */
[----:B-1----:R-:W-:Y:S01]  /*5f430*/  IMAD.WIDE R8, R17, 0x4, R4 ;  /* 0x0000000411087825 */ /* 0x002fe200078e0204 */
[----:B------:R-:W-:Y:S01]  /*5f440*/  ISETP.LT.AND P3, PT, R7, UR6, !P3 ;  /* 0x0000000607007c0c */ /* 0x000fe2000df61270 */
[----:B------:R-:W-:Y:S01]  /*5f450*/  ULDC UR6, c[0x0][0x228] ;  /* 0x00008a0000067ab9 */ /* 0x000fe20000000800 */
[----:B------:R-:W-:Y:S01]  /*5f460*/  ISETP.LT.AND P2, PT, R6, UR10, !P4 ;  /* 0x0000000a06007c0c */ /* 0x000fe2000e741270 */
[----:B------:R-:W-:Y:S01]  /*5f470*/  VIADD R16, R0, 0xc6 ;  /* 0x000000c600107836 */ /* 0x000fe20000000000 */
[----:B------:R1:W-:Y:S01]  /*5f480*/  @P6 STG.E desc[UR8][R8.64], R108 ;  /* 0x0000006c08006986 */ /* 0x0003e2000c101908 */
[C---:B------:R-:W-:Y:S01]  /*5f490*/  VIADD R17, R19.reuse, UR28 ;  /* 0x0000001c13117c36 */ /* 0x040fe20008000000 */
[----:B------:R-:W-:Y:S01]  /*5f4a0*/  ULDC UR10, c[0x0][0x228] ;  /* 0x00008a00000a7ab9 */ /* 0x000fe20000000800 */
[----:B--2---:R-:W-:Y:S01]  /*5f4b0*/  IMAD.WIDE R10, R19, 0x4, R2 ;  /* 0x00000004130a7825 */ /* 0x004fe200078e0202 */
[----:B------:R-:W-:Y:S01]  /*5f4c0*/  ISETP.GE.AND P6, PT, R16, UR4, PT ;  /* 0x0000000410007c0c */ /* 0x000fe2000bfc6270 */
[----:B------:R-:W-:-:S02]  /*5f4d0*/  ULDC UR4, c[0x0][0x22c] ;  /* 0x00008b0000047ab9 */ /* 0x000fc40000000800 */
[----:B------:R-:W-:Y:S02]  /*5f4e0*/  VIADD R16, R0, 0xc7 ;  /* 0x000000c700107836 */ /* 0x000fe40000000000 */
        /* <DEDUP_REMOVED lines=11> */
[----:B------:R-:W-:Y:S01]  /*5f5a0*/  VIADD R17, R17, UR28 ;  /* 0x0000001c11117c36 */ /* 0x000fe20008000000 */
[----:B------:R-:W-:Y:S01]  /*5f5b0*/  IADD3 R16, R0, 0xc8, RZ ;  /* 0x000000c800107810 */ /* 0x000fe20007ffe0ff */
[----:B------:R-:W-:Y:S01]  /*5f5c0*/  ULDC UR4, c[0x0][0x22c] ;  /* 0x00008b0000047ab9 */ /* 0x000fe20000000800 */
[----:B------:R-:W-:Y:S01]  /*5f5d0*/  ISETP.LT.AND P5, PT, R7, UR6, !P5 ;  /* 0x0000000607007c0c */ /* 0x000fe2000efa1270 */
[----:B------:R4:W-:Y:S01]  /*5f5e0*/  @P4 STG.E desc[UR8][R8.64], R109 ;  /* 0x0000006d08004986 */ /* 0x0009e2000c101908 */
[C---:B--2---:R-:W-:Y:S01]  /*5f5f0*/  IMAD.WIDE R10, R17.reuse, 0x4, R2 ;  /* 0x00000004110a7825 */ /* 0x044fe200078e0202 */
[----:B------:R-:W-:Y:S01]  /*5f600*/  ISETP.GE.AND P4, PT, R16, UR4, PT ;  /* 0x0000000410007c0c */ /* 0x000fe2000bf86270 */
[----:B------:R-:W-:Y:S01]  /*5f610*/  ULDC UR4, c[0x0][0x22c] ;  /* 0x00008b0000047ab9 */ /* 0x000fe20000000800 */
[----:B------:R-:W-:Y:S01]  /*5f620*/  IADD3 R16, R0, 0xc9, RZ ;  /* 0x000000c900107810 */ /* 0x000fe20007ffe0ff */
[C---:B---3--:R-:W-:Y:S01]  /*5f630*/  IMAD.WIDE R12, R17.reuse, 0x4, R4 ;  /* 0x00000004110c7825 */ /* 0x048fe200078e0204 */
[----:B------:R-:W-:Y:S01]  /*5f640*/  ISETP.LT.AND P3, PT, R6, UR10, !P0 ;  /* 0x0000000a06007c0c */ /* 0x000fe2000c761270 */
[----:B------:R-:W-:Y:S01]  /*5f650*/  ULDC UR6, c[0x0][0x228] ;  /* 0x00008a0000067ab9 */ /* 0x000fe20000000800 */
[----:B------:R-:W-:Y:S01]  /*5f660*/  @P2 STG.E desc[UR8][R10.64], R114 ;  /* 0x000000720a002986 */ /* 0x000fe2000c101908 */
[----:B------:R-:W-:Y:S01]  /*5f670*/  ISETP.GE.AND P2, PT, R16, UR4, PT ;  /* 0x0000000410007c0c */ /* 0x000fe2000bf46270 */
[----:B------:R-:W-:Y:S01]  /*5f680*/  ULDC UR4, c[0x0][0x228] ;  /* 0x00008a0000047ab9 */ /* 0x000fe20000000800 */
[----:B------:R-:W-:Y:S01]  /*5f690*/  VIADD R19, R17, UR28 ;  /* 0x0000001c11137c36 */ /* 0x000fe20008000000 */
[----:B------:R-:W-:Y:S01]  /*5f6a0*/  ISETP.LT.AND P0, PT, R7, UR4, !P0 ;  /* 0x0000000407007c0c */ /* 0x000fe2000c701270 */
[----:B------:R-:W-:Y:S01]  /*5f6b0*/  ULDC UR4, c[0x0][0x228] ;  /* 0x00008a0000047ab9 */ /* 0x000fe20000000800 */
[----:B------:R2:W-:Y:S01]  /*5f6c0*/  @P5 STG.E desc[UR8][R12.64], R106 ;  /* 0x0000006a0c005986 */ /* 0x0005e2000c101908 */
[----:B------:R-:W-:Y:S01]  /*5f6d0*/  ISETP.LT.AND P5, PT, R6, UR4, !P6 ;  /* 0x0000000406007c0c */ /* 0x000fe2000f7a1270 */
[----:B-1----:R-:W-:Y:S01]  /*5f6e0*/  IMAD.WIDE R14, R19, 0x4, R2 ;  /* 0x00000004130e7825 */ /* 0x002fe200078e0202 */
[----:B------:R-:W-:Y:S01]  /*5f6f0*/  ULDC UR4, c[0x0][0x22c] ;  /* 0x00008b0000047ab9 */ /* 0x000fe20000000800 */
[----:B------:R-:W-:-:S02]  /*5f700*/  ULDC UR10, c[0x0][0x228] ;  /* 0x00008a00000a7ab9 */ /* 0x000fc40000000800 */
[C---:B------:R-:W-:Y:S02]  /*5f710*/  VIADD R16, R0.reuse, 0xca ;  /* 0x000000ca00107836 */ /* 0x040fe40000000000 */
[C---:B------:R-:W-:Y:S02]  /*5f720*/  VIADD R17, R19.reuse, UR28 ;  /* 0x0000001c13117c36 */ /* 0x040fe40008000000 */
[----:B----4-:R-:W-:Y:S01]  /*5f730*/  IMAD.WIDE R8, R19, 0x4, R4 ;  /* 0x0000000413087825 */ /* 0x010fe200078e0204 */
[----:B------:R1:W-:Y:S01]  /*5f740*/  @P3 STG.E desc[UR8][R14.64], R118 ;  /* 0x000000760e003986 */ /* 0x0003e2000c101908 */
[----:B------:R-:W-:Y:S01]  /*5f750*/  ISETP.LT.AND P6, PT, R7, UR6, !P6 ;  /* 0x0000000607007c0c */ /* 0x000fe2000f7c1270 */
[----:B------:R-:W-:Y:S01]  /*5f760*/  ULDC UR6, c[0x0][0x228] ;  /* 0x00008a0000067ab9 */ /* 0x000fe20000000800 */
[----:B--2---:R-:W-:Y:S01]  /*5f770*/  IADD3 R12, R0, 0xcb, RZ ;  /* 0x000000cb000c7810 */ /* 0x004fe20007ffe0ff */
        /* <DEDUP_REMOVED lines=15> */
[----:B-1----:R-:W-:Y:S01]  /*5f870*/  VIADD R14, R0, 0xcc ;  /* 0x000000cc000e7836 */ /* 0x002fe20000000000 */
[----:B------:R-:W-:Y:S01]  /*5f880*/  ULDC UR4, c[0x0][0x22c] ;  /* 0x00008b0000047ab9 */ /* 0x000fe20000000800 */
[----:B--2---:R-:W-:-:S04]  /*5f890*/  IMAD.WIDE R8, R17, 0x4, R2 ;  /* 0x0000000411087825 */ /* 0x004fc800078e0202 */
        /* <DEDUP_REMOVED lines=203> */
[----:B------:R-:W-:-:S02]  /*60550*/  ULDC UR4, c[0x0][0x22c] ;  /* 0x00008b0000047ab9 */ /* 0x000fc40000000800 */
[C---:B---3--:R-:W-:Y:S01]  /*60560*/  IMAD.WIDE R12, R19.reuse, 0x4, R4 ;  /* 0x00000004130c7825 */ /* 0x048fe200078e0204 */
[----:B------:R-:W-:Y:S01]  /*60570*/  IADD3 R17, R19, UR28, RZ ;  /* 0x0000001c13117c10 */ /* 0x000fe2000fffe0ff */
[----:B------:R2:W-:Y:S01]  /*60580*/  @P4 STG.E desc[UR8][R10.64], R180 ;  /* 0x000000b40a004986 */ /* 0x0005e2000c101908 */
[----:B------:R-:W-:Y:S01]  /*60590*/  ISETP.GE.AND P4, PT, R16, UR4, PT ;  /* 0x0000000410007c0c */ /* 0x000fe2000bf86270 */
[----:B------:R-:W-:Y:S01]  /*605a0*/  ULDC UR4, c[0x0][0x228] ;  /* 0x00008a0000047ab9 */ /* 0x000fe20000000800 */
[----:B------:R-:W-:Y:S01]  /*605b0*/  ULDC UR6, c[0x0][0x228] ;  /* 0x00008a0000067ab9 */ /* 0x000fe20000000800 */
[----:B------:R3:W-:Y:S01]  /*605c0*/  @P5 STG.E desc[UR8][R12.64], R172 ;  /* 0x000000ac0c005986 */ /* 0x0007e2000c101908 */
[----:B------:R-:W-:Y:S01]  /*605d0*/  ISETP.LT.AND P5, PT, R6, UR4, !P3 ;  /* 0x0000000406007c0c */ /* 0x000fe2000dfa1270 */
[----:B-1----:R-:W-:Y:S01]  /*605e0*/  IMAD.WIDE R14, R17, 0x4, R2 ;  /* 0x00000004110e7825 */ /* 0x002fe200078e0202 */
[----:B------:R-:W-:Y:S01]  /*605f0*/  ULDC UR4, c[0x0][0x22c] ;  /* 0x00008b0000047ab9 */ /* 0x000fe20000000800 */
[----:B------:R-:W-:-:S02]  /*60600*/  ULDC UR10, c[0x0][0x228] ;  /* 0x00008a00000a7ab9 */ /* 0x000fc40000000800 */
[C---:B----4-:R-:W-:Y:S01]  /*60610*/  IMAD.WIDE R8, R17.reuse, 0x4, R4 ;  /* 0x0000000411087825 */ /* 0x050fe200078e0204 */
[----:B------:R-:W-:-:S03]  /*60620*/  IADD3 R17, R17, UR28, RZ ;  /* 0x0000001c11117c10 */ /* 0x000fc6000fffe0ff */
[----:B------:R-:W-:Y:S01]  /*60630*/  VIADD R16, R0, 0xde ;  /* 0x000000de00107836 */ /* 0x000fe20000000000 */
[----:B------:R1:W-:Y:S01]  /*60640*/  @P6 STG.E desc[UR8][R14.64], R132 ;  /* 0x000000840e006986 */ /* 0x0003e2000c101908 */
[----:B------:R-:W-:Y:S01]  /*60650*/  ISETP.LT.AND P3, PT, R7, UR6, !P3 ;  /* 0x0000000607007c0c */ /* 0x000fe2000df61270 */
[C---:B--2---:R-:W-:Y:S01]  /*60660*/  IMAD.WIDE R10, R17.reuse, 0x4, R2 ;  /* 0x00000004110a7825 */ /* 0x044fe200078e0202 */
[----:B------:R-:W-:Y:S01]  /*60670*/  ISETP.LT.AND P6, PT, R6, UR10, !P1 ;  /* 0x0000000a06007c0c */ /* 0x000fe2000cfc1270 */
[----:B------:R2:W-:Y:S01]  /*60680*/  @P0 STG.E desc[UR8][R8.64], R176 ;  /* 0x000000b008000986 */ /* 0x0005e2000c101908 */
[----:B------:R-:W-:Y:S01]  /*60690*/  ISETP.GE.AND P0, PT, R16, UR4, PT ;  /* 0x0000000410007c0c */ /* 0x000fe2000bf06270 */
[----:B------:R-:W-:Y:S01]  /*606a0*/  VIADD R16, R0, 0xdf ;  /* 0x000000df00107836 */ /* 0x000fe20000000000 */
[----:B------:R-:W-:Y:S01]  /*606b0*/  ULDC UR4, c[0x0][0x22c] ;  /* 0x00008b0000047ab9 */ /* 0x000fe20000000800 */
[----:B------:R-:W-:Y:S01]  /*606c0*/  @P5 STG.E desc[UR8][R10.64], R181 ;  /* 0x000000b50a005986 */ /* 0x000fe2000c101908 */
[C---:B---3--:R-:W-:Y:S01]  /*606d0*/  IMAD.WIDE R12, R17.reuse, 0x4, R4 ;  /* 0x00000004110c7825 */ /* 0x048fe200078e0204 */
[----:B------:R-:W-:Y:S01]  /*606e0*/  ULDC UR6, c[0x0][0x228] ;  /* 0x00008a0000067ab9 */ /* 0x000fe20000000800 */
[----:B------:R-:W-:Y:S01]  /*606f0*/  ISETP.GE.AND P5, PT, R16, UR4, PT ;  /* 0x0000000410007c0c */ /* 0x000fe2000bfa6270 */
[----:B------:R-:W-:Y:S01]  /*60700*/  ULDC UR4, c[0x0][0x228] ;  /* 0x00008a0000047ab9 */ /* 0x000fe20000000800 */
[----:B------:R-:W-:Y:S01]  /*60710*/  VIADD R19, R17, UR28 ;  /* 0x0000001c11137c36 */ /* 0x000fe20008000000 */
[----:B------:R-:W-:Y:S01]  /*60720*/  ISETP.LT.AND P1, PT, R7, UR4, !P1 ;  /* 0x0000000407007c0c */ /* 0x000fe2000cf21270 */
[----:B------:R-:W-:Y:S01]  /*60730*/  ULDC UR4, c[0x0][0x228] ;  /* 0x00008a0000047ab9 */ /* 0x000fe20000000800 */
[----:B------:R3:W-:Y:S01]  /*60740*/  @P3 STG.E desc[UR8][R12.64], R173 ;  /* 0x000000ad0c003986 */ /* 0x0007e2000c101908 */
[----:B------:R-:W-:Y:S01]  /*60750*/  ISETP.LT.AND P3, PT, R6, UR4, !P2 ;  /* 0x0000000406007c0c */ /* 0x000fe2000d761270 */
[C---:B-1----:R-:W-:Y:S01]  /*60760*/  IMAD.WIDE R14, R19.reuse, 0x4, R2 ;  /* 0x00000004130e7825 */ /* 0x042fe200078e0202 */
[----:B------:R-:W-:Y:S01]  /*60770*/  IADD3 R16, R0, 0xe0, RZ ;  /* 0x000000e000107810 */ /* 0x000fe20007ffe0ff */
[----:B------:R-:W-:Y:S01]  /*60780*/  ULDC UR4, c[0x0][0x22c] ;  /* 0x00008b0000047ab9 */ /* 0x000fe20000000800 */
[----:B------:R-:W-:Y:S01]  /*60790*/  ULDC UR10, c[0x0][0x228] ;  /* 0x00008a00000a7ab9 */ /* 0x000fe20000000800 */
[C---:B------:R-:W-:Y:S01]  /*607a0*/  VIADD R17, R19.reuse, UR28 ;  /* 0x0000001c13117c36 */ /* 0x040fe20008000000 */
[----:B------:R1:W-:Y:S01]  /*607b0*/  @P6 STG.E desc[UR8][R14.64], R133 ;  /* 0x000000850e006986 */ /* 0x0003e2000c101908 */
[----:B--2---:R-:W-:Y:S01]  /*607c0*/  IMAD.WIDE R8, R19, 0x4, R4 ;  /* 0x0000000413087825 */ /* 0x004fe200078e0204 */
[----:B------:R-:W-:Y:S01]  /*607d0*/  ISETP.LT.AND P6, PT, R7, UR6, !P2 ;  /* 0x0000000607007c0c */ /* 0x000fe2000d7c1270 */
[----:B------:R-:W-:-:S02]  /*607e0*/  ULDC UR6, c[0x0][0x228] ;  /* 0x00008a0000067ab9 */ /* 0x000fc40000000800 */
[----:B---3--:R-:W-:Y:S01]  /*607f0*/  VIADD R12, R0, 0xe1 ;  /* 0x000000e1000c7836 */ /* 0x008fe20000000000 */
[----:B------:R-:W-:Y:S01]  /*60800*/  ISETP.GE.AND P2, PT, R16, UR4, PT ;  /* 0x0000000410007c0c */ /* 0x000fe2000bf46270 */
[C---:B------:R-:W-:Y:S01]  /*60810*/  IMAD.WIDE R10, R17.reuse, 0x4, R2 ;  /* 0x00000004110a7825 */ /* 0x040fe200078e0202 */
[----:B------:R-:W-:Y:S01]  /*60820*/  ULDC UR4, c[0x0][0x22c] ;  /* 0x00008b0000047ab9 */ /* 0x000fe20000000800 */
[----:B------:R2:W-:Y:S01]  /*60830*/  @P1 STG.E desc[UR8][R8.64], R177 ;  /* 0x000000b108001986 */ /* 0x0005e2000c101908 */
[----:B------:R-:W-:Y:S01]  /*60840*/  ISETP.GE.AND P1, PT, R12, UR4, PT ;  /* 0x000000040c007c0c */ /* 0x000fe2000bf26270 */
[----:B------:R-:W-:Y:S02]  /*60850*/  ULDC UR4, c[0x0][0x228] ;  /* 0x00008a0000047ab9 */ /* 0x000fe40000000800 */
[----:B------:R3:W-:Y:S01]  /*60860*/  @P3 STG.E desc[UR8][R10.64], R182 ;  /* 0x000000b60a003986 */ /* 0x0007e2000c101908 */
[----:B------:R-:W-:Y:S01]  /*60870*/  ISETP.LT.AND P3, PT, R6, UR4, !P4 ;  /* 0x0000000406007c0c */ /* 0x000fe2000e761270 */
[----:B------:R-:W-:Y:S01]  /*60880*/  IMAD.WIDE R12, R17, 0x4, R4 ;  /* 0x00000004110c7825 */ /* 0x000fe200078e0204 */
[----:B------:R-:W-:Y:S01]  /*60890*/  ISETP.LT.AND P4, PT, R7, UR6, !P4 ;  /* 0x0000000607007c0c */ /* 0x000fe2000e781270 */
[----:B------:R-:W-:Y:S01]  /*608a0*/  ULDC UR4, c[0x0][0x228] ;  /* 0x00008a0000047ab9 */ /* 0x000fe20000000800 */
[----:B------:R-:W-:Y:S01]  /*608b0*/  IADD3 R17, R17, UR28, RZ ;  /* 0x0000001c11117c10 */ /* 0x000fe2000fffe0ff */
[----:B-1----:R-:W-:Y:S01]  /*608c0*/  VIADD R14, R0, 0xe2 ;  /* 0x000000e2000e7836 */ /* 0x002fe20000000000 */
[----:B------:R1:W-:Y:S01]  /*608d0*/  @P6 STG.E desc[UR8][R12.64], R174 ;  /* 0x000000ae0c006986 */ /* 0x0003e2000c101908 */
[----:B------:R-:W-:Y:S01]  /*608e0*/  ISETP.LT.AND P6, PT, R6, UR4, !P0 ;  /* 0x0000000406007c0c */ /* 0x000fe2000c7c1270 */
[----:B------:R-:W-:Y:S01]  /*608f0*/  ULDC UR6, c[0x0][0x228] ;  /* 0x00008a0000067ab9 */ /* 0x000fe20000000800 */
[----:B--2---:R-:W-:Y:S01]  /*60900*/  IMAD.WIDE R8, R17, 0x4, R2 ;  /* 0x0000000411087825 */ /* 0x004fe200078e0202 */
        /* <DEDUP_REMOVED lines=8> */
[C---:B-1----:R-:W-:Y:S01]  /*60990*/  IMAD.WIDE R12, R17.reuse, 0x4, R2 ;  /* 0x00000004110c7825 */ /* 0x042fe200078e0202 */
        /* <DEDUP_REMOVED lines=11> */
[----:B--2---:R-:W-:-:S02]  /*60a50*/  VIADD R10, R0, 0xe4 ;  /* 0x000000e4000a7836 */ /* 0x004fc40000000000 */
        /* <DEDUP_REMOVED lines=9> */
[----:B-1----:R-:W-:Y:S01]  /*60af0*/  VIADD R14, R0, 0xe5 ;  /* 0x000000e5000e7836 */ /* 0x002fe20000000000 */
        /* <DEDUP_REMOVED lines=8> */
[----:B--2---:R-:W-:Y:S01]  /*60b80*/  IMAD.WIDE R8, R19, 0x4, R4 ;  /* 0x0000000413087825 */ /* 0x004fe200078e0204 */
[----:B------:R-:W-:-:S03]  /*60b90*/  ULDC UR4, c[0x0][0x228] ;  /* 0x00008a0000047ab9 */ /* 0x000fc60000000800 */
[----:B------:R-:W-:Y:S01]  /*60ba0*/  VIADD R19, R19, UR28 ;  /* 0x0000001c13137c36 */ /* 0x000fe20008000000 */
[----:B------:R-:W-:Y:S01]  /*60bb0*/  ISETP.LT.AND P1, PT, R7, UR4, !P1 ;  /* 0x0000000407007c0c */ /* 0x000fe2000cf21270 */
[----:B------:R-:W-:Y:S02]  /*60bc0*/  ULDC UR4, c[0x0][0x228] ;  /* 0x00008a0000047ab9 */ /* 0x000fe40000000800 */
[C---:B-1----:R-:W-:Y:S01]  /*60bd0*/  IMAD.WIDE R10, R19.reuse, 0x4, R2 ;  /* 0x00000004130a7825 */ /* 0x042fe200078e0202 */
        /* <DEDUP_REMOVED lines=137> */
[----:B---3--:R-:W-:Y:S02]  /*61470*/  IMAD.WIDE R12, R19, 0x4, R4 ;  /* 0x00000004130c7825 */ /* 0x008fe400078e0204 */
[----:B------:R-:W-:Y:S01]  /*61480*/  ISETP.GE.AND P4, PT, R14, UR4, PT ;  /* 0x000000040e007c0c */ /* 0x000fe2000bf86270 */
[----:B------:R-:W-:-:S02]  /*61490*/  ULDC UR4, c[0x0][0x228] ;  /* 0x00008a0000047ab9 */ /* 0x000fc40000000800 */
[----:B------:R-:W-:Y:S01]  /*614a0*/  ISETP.LT.AND P5, PT, R7, UR4, !P5 ;  /* 0x0000000407007c0c */ /* 0x000fe2000efa1270 */
[----:B------:R-:W-:Y:S01]  /*614b0*/  VIADD R17, R19, UR28 ;  /* 0x0000001c13117c36 */ /* 0x000fe20008000000 */
[----:B------:R-:W-:Y:S01]  /*614c0*/  ULDC UR4, c[0x0][0x228] ;  /* 0x00008a0000047ab9 */ /* 0x000fe20000000800 */
[----:B------:R3:W-:Y:S01]  /*614d0*/  @P0 STG.E desc[UR8][R12.64], R198 ;  /* 0x000000c60c000986 */ /* 0x0007e2000c101908 */
[----:B------:R-:W-:Y:S01]  /*614e0*/  ISETP.LT.AND P0, PT, R6, UR4, !P3 ;  /* 0x0000000406007c0c */ /* 0x000fe2000df01270 */
[----:B------:R-:W-:Y:S01]  /*614f0*/  IMAD.WIDE R14, R17, 0x4, R2 ;  /* 0x00000004110e7825 */ /* 0x000fe200078e0202 */
[----:B------:R-:W-:Y:S01]  /*61500*/  ISETP.LT.AND P3, PT, R7, UR6, !P3 ;  /* 0x0000000607007c0c */ /* 0x000fe2000df61270 */
[----:B------:R-:W-:Y:S01]  /*61510*/  ULDC UR4, c[0x0][0x22c] ;  /* 0x00008b0000047ab9 */ /* 0x000fe20000000800 */
[----:B------:R-:W-:Y:S01]  /*61520*/  IADD3 R16, R0, 0xf2, RZ ;  /* 0x000000f200107810 */ /* 0x000fe20007ffe0ff */
[C---:B-1----:R-:W-:Y:S01]  /*61530*/  IMAD.WIDE R8, R17.reuse, 0x4, R4 ;  /* 0x0000000411087825 */ /* 0x042fe200078e0204 */
[----:B------:R1:W-:Y:S03]  /*61540*/  @P6 STG.E desc[UR8][R14.64], R142 ;  /* 0x0000008e0e006986 */ /* 0x0003e6000c101908 */
[----:B------:R-:W-:Y:S01]  /*61550*/  VIADD R19, R17, UR28 ;  /* 0x0000001c11137c36 */ /* 0x000fe20008000000 */
[----:B------:R-:W-:Y:S01]  /*61560*/  ISETP.LT.AND P6, PT, R6, UR10, !P1 ;  /* 0x0000000a06007c0c */ /* 0x000fe2000cfc1270 */
[----:B------:R-:W-:Y:S01]  /*61570*/  ULDC UR6, c[0x0][0x228] ;  /* 0x00008a0000067ab9 */ /* 0x000fe20000000800 */
[----:B------:R4:W-:Y:S01]  /*61580*/  @P5 STG.E desc[UR8][R8.64], R202 ;  /* 0x000000ca08005986 */ /* 0x0009e2000c101908 */
[----:B--2---:R-:W-:Y:S01]  /*61590*/  IMAD.WIDE R10, R19, 0x4, R2 ;  /* 0x00000004130a7825 */ /* 0x004fe200078e0202 */
[----:B------:R-:W-:Y:S01]  /*615a0*/  ISETP.GE.AND P5, PT, R16, UR4, PT ;  /* 0x0000000410007c0c */ /* 0x000fe2000bfa6270 */
[----:B------:R-:W-:Y:S01]  /*615b0*/  ULDC UR4, c[0x0][0x22c] ;  /* 0x00008b0000047ab9 */ /* 0x000fe20000000800 */
[----:B------:R-:W-:Y:S01]  /*615c0*/  ISETP.LT.AND P1, PT, R7, UR6, !P1 ;  /* 0x0000000607007c0c */ /* 0x000fe2000cf21270 */
[C---:B------:R-:W-:Y:S01]  /*615d0*/  VIADD R17, R19.reuse, UR28 ;  /* 0x0000001c13117c36 */ /* 0x040fe20008000000 */
[----:B------:R-:W-:Y:S01]  /*615e0*/  IADD3 R16, R0, 0xf3, RZ ;  /* 0x000000f300107810 */ /* 0x000fe20007ffe0ff */
[----:B---3--:R-:W-:Y:S01]  /*615f0*/  IMAD.WIDE R12, R19, 0x4, R4 ;  /* 0x00000004130c7825 */ /* 0x008fe200078e0204 */
[----:B------:R2:W-:Y:S01]  /*61600*/  @P0 STG.E desc[UR8][R10.64], R207 ;  /* 0x000000cf0a000986 */ /* 0x0005e2000c101908 */
[----:B------:R-:W-:Y:S01]  /*61610*/  ULDC UR6, c[0x0][0x228] ;  /* 0x00008a0000067ab9 */ /* 0x000fe20000000800 */
[----:B------:R-:W-:Y:S01]  /*61620*/  ISETP.GE.AND P0, PT, R16, UR4, PT ;  /* 0x0000000410007c0c */ /* 0x000fe2000bf06270 */
[C---:B-1----:R-:W-:Y:S01]  /*61630*/  IMAD.WIDE R14, R17.reuse, 0x4, R2 ;  /* 0x00000004110e7825 */ /* 0x042fe200078e0202 */
[----:B------:R-:W-:Y:S01]  /*61640*/  ULDC UR4, c[0x0][0x228] ;  /* 0x00008a0000047ab9 */ /* 0x000fe20000000800 */
[----:B------:R1:W-:Y:S01]  /*61650*/  @P3 STG.E desc[UR8][R12.64], R199 ;  /* 0x000000c70c003986 */ /* 0x0003e2000c101908 */
[----:B------:R-:W-:Y:S01]  /*61660*/  ISETP.LT.AND P3, PT, R6, UR4, !P2 ;  /* 0x0000000406007c0c */ /* 0x000fe2000d761270 */
[----:B----4-:R-:W-:Y:S01]  /*61670*/  IMAD.WIDE R8, R17, 0x4, R4 ;  /* 0x0000000411087825 */ /* 0x010fe200078e0204 */
[----:B------:R-:W-:Y:S01]  /*61680*/  ISETP.LT.AND P2, PT, R7, UR6, !P2 ;  /* 0x0000000607007c0c */ /* 0x000fe2000d741270 */
[----:B------:R-:W-:-:S02]  /*61690*/  ULDC UR10, c[0x0][0x228] ;  /* 0x00008a00000a7ab9 */ /* 0x000fc40000000800 */
[----:B------:R-:W-:Y:S01]  /*616a0*/  VIADD R16, R0, 0xf4 ;  /* 0x000000f400107836 */ /* 0x000fe20000000000 */
[----:B------:R3:W-:Y:S01]  /*616b0*/  @P6 STG.E desc[UR8][R14.64], R143 ;  /* 0x0000008f0e006986 */ /* 0x0007e2000c101908 */
[----:B------:R-:W-:Y:S01]  /*616c0*/  VIADD R17, R17, UR28 ;  /* 0x0000001c11117c36 */ /* 0x000fe20008000000 */
[----:B------:R-:W-:Y:S01]  /*616d0*/  ULDC UR4, c[0x0][0x22c] ;  /* 0x00008b0000047ab9 */ /* 0x000fe20000000800 */
[----:B------:R-:W-:Y:S01]  /*616e0*/  ISETP.LT.AND P6, PT, R6, UR10, !P4 ;  /* 0x0000000a06007c0c */ /* 0x000fe2000e7c1270 */
[----:B------:R4:W-:Y:S01]  /*616f0*/  @P1 STG.E desc[UR8][R8.64], R203 ;  /* 0x000000cb08001986 */ /* 0x0009e2000c101908 */
[----:B------:R-:W-:Y:S01]  /*61700*/  ISETP.GE.AND P1, PT, R16, UR4, PT ;  /* 0x0000000410007c0c */ /* 0x000fe2000bf26270 */
[----:B------:R-:W-:Y:S01]  /*61710*/  ULDC UR4, c[0x0][0x228] ;  /* 0x00008a0000047ab9 */ /* 0x000fe20000000800 */
[C---:B------:R-:W-:Y:S01]  /*61720*/  IADD3 R19, R17.reuse, UR28, RZ ;  /* 0x0000001c11137c10 */ /* 0x040fe2000fffe0ff */
[----:B--2---:R-:W-:Y:S01]  /*61730*/  IMAD.WIDE R10, R17, 0x4, R2 ;  /* 0x00000004110a7825 */ /* 0x004fe200078e0202 */
[----:B------:R-:W-:Y:S01]  /*61740*/  ISETP.LT.AND P4, PT, R7, UR4, !P4 ;  /* 0x0000000407007c0c */ /* 0x000fe2000e781270 */
[----:B------:R-:W-:Y:S01]  /*61750*/  ULDC UR4, c[0x0][0x228] ;  /* 0x00008a0000047ab9 */ /* 0x000fe20000000800 */
[----:B------:R-:W-:Y:S01]  /*61760*/  ULDC UR6, c[0x0][0x228] ;  /* 0x00008a0000067ab9 */ /* 0x000fe20000000800 */
[----:B-1----:R-:W-:Y:S01]  /*61770*/  IMAD.WIDE R12, R17, 0x4, R4 ;  /* 0x00000004110c7825 */ /* 0x002fe200078e0204 */
[----:B------:R1:W-:Y:S01]  /*61780*/  @P3 STG.E desc[UR8][R10.64], R216 ;  /* 0x000000d80a003986 */ /* 0x0003e2000c101908 */
[----:B------:R-:W-:-:S02]  /*61790*/  ULDC UR10, c[0x0][0x228] ;  /* 0x00008a00000a7ab9 */ /* 0x000fc40000000800 */
[----:B---3--:R-:W-:Y:S01]  /*617a0*/  IMAD.WIDE R14, R19, 0x4, R2 ;  /* 0x00000004130e7825 */ /* 0x008fe200078e0202 */
[----:B------:R2:W-:Y:S01]  /*617b0*/  @P2 STG.E desc[UR8][R12.64], R208 ;  /* 0x000000d00c002986 */ /* 0x0005e2000c101908 */
[----:B------:R-:W-:Y:S01]  /*617c0*/  ISETP.LT.AND P2, PT, R6, UR4, !P5 ;  /* 0x0000000406007c0c */ /* 0x000fe2000ef41270 */
[----:B------:R-:W-:Y:S01]  /*617d0*/  ULDC UR4, c[0x0][0x228] ;  /* 0x00008a0000047ab9 */ /* 0x000fe20000000800 */
[----:B------:R-:W-:Y:S01]  /*617e0*/  VIADD R16, R0, 0xf5 ;  /* 0x000000f500107836 */ /* 0x000fe20000000000 */
[----:B------:R-:W-:Y:S01]  /*617f0*/  ISETP.LT.AND P5, PT, R7, UR6, !P5 ;  /* 0x0000000607007c0c */ /* 0x000fe2000efa1270 */
[----:B------:R3:W-:Y:S01]  /*61800*/  @P6 STG.E desc[UR8][R14.64], R144 ;  /* 0x000000900e006986 */ /* 0x0007e2000c101908 */
[C---:B----4-:R-:W-:Y:S01]  /*61810*/  IMAD.WIDE R8, R19.reuse, 0x4, R4 ;  /* 0x0000000413087825 */ /* 0x050fe200078e0204 */
[----:B------:R-:W-:Y:S01]  /*61820*/  ISETP.LT.AND P6, PT, R6, UR4, !P0 ;  /* 0x0000000406007c0c */ /* 0x000fe2000c7c1270 */
[----:B------:R-:W-:Y:S01]  /*61830*/  ULDC UR4, c[0x0][0x228] ;  /* 0x00008a0000047ab9 */ /* 0x000fe20000000800 */
[----:B------:R-:W-:Y:S01]  /*61840*/  ISETP.GE.AND P3, PT, R16, UR13, PT ;  /* 0x0000000d10007c0c */ /* 0x000fe2000bf66270 */
[----:B------:R-:W-:Y:S01]  /*61850*/  VIADD R19, R19, UR28 ;  /* 0x0000001c13137c36 */ /* 0x000fe20008000000 */
[----:B------:R-:W-:Y:S01]  /*61860*/  IADD3 R16, R0, 0xf6, RZ ;  /* 0x000000f600107810 */ /* 0x000fe20007ffe0ff */
[----:B------:R4:W-:Y:S01]  /*61870*/  @P4 STG.E desc[UR8][R8.64], R212 ;  /* 0x000000d408004986 */ /* 0x0009e2000c101908 */
[----:B------:R-:W-:Y:S01]  /*61880*/  ULDC UR6, c[0x0][0x228] ;  /* 0x00008a0000067ab9 */ /* 0x000fe20000000800 */
[C---:B------:R-:W-:Y:S01]  /*61890*/  VIADD R17, R19.reuse, UR28 ;  /* 0x0000001c13117c36 */ /* 0x040fe20008000000 */
[----:B------:R-:W-:Y:S01]  /*618a0*/  ISETP.GE.AND P4, PT, R16, UR11, PT ;  /* 0x0000000b10007c0c */ /* 0x000fe2000bf86270 */
[----:B-1----:R-:W-:Y:S01]  /*618b0*/  IMAD.WIDE R10, R19, 0x4, R2 ;  /* 0x00000004130a7825 */ /* 0x002fe200078e0202 */
[----:B------:R-:W-:Y:S01]  /*618c0*/  ISETP.LT.AND P0, PT, R7, UR4, !P0 ;  /* 0x0000000407007c0c */ /* 0x000fe2000c701270 */
[----:B------:R-:W-:-:S02]  /*618d0*/  ULDC UR4, c[0x0][0x228] ;  /* 0x00008a0000047ab9 */ /* 0x000fc40000000800 */
[----:B------:R-:W-:Y:S02]  /*618e0*/  VIADD R16, R0, 0xf7 ;  /* 0x000000f700107836 */ /* 0x000fe40000000000 */
[----:B--2---:R-:W-:Y:S01]  /*618f0*/  IMAD.WIDE R12, R19, 0x4, R4 ;  /* 0x00000004130c7825 */ /* 0x004fe200078e0204 */
[----:B------:R-:W-:Y:S03]  /*61900*/  @P2 STG.E desc[UR8][R10.64], R217 ;  /* 0x000000d90a002986 */ /* 0x000fe6000c101908 */
[C---:B---3--:R-:W-:Y:S01]  /*61910*/  IMAD.WIDE R14, R17.reuse, 0x4, R2 ;  /* 0x00000004110e7825 */ /* 0x048fe200078e0202 */
[----:B------:R-:W-:Y:S01]  /*61920*/  ISETP.GE.AND P2, PT, R16, UR7, PT ;  /* 0x0000000710007c0c */ /* 0x000fe2000bf46270 */
[----:B------:R1:W-:Y:S01]  /*61930*/  @P5 STG.E desc[UR8][R12.64], R209 ;  /* 0x000000d10c005986 */ /* 0x0003e2000c101908 */
[----:B------:R-:W-:Y:S01]  /*61940*/  ULDC UR7, c[0x0][0x228] ;  /* 0x00008a0000077ab9 */ /* 0x000fe20000000800 */
[C---:B------:R-:W-:Y:S01]  /*61950*/  ISETP.LT.AND P5, PT, R6.reuse, UR4, !P1 ;  /* 0x0000000406007c0c */ /* 0x040fe2000cfa1270 */
[----:B----4-:R-:W-:Y:S01]  /*61960*/  IMAD.WIDE R8, R17, 0x4, R4 ;  /* 0x0000000411087825 */ /* 0x010fe200078e0204 */
[----:B------:R2:W-:Y:S01]  /*61970*/  @P6 STG.E desc[UR8][R14.64], R145 ;  /* 0x000000910e006986 */ /* 0x0005e2000c101908 */
[----:B------:R-:W-:Y:S01]  /*61980*/  ISETP.LT.AND P1, PT, R7, UR6, !P1 ;  /* 0x0000000607007c0c */ /* 0x000fe2000cf21270 */
[----:B------:R-:W-:Y:S01]  /*61990*/  ULDC UR4, c[0x0][0x228] ;  /* 0x00008a0000047ab9 */ /* 0x000fe20000000800 */
[----:B------:R-:W-:-:S02]  /*619a0*/  ISETP.LT.AND P6, PT, R6, UR7, !P3 ;  /* 0x0000000706007c0c */ /* 0x000fc4000dfc1270 */
[----:B------:R-:W-:Y:S01]  /*619b0*/  ISETP.LT.AND P3, PT, R7, UR10, !P3 ;  /* 0x0000000a07007c0c */ /* 0x000fe2000df61270 */
[----:B-1----:R-:W-:Y:S01]  /*619c0*/  VIADD R13, R17, UR28 ;  /* 0x0000001c110d7c36 */ /* 0x002fe20008000000 */
[----:B------:R-:W-:-:S03]  /*619d0*/  IADD3 R16, R0, 0xf8, RZ ;  /* 0x000000f800107810 */ /* 0x000fc60007ffe0ff */
[C---:B------:R-:W-:Y:S01]  /*619e0*/  VIADD R19, R13.reuse, UR28 ;  /* 0x0000001c0d137c36 */ /* 0x040fe20008000000 */
[----:B------:R1:W-:Y:S01]  /*619f0*/  @P0 STG.E desc[UR8][R8.64], R213 ;  /* 0x000000d508000986 */ /* 0x0003e2000c101908 */
[C---:B------:R-:W-:Y:S01]  /*61a00*/  IMAD.WIDE R10, R13.reuse, 0x4, R2 ;  /* 0x000000040d0a7825 */ /* 0x040fe200078e0202 */
[----:B------:R-:W-:Y:S01]  /*61a10*/  ISETP.GE.AND P0, PT, R16, UR5, PT ;  /* 0x0000000510007c0c */ /* 0x000fe2000bf06270 */
[----:B------:R-:W-:Y:S02]  /*61a20*/  ULDC UR5, c[0x0][0x228] ;  /* 0x00008a0000057ab9 */ /* 0x000fe40000000800 */
[----:B------:R-:W-:Y:S01]  /*61a30*/  IMAD.WIDE R12, R13, 0x4, R4 ;  /* 0x000000040d0c7825 */ /* 0x000fe200078e0204 */
[----:B------:R-:W-:Y:S03]  /*61a40*/  @P5 STG.E desc[UR8][R10.64], R218 ;  /* 0x000000da0a005986 */ /* 0x000fe6000c101908 */
[C---:B--2---:R-:W-:Y:S01]  /*61a50*/  IMAD.WIDE R14, R19.reuse, 0x4, R2 ;  /* 0x00000004130e7825 */ /* 0x044fe200078e0202 */
[----:B------:R-:W-:Y:S03]  /*61a60*/  @P1 STG.E desc[UR8][R12.64], R210 ;  /* 0x000000d20c001986 */ /* 0x000fe6000c101908 */
[----:B------:R-:W-:Y:S01]  /*61a70*/  IMAD.WIDE R16, R19, 0x4, R4 ;  /* 0x0000000413107825 */ /* 0x000fe200078e0204 */
[----:B------:R-:W-:Y:S04]  /*61a80*/  @P6 STG.E desc[UR8][R14.64], R146 ;  /* 0x000000920e006986 */ /* 0x000fe8000c101908 */
[----:B------:R2:W-:Y:S01]  /*61a90*/  @P3 STG.E desc[UR8][R16.64], R214 ;  /* 0x000000d610003986 */ /* 0x0005e2000c101908 */
[C---:B------:R-:W-:Y:S01]  /*61aa0*/  ISETP.LT.AND P3, PT, R6.reuse, UR4, !P4 ;  /* 0x0000000406007c0c */ /* 0x040fe2000e761270 */
[----:B------:R-:W-:Y:S01]  /*61ab0*/  ULDC UR4, c[0x0][0x228] ;  /* 0x00008a0000047ab9 */ /* 0x000fe20000000800 */
[----:B------:R-:W-:Y:S01]  /*61ac0*/  ISETP.LT.AND P4, PT, R7, UR5, !P4 ;  /* 0x0000000507007c0c */ /* 0x000fe2000e781270 */
[----:B------:R-:W-:Y:S01]  /*61ad0*/  VIADD R19, R19, UR28 ;  /* 0x0000001c13137c36 */ /* 0x000fe20008000000 */
[----:B------:R-:W-:Y:S01]  /*61ae0*/  ISETP.LT.AND P6, PT, R6, UR4, !P2 ;  /* 0x0000000406007c0c */ /* 0x000fe2000d7c1270 */
[----:B------:R-:W-:Y:S01]  /*61af0*/  ULDC UR5, c[0x0][0x228] ;  /* 0x00008a0000057ab9 */ /* 0x000fe20000000800 */
[----:B------:R-:W-:Y:S01]  /*61b00*/  IADD3 R18, R0, 0xf9, RZ ;  /* 0x000000f900127810 */ /* 0x000fe20007ffe0ff */
[C---:B-1----:R-:W-:Y:S01]  /*61b10*/  IMAD.WIDE R8, R19.reuse, 0x4, R2 ;  /* 0x0000000413087825 */ /* 0x042fe200078e0202 */
[----:B------:R-:W-:Y:S01]  /*61b20*/  ULDC UR4, c[0x0][0x228] ;  /* 0x00008a0000047ab9 */ /* 0x000fe20000000800 */
[----:B--2---:R-:W-:-:S02]  /*61b30*/  IADD3 R17, R19, UR28, RZ ;  /* 0x0000001c13117c10 */ /* 0x004fc4000fffe0ff */
[----:B------:R-:W-:Y:S02]  /*61b40*/  IMAD.WIDE R10, R19, 0x4, R4 ;  /* 0x00000004130a7825 */ /* 0x000fe400078e0204 */
[----:B------:R1:W-:Y:S02]  /*61b50*/  @P3 STG.E desc[UR8][R8.64], R219 ;  /* 0x000000db08003986 */ /* 0x0003e4000c101908 */
[----:B------:R-:W-:Y:S02]  /*61b60*/  VIADD R14, R0, 0xfb ;  /* 0x000000fb000e7836 */ /* 0x000fe40000000000 */
[----:B------:R2:W-:Y:S01]  /*61b70*/  @P4 STG.E desc[UR8][R10.64], R211 ;  /* 0x000000d30a004986 */ /* 0x0005e2000c101908 */
[----:B------:R-:W-:Y:S01]  /*61b80*/  IMAD.WIDE R12, R17, 0x4, R2 ;  /* 0x00000004110c7825 */ /* 0x000fe200078e0202 */
[----:B------:R-:W-:Y:S01]  /*61b90*/  ISETP.LT.AND P2, PT, R7, UR5, !P2 ;  /* 0x0000000507007c0c */ /* 0x000fe2000d741270 */
[----:B------:R-:W-:Y:S01]  /*61ba0*/  ULDC UR5, c[0x0][0x228] ;  /* 0x00008a0000057ab9 */ /* 0x000fe20000000800 */
[----:B------:R-:W-:Y:S01]  /*61bb0*/  ISETP.LT.AND P4, PT, R6, UR4, !P0 ;  /* 0x0000000406007c0c */ /* 0x000fe2000c781270 */
[----:B------:R-:W-:Y:S01]  /*61bc0*/  ULDC UR4, c[0x0][0x228] ;  /* 0x00008a0000047ab9 */ /* 0x000fe20000000800 */
[----:B------:R-:W-:-:S02]  /*61bd0*/  ISETP.GE.AND P5, PT, R18, UR21, PT ;  /* 0x0000001512007c0c */ /* 0x000fc4000bfa6270 */
[----:B------:R-:W-:Y:S01]  /*61be0*/  ISETP.GE.AND P3, PT, R14, UR17, PT ;  /* 0x000000110e007c0c */ /* 0x000fe2000bf66270 */
[----:B------:R-:W-:Y:S01]  /*61bf0*/  IMAD.WIDE R14, R17, 0x4, R4 ;  /* 0x00000004110e7825 */ /* 0x000fe200078e0204 */
[----:B------:R-:W-:Y:S01]  /*61c00*/  ISETP.LT.AND P0, PT, R7, UR4, !P0 ;  /* 0x0000000407007c0c */ /* 0x000fe2000c701270 */
[----:B------:R3:W-:Y:S01]  /*61c10*/  @P6 STG.E desc[UR8][R12.64], R147 ;  /* 0x000000930c006986 */ /* 0x0007e2000c101908 */
[----:B------:R-:W-:Y:S01]  /*61c20*/  IADD3 R17, R17, UR28, RZ ;  /* 0x0000001c11117c10 */ /* 0x000fe2000fffe0ff */
[----:B------:R-:W-:Y:S01]  /*61c30*/  ULDC UR4, c[0x0][0x228] ;  /* 0x00008a0000047ab9 */ /* 0x000fe20000000800 */
[----:B------:R-:W-:Y:S01]  /*61c40*/  ISETP.LT.AND P6, PT, R6, UR5, !P5 ;  /* 0x0000000506007c0c */ /* 0x000fe2000efc1270 */
[----:B------:R-:W-:Y:S01]  /*61c50*/  VIADD R18, R0, 0xfa ;  /* 0x000000fa00127836 */ /* 0x000fe20000000000 */
[----:B------:R-:W-:Y:S01]  /*61c60*/  ISETP.LT.AND P5, PT, R7, UR4, !P5 ;  /* 0x0000000407007c0c */ /* 0x000fe2000efa1270 */
[----:B-1----:R-:W-:-:S04]  /*61c70*/  IMAD.WIDE R8, R17, 0x4, R2 ;  /* 0x0000000411087825 */ /* 0x002fc800078e0202 */
[C---:B------:R-:W-:Y:S01]  /*61c80*/  VIADD R19, R17.reuse, UR28 ;  /* 0x0000001c11137c36 */ /* 0x040fe20008000000 */
[----:B------:R-:W-:Y:S01]  /*61c90*/  ISETP.GE.AND P1, PT, R18, UR19, PT ;  /* 0x0000001312007c0c */ /* 0x000fe2000bf26270 */
[----:B------:R-:W-:Y:S01]  /*61ca0*/  VIADD R16, R0, 0xfc ;  /* 0x000000fc00107836 */ /* 0x000fe20000000000 */
[----:B------:R1:W-:Y:S01]  /*61cb0*/  @P2 STG.E desc[UR8][R14.64], R215 ;  /* 0x000000d70e002986 */ /* 0x0003e2000c101908 */
[----:B--2---:R-:W-:-:S03]  /*61cc0*/  IMAD.WIDE R10, R17, 0x4, R4 ;  /* 0x00000004110a7825 */ /* 0x004fc600078e0204 */
[----:B------:R2:W-:Y:S01]  /*61cd0*/  @P4 STG.E desc[UR8][R8.64], R228 ;  /* 0x000000e408004986 */ /* 0x0005e2000c101908 */
[C---:B---3--:R-:W-:Y:S01]  /*61ce0*/  IMAD.WIDE R12, R19.reuse, 0x4, R2 ;  /* 0x00000004130c7825 */ /* 0x048fe200078e0202 */
[----:B------:R-:W-:Y:S02]  /*61cf0*/  ISETP.LT.AND P4, PT, R6, UR4, !P1 ;  /* 0x0000000406007c0c */ /* 0x000fe4000cf81270 */
[----:B------:R-:W-:Y:S01]  /*61d00*/  ISETP.GE.AND P2, PT, R16, UR15, PT ;  /* 0x0000000f10007c0c */ /* 0x000fe2000bf46270 */
[----:B------:R3:W-:Y:S01]  /*61d10*/  @P0 STG.E desc[UR8][R10.64], R220 ;  /* 0x000000dc0a000986 */ /* 0x0007e2000c101908 */
[C---:B-1----:R-:W-:Y:S01]  /*61d20*/  IMAD.WIDE R14, R19.reuse, 0x4, R4 ;  /* 0x00000004130e7825 */ /* 0x042fe200078e0204 */
[----:B------:R-:W-:Y:S02]  /*61d30*/  IADD3 R19, R19, UR28, RZ ;  /* 0x0000001c13137c10 */ /* 0x000fe4000fffe0ff */
[----:B------:R1:W-:Y:S01]  /*61d40*/  @P6 STG.E desc[UR8][R12.64], R148 ;  /* 0x000000940c006986 */ /* 0x0003e2000c101908 */
[----:B------:R-:W-:Y:S01]  /*61d50*/  ISETP.LT.AND P1, PT, R7, UR4, !P1 ;  /* 0x0000000407007c0c */ /* 0x000fe2000cf21270 */
[----:B------:R-:W-:-:S02]  /*61d60*/  VIADD R16, R0, 0xfd ;  /* 0x000000fd00107836 */ /* 0x000fc40000000000 */
[----:B------:R4:W-:Y:S01]  /*61d70*/  @P5 STG.E desc[UR8][R14.64], R24 ;  /* 0x000000180e005986 */ /* 0x0009e2000c101908 */
[C---:B------:R-:W-:Y:S01]  /*61d80*/  ISETP.LT.AND P5, PT, R6.reuse, UR4, !P3 ;  /* 0x0000000406007c0c */ /* 0x040fe2000dfa1270 */
[----:B------:R-:W-:Y:S01]  /*61d90*/  VIADD R17, R19, UR28 ;  /* 0x0000001c13117c36 */ /* 0x000fe20008000000 */
[----:B------:R-:W-:Y:S01]  /*61da0*/  ISETP.LT.AND P3, PT, R7, UR4, !P3 ;  /* 0x0000000407007c0c */ /* 0x000fe2000df61270 */
[----:B--2---:R-:W-:Y:S01]  /*61db0*/  IMAD.WIDE R8, R19, 0x4, R2 ;  /* 0x0000000413087825 */ /* 0x004fe200078e0202 */
[----:B------:R-:W-:Y:S02]  /*61dc0*/  ISETP.LT.AND P6, PT, R6, UR4, !P2 ;  /* 0x0000000406007c0c */ /* 0x000fe4000d7c1270 */
[----:B------:R-:W-:Y:S01]  /*61dd0*/  ISETP.GE.AND P0, PT, R16, UR23, PT ;  /* 0x0000001710007c0c */ /* 0x000fe2000bf06270 */
[----:B------:R-:W-:Y:S01]  /*61de0*/  VIADD R16, R0, 0xfe ;  /* 0x000000fe00107836 */ /* 0x000fe20000000000 */
[----:B------:R-:W-:Y:S01]  /*61df0*/  IADD3 R21, R17, UR28, RZ ;  /* 0x0000001c11157c10 */ /* 0x000fe2000fffe0ff */
[----:B---3--:R-:W-:Y:S01]  /*61e00*/  IMAD.WIDE R10, R19, 0x4, R4 ;  /* 0x00000004130a7825 */ /* 0x008fe200078e0204 */
[----:B------:R-:W-:Y:S02]  /*61e10*/  @P4 STG.E desc[UR8][R8.64], R229 ;  /* 0x000000e508004986 */ /* 0x000fe4000c101908 */
[----:B------:R-:W-:Y:S01]  /*61e20*/  ISETP.GE.AND P4, PT, R16, UR27, PT ;  /* 0x0000001b10007c0c */ /* 0x000fe2000bf86270 */
[C---:B-1----:R-:W-:Y:S01]  /*61e30*/  IMAD.WIDE R12, R17.reuse, 0x4, R2 ;  /* 0x00000004110c7825 */ /* 0x042fe200078e0202 */
[----:B------:R-:W-:Y:S03]  /*61e40*/  @P1 STG.E desc[UR8][R10.64], R221 ;  /* 0x000000dd0a001986 */ /* 0x000fe6000c101908 */
[----:B----4-:R-:W-:Y:S01]  /*61e50*/  IMAD.WIDE R14, R17, 0x4, R4 ;  /* 0x00000004110e7825 */ /* 0x010fe200078e0204 */
[----:B------:R-:W-:Y:S03]  /*61e60*/  @P5 STG.E desc[UR8][R12.64], R149 ;  /* 0x000000950c005986 */ /* 0x000fe6000c101908 */
[C---:B------:R-:W-:Y:S01]  /*61e70*/  IMAD.WIDE R16, R21.reuse, 0x4, R2 ;  /* 0x0000000415107825 */ /* 0x040fe200078e0202 */
[----:B------:R-:W-:Y:S03]  /*61e80*/  @P3 STG.E desc[UR8][R14.64], R25 ;  /* 0x000000190e003986 */ /* 0x000fe6000c101908 */
[----:B------:R-:W-:Y:S01]  /*61e90*/  VIADD R0, R0, 0xff ;  /* 0x000000ff00007836 */ /* 0x000fe20000000000 */
[----:B------:R1:W-:Y:S01]  /*61ea0*/  @P6 STG.E desc[UR8][R16.64], R230 ;  /* 0x000000e610006986 */ /* 0x0003e2000c101908 */
[----:B------:R-:W-:Y:S01]  /*61eb0*/  VIADD R19, R21, UR28 ;  /* 0x0000001c15137c36 */ /* 0x000fe20008000000 */
[----:B------:R-:W-:-:S02]  /*61ec0*/  ISETP.LT.AND P2, PT, R7, UR4, !P2 ;  /* 0x0000000407007c0c */ /* 0x000fc4000d741270 */
[----:B------:R-:W-:Y:S02]  /*61ed0*/  ISETP.GE.AND P1, PT, R0, UR25, PT ;  /* 0x0000001900007c0c */ /* 0x000fe4000bf26270 */
[C---:B------:R-:W-:Y:S02]  /*61ee0*/  ISETP.LT.AND P6, PT, R6.reuse, UR4, !P0 ;  /* 0x0000000406007c0c */ /* 0x040fe4000c7c1270 */
[----:B------:R-:W-:Y:S02]  /*61ef0*/  ISETP.LT.AND P0, PT, R7, UR4, !P0 ;  /* 0x0000000407007c0c */ /* 0x000fe4000c701270 */
[----:B------:R-:W-:Y:S02]  /*61f00*/  ISETP.LT.AND P5, PT, R6, UR4, !P4 ;  /* 0x0000000406007c0c */ /* 0x000fe4000e7a1270 */
[----:B------:R-:W-:Y:S02]  /*61f10*/  IADD3 R23, R19, UR28, RZ ;  /* 0x0000001c13177c10 */ /* 0x000fe4000fffe0ff */
[----:B------:R-:W-:-:S02]  /*61f20*/  ISETP.LT.AND P4, PT, R7, UR4, !P4 ;  /* 0x0000000407007c0c */ /* 0x000fc4000e781270 */
[----:B------:R-:W-:Y:S02]  /*61f30*/  ISETP.LT.AND P3, PT, R6, UR4, !P1 ;  /* 0x0000000406007c0c */ /* 0x000fe4000cf61270 */
[----:B------:R-:W-:Y:S01]  /*61f40*/  ISETP.LT.AND P1, PT, R7, UR4, !P1 ;  /* 0x0000000407007c0c */ /* 0x000fe2000cf21270 */
[----:B------:R-:W-:-:S04]  /*61f50*/  IMAD.WIDE R6, R21, 0x4, R4 ;  /* 0x0000000415067825 */ /* 0x000fc800078e0204 */
[----:B-1----:R-:W-:Y:S02]  /*61f60*/  VIADD R17, R23, UR28 ;  /* 0x0000001c17117c36 */ /* 0x002fe40008000000 */
[C---:B------:R-:W-:Y:S01]  /*61f70*/  IMAD.WIDE R8, R19.reuse, 0x4, R2 ;  /* 0x0000000413087825 */ /* 0x040fe200078e0202 */
[----:B------:R1:W-:Y:S03]  /*61f80*/  @P2 STG.E desc[UR8][R6.64], R222 ;  /* 0x000000de06002986 */ /* 0x0003e6000c101908 */
[----:B------:R-:W-:Y:S01]  /*61f90*/  IMAD.WIDE R10, R19, 0x4, R4 ;  /* 0x00000004130a7825 */ /* 0x000fe200078e0204 */
[----:B------:R1:W-:Y:S03]  /*61fa0*/  @P6 STG.E desc[UR8][R8.64], R150 ;  /* 0x0000009608006986 */ /* 0x0003e6000c101908 */
[C---:B------:R-:W-:Y:S01]  /*61fb0*/  IMAD.WIDE R12, R23.reuse, 0x4, R2 ;  /* 0x00000004170c7825 */ /* 0x040fe200078e0202 */
[----:B------:R1:W-:Y:S03]  /*61fc0*/  @P0 STG.E desc[UR8][R10.64], R26 ;  /* 0x0000001a0a000986 */ /* 0x0003e6000c101908 */
[----:B------:R-:W-:Y:S01]  /*61fd0*/  IMAD.WIDE R14, R23, 0x4, R4 ;  /* 0x00000004170e7825 */ /* 0x000fe200078e0204 */
[----:B------:R1:W-:Y:S03]  /*61fe0*/  @P5 STG.E desc[UR8][R12.64], R231 ;  /* 0x000000e70c005986 */ /* 0x0003e6000c101908 */
[C---:B------:R-:W-:Y:S01]  /*61ff0*/  IMAD.WIDE R2, R17.reuse, 0x4, R2 ;  /* 0x0000000411027825 */ /* 0x040fe200078e0202 */
[----:B------:R1:W-:Y:S04]  /*62000*/  @P4 STG.E desc[UR8][R14.64], R223 ;  /* 0x000000df0e004986 */ /* 0x0003e8000c101908 */
[----:B------:R1:W-:Y:S01]  /*62010*/  @P3 STG.E desc[UR8][R2.64], R151 ;  /* 0x0000009702003986 */ /* 0x0003e2000c101908 */
[----:B------:R-:W-:Y:S01]  /*62020*/  IMAD.WIDE R4, R17, 0x4, R4 ;  /* 0x0000000411047825 */ /* 0x000fe200078e0204 */
[----:B------:R-:W-:Y:S06]  /*62030*/  @!P1 EXIT ;  /* 0x000000000000994d */ /* 0x000fec0003800000 */
[----:B------:R-:W-:Y:S01]  /*62040*/  STG.E desc[UR8][R4.64], R27 ;  /* 0x0000001b04007986 */ /* 0x000fe2000c101908 */
[----:B------:R-:W-:Y:S05]  /*62050*/  EXIT ;  /* 0x000000000000794d */ /* 0x000fea0003800000 */
.L_x_2:
[----:B------:R-:W-:-:S00]  /*62060*/  BRA `(.L_x_2) ;  /* 0xfffffffc00fc7947 */ /* 0x000fc0000383ffff */
[----:B------:R-:W-:-:S00]  /*62070*/  NOP ;  /* 0x0000000000007918 */ /* 0x000fc00000000000 */
        /* <DEDUP_REMOVED lines=8> */
.L_x_3:


//--------------------- .nv.shared.matmul_kernel  --------------------------
	.section	.nv.shared.matmul_kernel,"aw",@nobits
	.sectionflags	@""
	.align	16
	.zero		1024


//--------------------- .nv.shared.reserved.0     --------------------------
	.section	.nv.shared.reserved.0,"aw",@nobits
	.weak		__nv_reservedSMEM_offset_0_alias
	.size		__nv_reservedSMEM_offset_0_alias, 0, 0
	.other		__nv_reservedSMEM_offset_0_alias,@"STO_CUDA_RESERVED_SHARED STV_DEFAULT"
__nv_reservedSMEM_offset_0_alias:
	.zero		0


//--------------------- .nv.constant0.matmul_kernel --------------------------
	.section	.nv.constant0.matmul_kernel,"a",@progbits
	.sectionflags	@""
	.align	4
.nv.constant0.matmul_kernel:
	.zero		608


//--------------------- SYMBOLS --------------------------

	.type		.nv.reservedSmem.offset0,@object
	.size		.nv.reservedSmem.offset0,0x4
